	.target	sm_103a

	.elftype	@"ET_EXEC"


//--------------------- .note.nv.tkinfo           --------------------------
	.section	.note.nv.tkinfo,"",@"SHT_NOTE"
	.sectionflags	@"SHF_NOTE_NV_TKINFO"
	.tkinfo
        /*0018*/ 	.word	0x00000002
        /*0030*/ 	.string	""
        /*0030*/ 	.string	"ptxas"
        /*0030*/ 	.string	"Cuda compilation tools, release 13.0, V13.0.88"
        /*0030*/ 	.string	"Build cuda_13.0.r13.0/compiler.36424714_0"
        /*0030*/ 	.string	"-arch sm_103a -m 64 "



//--------------------- .note.nv.cuinfo           --------------------------
	.section	.note.nv.cuinfo,"",@"SHT_NOTE"
	.sectionflags	@"SHF_NOTE_NV_CUINFO"
        /*0018*/ 	.short	0x0002
        /*001a*/ 	.short	0x0067
        /*001c*/ 	.short	0x0082
	.zero		2


//--------------------- .nv.info                  --------------------------
	.section	.nv.info,"",@"SHT_CUDA_INFO"
	.align	4


	//----- nvinfo : EIATTR_REGCOUNT
	.align		4
        /*0000*/ 	.byte	0x04, 0x2f
        /*0002*/ 	.short	(.L_29 - .L_28)
	.align		4
.L_28:
        /*0004*/ 	.word	index@(_Z21moe_wna16_gemm_kernelI6__halfLi4ELi1EEvPKT_PS1_PKjS3_S6_PKfPKiSA_SA_tttjjjtttbb)
        /*0008*/ 	.word	0x0000001e


	//----- nvinfo : EIATTR_FRAME_SIZE
	.align		4
.L_29:
        /*000c*/ 	.byte	0x04, 0x11
        /*000e*/ 	.short	(.L_31 - .L_30)
	.align		4
.L_30:
        /*0010*/ 	.word	index@($__internal_43_$__cuda_sm20_rem_u16)
        /*0014*/ 	.word	0x00000110


	//----- nvinfo : EIATTR_FRAME_SIZE
	.align		4
.L_31:
        /*0018*/ 	.byte	0x04, 0x11
        /*001a*/ 	.short	(.L_33 - .L_32)
	.align		4
.L_32:
        /*001c*/ 	.word	index@($__internal_42_$__cuda_sm20_div_u64)
        /*0020*/ 	.word	0x00000110


	//----- nvinfo : EIATTR_FRAME_SIZE
	.align		4
.L_33:
        /*0024*/ 	.byte	0x04, 0x11
        /*0026*/ 	.short	(.L_35 - .L_34)
	.align		4
.L_34:
        /*0028*/ 	.word	index@(_Z21moe_wna16_gemm_kernelI6__halfLi4ELi1EEvPKT_PS1_PKjS3_S6_PKfPKiSA_SA_tttjjjtttbb)
        /*002c*/ 	.word	0x00000110


	//----- nvinfo : EIATTR_REGCOUNT
	.align		4
.L_35:
        /*0030*/ 	.byte	0x04, 0x2f
        /*0032*/ 	.short	(.L_37 - .L_36)
	.align		4
.L_36:
        /*0034*/ 	.word	index@(_Z21moe_wna16_gemm_kernelI6__halfLi4ELi2EEvPKT_PS1_PKjS3_S6_PKfPKiSA_SA_tttjjjtttbb)
        /*0038*/ 	.word	0x0000001c


	//----- nvinfo : EIATTR_FRAME_SIZE
	.align		4
.L_37:
        /*003c*/ 	.byte	0x04, 0x11
        /*003e*/ 	.short	(.L_39 - .L_38)
	.align		4
.L_38:
        /*0040*/ 	.word	index@($__internal_41_$__cuda_sm20_rem_u16)
        /*0044*/ 	.word	0x00000120


	//----- nvinfo : EIATTR_FRAME_SIZE
	.align		4
.L_39:
        /*0048*/ 	.byte	0x04, 0x11
        /*004a*/ 	.short	(.L_41 - .L_40)
	.align		4
.L_40:
        /*004c*/ 	.word	index@($__internal_40_$__cuda_sm20_div_u64)
        /*0050*/ 	.word	0x00000120


	//----- nvinfo : EIATTR_FRAME_SIZE
	.align		4
.L_41:
        /*0054*/ 	.byte	0x04, 0x11
        /*0056*/ 	.short	(.L_43 - .L_42)
	.align		4
.L_42:
        /*0058*/ 	.word	index@($__internal_39_$__cuda_sm20_div_u16)
        /*005c*/ 	.word	0x00000120


	//----- nvinfo : EIATTR_FRAME_SIZE
	.align		4
.L_43:
        /*0060*/ 	.byte	0x04, 0x11
        /*0062*/ 	.short	(.L_45 - .L_44)
	.align		4
.L_44:
        /*0064*/ 	.word	index@(_Z21moe_wna16_gemm_kernelI6__halfLi4ELi2EEvPKT_PS1_PKjS3_S6_PKfPKiSA_SA_tttjjjtttbb)
        /*0068*/ 	.word	0x00000120


	//----- nvinfo : EIATTR_REGCOUNT
	.align		4
.L_45:
        /*006c*/ 	.byte	0x04, 0x2f
        /*006e*/ 	.short	(.L_47 - .L_46)
	.align		4
.L_46:
        /*0070*/ 	.word	index@(_Z21moe_wna16_gemm_kernelI6__halfLi4ELi4EEvPKT_PS1_PKjS3_S6_PKfPKiSA_SA_tttjjjtttbb)
        /*0074*/ 	.word	0x0000001c


	//----- nvinfo : EIATTR_FRAME_SIZE
	.align		4
.L_47:
        /*0078*/ 	.byte	0x04, 0x11
        /*007a*/ 	.short	(.L_49 - .L_48)
	.align		4
.L_48:
        /*007c*/ 	.word	index@($__internal_38_$__cuda_sm20_rem_u16)
        /*0080*/ 	.word	0x00000120


	//----- nvinfo : EIATTR_FRAME_SIZE
	.align		4
.L_49:
        /*0084*/ 	.byte	0x04, 0x11
        /*0086*/ 	.short	(.L_51 - .L_50)
	.align		4
.L_50:
        /*0088*/ 	.word	index@($__internal_37_$__cuda_sm20_div_u64)
        /*008c*/ 	.word	0x00000120


	//----- nvinfo : EIATTR_FRAME_SIZE
	.align		4
.L_51:
        /*0090*/ 	.byte	0x04, 0x11
        /*0092*/ 	.short	(.L_53 - .L_52)
	.align		4
.L_52:
        /*0094*/ 	.word	index@($__internal_36_$__cuda_sm20_div_u16)
        /*0098*/ 	.word	0x00000120


	//----- nvinfo : EIATTR_FRAME_SIZE
	.align		4
.L_53:
        /*009c*/ 	.byte	0x04, 0x11
        /*009e*/ 	.short	(.L_55 - .L_54)
	.align		4
.L_54:
        /*00a0*/ 	.word	index@(_Z21moe_wna16_gemm_kernelI6__halfLi4ELi4EEvPKT_PS1_PKjS3_S6_PKfPKiSA_SA_tttjjjtttbb)
        /*00a4*/ 	.word	0x00000120


	//----- nvinfo : EIATTR_REGCOUNT
	.align		4
.L_55:
        /*00a8*/ 	.byte	0x04, 0x2f
        /*00aa*/ 	.short	(.L_57 - .L_56)
	.align		4
.L_56:
        /*00ac*/ 	.word	index@(_Z21moe_wna16_gemm_kernelI6__halfLi4ELi8EEvPKT_PS1_PKjS3_S6_PKfPKiSA_SA_tttjjjtttbb)
        /*00b0*/ 	.word	0x0000001c


	//----- nvinfo : EIATTR_FRAME_SIZE
	.align		4
.L_57:
        /*00b4*/ 	.byte	0x04, 0x11
        /*00b6*/ 	.short	(.L_59 - .L_58)
	.align		4
.L_58:
        /*00b8*/ 	.word	index@($__internal_35_$__cuda_sm20_rem_u16)
        /*00bc*/ 	.word	0x00000130


	//----- nvinfo : EIATTR_FRAME_SIZE
	.align		4
.L_59:
        /*00c0*/ 	.byte	0x04, 0x11
        /*00c2*/ 	.short	(.L_61 - .L_60)
	.align		4
.L_60:
        /*00c4*/ 	.word	index@($__internal_34_$__cuda_sm20_div_u64)
        /*00c8*/ 	.word	0x00000130


	//----- nvinfo : EIATTR_FRAME_SIZE
	.align		4
.L_61:
        /*00cc*/ 	.byte	0x04, 0x11
        /*00ce*/ 	.short	(.L_63 - .L_62)
	.align		4
.L_62:
        /*00d0*/ 	.word	index@($__internal_33_$__cuda_sm20_div_u16)
        /*00d4*/ 	.word	0x00000130


	//----- nvinfo : EIATTR_FRAME_SIZE
	.align		4
.L_63:
        /*00d8*/ 	.byte	0x04, 0x11
        /*00da*/ 	.short	(.L_65 - .L_64)
	.align		4
.L_64:
        /*00dc*/ 	.word	index@(_Z21moe_wna16_gemm_kernelI6__halfLi4ELi8EEvPKT_PS1_PKjS3_S6_PKfPKiSA_SA_tttjjjtttbb)
        /*00e0*/ 	.word	0x00000130


	//----- nvinfo : EIATTR_REGCOUNT
	.align		4
.L_65:
        /*00e4*/ 	.byte	0x04, 0x2f
        /*00e6*/ 	.short	(.L_67 - .L_66)
	.align		4
.L_66:
        /*00e8*/ 	.word	index@(_Z21moe_wna16_gemm_kernelI6__halfLi8ELi1EEvPKT_PS1_PKjS3_S6_PKfPKiSA_SA_tttjjjtttbb)
        /*00ec*/ 	.word	0x0000001a


	//----- nvinfo : EIATTR_FRAME_SIZE
	.align		4
.L_67:
        /*00f0*/ 	.byte	0x04, 0x11
        /*00f2*/ 	.short	(.L_69 - .L_68)
	.align		4
.L_68:
        /*00f4*/ 	.word	index@($__internal_32_$__cuda_sm20_rem_u16)
        /*00f8*/ 	.word	0x00000110


	//----- nvinfo : EIATTR_FRAME_SIZE
	.align		4
.L_69:
        /*00fc*/ 	.byte	0x04, 0x11
        /*00fe*/ 	.short	(.L_71 - .L_70)
	.align		4
.L_70:
        /*0100*/ 	.word	index@($__internal_31_$__cuda_sm20_div_u64)
        /*0104*/ 	.word	0x00000110


	//----- nvinfo : EIATTR_FRAME_SIZE
	.align		4
.L_71:
        /*0108*/ 	.byte	0x04, 0x11
        /*010a*/ 	.short	(.L_73 - .L_72)
	.align		4
.L_72:
        /*010c*/ 	.word	index@(_Z21moe_wna16_gemm_kernelI6__halfLi8ELi1EEvPKT_PS1_PKjS3_S6_PKfPKiSA_SA_tttjjjtttbb)
        /*0110*/ 	.word	0x00000110


	//----- nvinfo : EIATTR_REGCOUNT
	.align		4
.L_73:
        /*0114*/ 	.byte	0x04, 0x2f
        /*0116*/ 	.short	(.L_75 - .L_74)
	.align		4
.L_74:
        /*0118*/ 	.word	index@(_Z21moe_wna16_gemm_kernelI6__halfLi8ELi2EEvPKT_PS1_PKjS3_S6_PKfPKiSA_SA_tttjjjtttbb)
        /*011c*/ 	.word	0x0000001a


	//----- nvinfo : EIATTR_FRAME_SIZE
	.align		4
.L_75:
        /*0120*/ 	.byte	0x04, 0x11
        /*0122*/ 	.short	(.L_77 - .L_76)
	.align		4
.L_76:
        /*0124*/ 	.word	index@($__internal_30_$__cuda_sm20_rem_u16)
        /*0128*/ 	.word	0x00000120


	//----- nvinfo : EIATTR_FRAME_SIZE
	.align		4
.L_77:
        /*012c*/ 	.byte	0x04, 0x11
        /*012e*/ 	.short	(.L_79 - .L_78)
	.align		4
.L_78:
        /*0130*/ 	.word	index@($__internal_29_$__cuda_sm20_div_u64)
        /*0134*/ 	.word	0x00000120


	//----- nvinfo : EIATTR_FRAME_SIZE
	.align		4
.L_79:
        /*0138*/ 	.byte	0x04, 0x11
        /*013a*/ 	.short	(.L_81 - .L_80)
	.align		4
.L_80:
        /*013c*/ 	.word	index@($__internal_28_$__cuda_sm20_div_u16)
        /*0140*/ 	.word	0x00000120


	//----- nvinfo : EIATTR_FRAME_SIZE
	.align		4
.L_81:
        /*0144*/ 	.byte	0x04, 0x11
        /*0146*/ 	.short	(.L_83 - .L_82)
	.align		4
.L_82:
        /*0148*/ 	.word	index@(_Z21moe_wna16_gemm_kernelI6__halfLi8ELi2EEvPKT_PS1_PKjS3_S6_PKfPKiSA_SA_tttjjjtttbb)
        /*014c*/ 	.word	0x00000120


	//----- nvinfo : EIATTR_REGCOUNT
	.align		4
.L_83:
        /*0150*/ 	.byte	0x04, 0x2f
        /*0152*/ 	.short	(.L_85 - .L_84)
	.align		4
.L_84:
        /*0154*/ 	.word	index@(_Z21moe_wna16_gemm_kernelI6__halfLi8ELi4EEvPKT_PS1_PKjS3_S6_PKfPKiSA_SA_tttjjjtttbb)
        /*0158*/ 	.word	0x0000001a


	//----- nvinfo : EIATTR_FRAME_SIZE
	.align		4
.L_85:
        /*015c*/ 	.byte	0x04, 0x11
        /*015e*/ 	.short	(.L_87 - .L_86)
	.align		4
.L_86:
        /*0160*/ 	.word	index@($__internal_27_$__cuda_sm20_rem_u16)
        /*0164*/ 	.word	0x00000120


	//----- nvinfo : EIATTR_FRAME_SIZE
	.align		4
.L_87:
        /*0168*/ 	.byte	0x04, 0x11
        /*016a*/ 	.short	(.L_89 - .L_88)
	.align		4
.L_88:
        /*016c*/ 	.word	index@($__internal_26_$__cuda_sm20_div_u64)
        /*0170*/ 	.word	0x00000120


	//----- nvinfo : EIATTR_FRAME_SIZE
	.align		4
.L_89:
        /*0174*/ 	.byte	0x04, 0x11
        /*0176*/ 	.short	(.L_91 - .L_90)
	.align		4
.L_90:
        /*0178*/ 	.word	index@($__internal_25_$__cuda_sm20_div_u16)
        /*017c*/ 	.word	0x00000120


	//----- nvinfo : EIATTR_FRAME_SIZE
	.align		4
.L_91:
        /*0180*/ 	.byte	0x04, 0x11
        /*0182*/ 	.short	(.L_93 - .L_92)
	.align		4
.L_92:
        /*0184*/ 	.word	index@(_Z21moe_wna16_gemm_kernelI6__halfLi8ELi4EEvPKT_PS1_PKjS3_S6_PKfPKiSA_SA_tttjjjtttbb)
        /*0188*/ 	.word	0x00000120


	//----- nvinfo : EIATTR_REGCOUNT
	.align		4
.L_93:
        /*018c*/ 	.byte	0x04, 0x2f
        /*018e*/ 	.short	(.L_95 - .L_94)
	.align		4
.L_94:
        /*0190*/ 	.word	index@(_Z21moe_wna16_gemm_kernelI6__halfLi8ELi8EEvPKT_PS1_PKjS3_S6_PKfPKiSA_SA_tttjjjtttbb)
        /*0194*/ 	.word	0x0000001a


	//----- nvinfo : EIATTR_FRAME_SIZE
	.align		4
.L_95:
        /*0198*/ 	.byte	0x04, 0x11
        /*019a*/ 	.short	(.L_97 - .L_96)
	.align		4
.L_96:
        /*019c*/ 	.word	index@($__internal_24_$__cuda_sm20_rem_u16)
        /*01a0*/ 	.word	0x00000130


	//----- nvinfo : EIATTR_FRAME_SIZE
	.align		4
.L_97:
        /*01a4*/ 	.byte	0x04, 0x11
        /*01a6*/ 	.short	(.L_99 - .L_98)
	.align		4
.L_98:
        /*01a8*/ 	.word	index@($__internal_23_$__cuda_sm20_div_u64)
        /*01ac*/ 	.word	0x00000130


	//----- nvinfo : EIATTR_FRAME_SIZE
	.align		4
.L_99:
        /*01b0*/ 	.byte	0x04, 0x11
        /*01b2*/ 	.short	(.L_101 - .L_100)
	.align		4
.L_100:
        /*01b4*/ 	.word	index@($__internal_22_$__cuda_sm20_div_u16)
        /*01b8*/ 	.word	0x00000130


	//----- nvinfo : EIATTR_FRAME_SIZE
	.align		4
.L_101:
        /*01bc*/ 	.byte	0x04, 0x11
        /*01be*/ 	.short	(.L_103 - .L_102)
	.align		4
.L_102:
        /*01c0*/ 	.word	index@(_Z21moe_wna16_gemm_kernelI6__halfLi8ELi8EEvPKT_PS1_PKjS3_S6_PKfPKiSA_SA_tttjjjtttbb)
        /*01c4*/ 	.word	0x00000130


	//----- nvinfo : EIATTR_REGCOUNT
	.align		4
.L_103:
        /*01c8*/ 	.byte	0x04, 0x2f
        /*01ca*/ 	.short	(.L_105 - .L_104)
	.align		4
.L_104:
        /*01cc*/ 	.word	index@(_Z21moe_wna16_gemm_kernelI13__nv_bfloat16Li4ELi1EEvPKT_PS1_PKjS3_S6_PKfPKiSA_SA_tttjjjtttbb)
        /*01d0*/ 	.word	0x0000001e


	//----- nvinfo : EIATTR_FRAME_SIZE
	.align		4
.L_105:
        /*01d4*/ 	.byte	0x04, 0x11
        /*01d6*/ 	.short	(.L_107 - .L_106)
	.align		4
.L_106:
        /*01d8*/ 	.word	index@($__internal_21_$__cuda_sm20_rem_u16)
        /*01dc*/ 	.word	0x00000110


	//----- nvinfo : EIATTR_FRAME_SIZE
	.align		4
.L_107:
        /*01e0*/ 	.byte	0x04, 0x11
        /*01e2*/ 	.short	(.L_109 - .L_108)
	.align		4
.L_108:
        /*01e4*/ 	.word	index@($__internal_20_$__cuda_sm20_div_u64)
        /*01e8*/ 	.word	0x00000110


	//----- nvinfo : EIATTR_FRAME_SIZE
	.align		4
.L_109:
        /*01ec*/ 	.byte	0x04, 0x11
        /*01ee*/ 	.short	(.L_111 - .L_110)
	.align		4
.L_110:
        /*01f0*/ 	.word	index@(_Z21moe_wna16_gemm_kernelI13__nv_bfloat16Li4ELi1EEvPKT_PS1_PKjS3_S6_PKfPKiSA_SA_tttjjjtttbb)
        /*01f4*/ 	.word	0x00000110


	//----- nvinfo : EIATTR_REGCOUNT
	.align		4
.L_111:
        /*01f8*/ 	.byte	0x04, 0x2f
        /*01fa*/ 	.short	(.L_113 - .L_112)
	.align		4
.L_112:
        /*01fc*/ 	.word	index@(_Z21moe_wna16_gemm_kernelI13__nv_bfloat16Li4ELi2EEvPKT_PS1_PKjS3_S6_PKfPKiSA_SA_tttjjjtttbb)
        /*0200*/ 	.word	0x0000001c


	//----- nvinfo : EIATTR_FRAME_SIZE
	.align		4
.L_113:
        /*0204*/ 	.byte	0x04, 0x11
        /*0206*/ 	.short	(.L_115 - .L_114)
	.align		4
.L_114:
        /*0208*/ 	.word	index@($__internal_19_$__cuda_sm20_rem_u16)
        /*020c*/ 	.word	0x00000120


	//----- nvinfo : EIATTR_FRAME_SIZE
	.align		4
.L_115:
        /*0210*/ 	.byte	0x04, 0x11
        /*0212*/ 	.short	(.L_117 - .L_116)
	.align		4
.L_116:
        /*0214*/ 	.word	index@($__internal_18_$__cuda_sm20_div_u64)
        /*0218*/ 	.word	0x00000120


	//----- nvinfo : EIATTR_FRAME_SIZE
	.align		4
.L_117:
        /*021c*/ 	.byte	0x04, 0x11
        /*021e*/ 	.short	(.L_119 - .L_118)
	.align		4
.L_118:
        /*0220*/ 	.word	index@($__internal_17_$__cuda_sm20_div_u16)
        /*0224*/ 	.word	0x00000120


	//----- nvinfo : EIATTR_FRAME_SIZE
	.align		4
.L_119:
        /*0228*/ 	.byte	0x04, 0x11
        /*022a*/ 	.short	(.L_121 - .L_120)
	.align		4
.L_120:
        /*022c*/ 	.word	index@(_Z21moe_wna16_gemm_kernelI13__nv_bfloat16Li4ELi2EEvPKT_PS1_PKjS3_S6_PKfPKiSA_SA_tttjjjtttbb)
        /*0230*/ 	.word	0x00000120


	//----- nvinfo : EIATTR_REGCOUNT
	.align		4
.L_121:
        /*0234*/ 	.byte	0x04, 0x2f
        /*0236*/ 	.short	(.L_123 - .L_122)
	.align		4
.L_122:
        /*0238*/ 	.word	index@(_Z21moe_wna16_gemm_kernelI13__nv_bfloat16Li4ELi4EEvPKT_PS1_PKjS3_S6_PKfPKiSA_SA_tttjjjtttbb)
        /*023c*/ 	.word	0x0000001c


	//----- nvinfo : EIATTR_FRAME_SIZE
	.align		4
.L_123:
        /*0240*/ 	.byte	0x04, 0x11
        /*0242*/ 	.short	(.L_125 - .L_124)
	.align		4
.L_124:
        /*0244*/ 	.word	index@($__internal_16_$__cuda_sm20_rem_u16)
        /*0248*/ 	.word	0x00000120


	//----- nvinfo : EIATTR_FRAME_SIZE
	.align		4
.L_125:
        /*024c*/ 	.byte	0x04, 0x11
        /*024e*/ 	.short	(.L_127 - .L_126)
	.align		4
.L_126:
        /*0250*/ 	.word	index@($__internal_15_$__cuda_sm20_div_u64)
        /*0254*/ 	.word	0x00000120


	//----- nvinfo : EIATTR_FRAME_SIZE
	.align		4
.L_127:
        /*0258*/ 	.byte	0x04, 0x11
        /*025a*/ 	.short	(.L_129 - .L_128)
	.align		4
.L_128:
        /*025c*/ 	.word	index@($__internal_14_$__cuda_sm20_div_u16)
        /*0260*/ 	.word	0x00000120


	//----- nvinfo : EIATTR_FRAME_SIZE
	.align		4
.L_129:
        /*0264*/ 	.byte	0x04, 0x11
        /*0266*/ 	.short	(.L_131 - .L_130)
	.align		4
.L_130:
        /*0268*/ 	.word	index@(_Z21moe_wna16_gemm_kernelI13__nv_bfloat16Li4ELi4EEvPKT_PS1_PKjS3_S6_PKfPKiSA_SA_tttjjjtttbb)
        /*026c*/ 	.word	0x00000120


	//----- nvinfo : EIATTR_REGCOUNT
	.align		4
.L_131:
        /*0270*/ 	.byte	0x04, 0x2f
        /*0272*/ 	.short	(.L_133 - .L_132)
	.align		4
.L_132:
        /*0274*/ 	.word	index@(_Z21moe_wna16_gemm_kernelI13__nv_bfloat16Li4ELi8EEvPKT_PS1_PKjS3_S6_PKfPKiSA_SA_tttjjjtttbb)
        /*0278*/ 	.word	0x0000001c


	//----- nvinfo : EIATTR_FRAME_SIZE
	.align		4
.L_133:
        /*027c*/ 	.byte	0x04, 0x11
        /*027e*/ 	.short	(.L_135 - .L_134)
	.align		4
.L_134:
        /*0280*/ 	.word	index@($__internal_13_$__cuda_sm20_rem_u16)
        /*0284*/ 	.word	0x00000130


	//----- nvinfo : EIATTR_FRAME_SIZE
	.align		4
.L_135:
        /*0288*/ 	.byte	0x04, 0x11
        /*028a*/ 	.short	(.L_137 - .L_136)
	.align		4
.L_136:
        /*028c*/ 	.word	index@($__internal_12_$__cuda_sm20_div_u64)
        /*0290*/ 	.word	0x00000130


	//----- nvinfo : EIATTR_FRAME_SIZE
	.align		4
.L_137:
        /*0294*/ 	.byte	0x04, 0x11
        /*0296*/ 	.short	(.L_139 - .L_138)
	.align		4
.L_138:
        /*0298*/ 	.word	index@($__internal_11_$__cuda_sm20_div_u16)
        /*029c*/ 	.word	0x00000130


	//----- nvinfo : EIATTR_FRAME_SIZE
	.align		4
.L_139:
        /*02a0*/ 	.byte	0x04, 0x11
        /*02a2*/ 	.short	(.L_141 - .L_140)
	.align		4
.L_140:
        /*02a4*/ 	.word	index@(_Z21moe_wna16_gemm_kernelI13__nv_bfloat16Li4ELi8EEvPKT_PS1_PKjS3_S6_PKfPKiSA_SA_tttjjjtttbb)
        /*02a8*/ 	.word	0x00000130


	//----- nvinfo : EIATTR_REGCOUNT
	.align		4
.L_141:
        /*02ac*/ 	.byte	0x04, 0x2f
        /*02ae*/ 	.short	(.L_143 - .L_142)
	.align		4
.L_142:
        /*02b0*/ 	.word	index@(_Z21moe_wna16_gemm_kernelI13__nv_bfloat16Li8ELi1EEvPKT_PS1_PKjS3_S6_PKfPKiSA_SA_tttjjjtttbb)
        /*02b4*/ 	.word	0x0000001f


	//----- nvinfo : EIATTR_FRAME_SIZE
	.align		4
.L_143:
        /*02b8*/ 	.byte	0x04, 0x11
        /*02ba*/ 	.short	(.L_145 - .L_144)
	.align		4
.L_144:
        /*02bc*/ 	.word	index@($__internal_10_$__cuda_sm20_rem_u16)
        /*02c0*/ 	.word	0x00000110


	//----- nvinfo : EIATTR_FRAME_SIZE
	.align		4
.L_145:
        /*02c4*/ 	.byte	0x04, 0x11
        /*02c6*/ 	.short	(.L_147 - .L_146)
	.align		4
.L_146:
        /*02c8*/ 	.word	index@($__internal_9_$__cuda_sm20_div_u64)
        /*02cc*/ 	.word	0x00000110


	//----- nvinfo : EIATTR_FRAME_SIZE
	.align		4
.L_147:
        /*02d0*/ 	.byte	0x04, 0x11
        /*02d2*/ 	.short	(.L_149 - .L_148)
	.align		4
.L_148:
        /*02d4*/ 	.word	index@(_Z21moe_wna16_gemm_kernelI13__nv_bfloat16Li8ELi1EEvPKT_PS1_PKjS3_S6_PKfPKiSA_SA_tttjjjtttbb)
        /*02d8*/ 	.word	0x00000110


	//----- nvinfo : EIATTR_REGCOUNT
	.align		4
.L_149:
        /*02dc*/ 	.byte	0x04, 0x2f
        /*02de*/ 	.short	(.L_151 - .L_150)
	.align		4
.L_150:
        /*02e0*/ 	.word	index@(_Z21moe_wna16_gemm_kernelI13__nv_bfloat16Li8ELi2EEvPKT_PS1_PKjS3_S6_PKfPKiSA_SA_tttjjjtttbb)
        /*02e4*/ 	.word	0x00000020


	//----- nvinfo : EIATTR_FRAME_SIZE
	.align		4
.L_151:
        /*02e8*/ 	.byte	0x04, 0x11
        /*02ea*/ 	.short	(.L_153 - .L_152)
	.align		4
.L_152:
        /*02ec*/ 	.word	index@($__internal_8_$__cuda_sm20_rem_u16)
        /*02f0*/ 	.word	0x00000120


	//----- nvinfo : EIATTR_FRAME_SIZE
	.align		4
.L_153:
        /*02f4*/ 	.byte	0x04, 0x11
        /*02f6*/ 	.short	(.L_155 - .L_154)
	.align		4
.L_154:
        /*02f8*/ 	.word	index@($__internal_7_$__cuda_sm20_div_u64)
        /*02fc*/ 	.word	0x00000120


	//----- nvinfo : EIATTR_FRAME_SIZE
	.align		4
.L_155:
        /*0300*/ 	.byte	0x04, 0x11
        /*0302*/ 	.short	(.L_157 - .L_156)
	.align		4
.L_156:
        /*0304*/ 	.word	index@($__internal_6_$__cuda_sm20_div_u16)
        /*0308*/ 	.word	0x00000120


	//----- nvinfo : EIATTR_FRAME_SIZE
	.align		4
.L_157:
        /*030c*/ 	.byte	0x04, 0x11
        /*030e*/ 	.short	(.L_159 - .L_158)
	.align		4
.L_158:
        /*0310*/ 	.word	index@(_Z21moe_wna16_gemm_kernelI13__nv_bfloat16Li8ELi2EEvPKT_PS1_PKjS3_S6_PKfPKiSA_SA_tttjjjtttbb)
        /*0314*/ 	.word	0x00000120


	//----- nvinfo : EIATTR_REGCOUNT
	.align		4
.L_159:
        /*0318*/ 	.byte	0x04, 0x2f
        /*031a*/ 	.short	(.L_161 - .L_160)
	.align		4
.L_160:
        /*031c*/ 	.word	index@(_Z21moe_wna16_gemm_kernelI13__nv_bfloat16Li8ELi4EEvPKT_PS1_PKjS3_S6_PKfPKiSA_SA_tttjjjtttbb)
        /*0320*/ 	.word	0x00000020


	//----- nvinfo : EIATTR_FRAME_SIZE
	.align		4
.L_161:
        /*0324*/ 	.byte	0x04, 0x11
        /*0326*/ 	.short	(.L_163 - .L_162)
	.align		4
.L_162:
        /*0328*/ 	.word	index@($__internal_5_$__cuda_sm20_rem_u16)
        /*032c*/ 	.word	0x00000120


	//----- nvinfo : EIATTR_FRAME_SIZE
	.align		4
.L_163:
        /*0330*/ 	.byte	0x04, 0x11
        /*0332*/ 	.short	(.L_165 - .L_164)
	.align		4
.L_164:
        /*0334*/ 	.word	index@($__internal_4_$__cuda_sm20_div_u64)
        /*0338*/ 	.word	0x00000120


	//----- nvinfo : EIATTR_FRAME_SIZE
	.align		4
.L_165:
        /*033c*/ 	.byte	0x04, 0x11
        /*033e*/ 	.short	(.L_167 - .L_166)
	.align		4
.L_166:
        /*0340*/ 	.word	index@($__internal_3_$__cuda_sm20_div_u16)
        /*0344*/ 	.word	0x00000120


	//----- nvinfo : EIATTR_FRAME_SIZE
	.align		4
.L_167:
        /*0348*/ 	.byte	0x04, 0x11
        /*034a*/ 	.short	(.L_169 - .L_168)
	.align		4
.L_168:
        /*034c*/ 	.word	index@(_Z21moe_wna16_gemm_kernelI13__nv_bfloat16Li8ELi4EEvPKT_PS1_PKjS3_S6_PKfPKiSA_SA_tttjjjtttbb)
        /*0350*/ 	.word	0x00000120


	//----- nvinfo : EIATTR_REGCOUNT
	.align		4
.L_169:
        /*0354*/ 	.byte	0x04, 0x2f
        /*0356*/ 	.short	(.L_171 - .L_170)
	.align		4
.L_170:
        /*0358*/ 	.word	index@(_Z21moe_wna16_gemm_kernelI13__nv_bfloat16Li8ELi8EEvPKT_PS1_PKjS3_S6_PKfPKiSA_SA_tttjjjtttbb)
        /*035c*/ 	.word	0x00000020


	//----- nvinfo : EIATTR_FRAME_SIZE
	.align		4
.L_171:
        /*0360*/ 	.byte	0x04, 0x11
        /*0362*/ 	.short	(.L_173 - .L_172)
	.align		4
.L_172:
        /*0364*/ 	.word	index@($__internal_2_$__cuda_sm20_rem_u16)
        /*0368*/ 	.word	0x00000130


	//----- nvinfo : EIATTR_FRAME_SIZE
	.align		4
.L_173:
        /*036c*/ 	.byte	0x04, 0x11
        /*036e*/ 	.short	(.L_175 - .L_174)
	.align		4
.L_174:
        /*0370*/ 	.word	index@($__internal_1_$__cuda_sm20_div_u64)
        /*0374*/ 	.word	0x00000130


	//----- nvinfo : EIATTR_FRAME_SIZE
	.align		4
.L_175:
        /*0378*/ 	.byte	0x04, 0x11
        /*037a*/ 	.short	(.L_177 - .L_176)
	.align		4
.L_176:
        /*037c*/ 	.word	index@($__internal_0_$__cuda_sm20_div_u16)
        /*0380*/ 	.word	0x00000130


	//----- nvinfo : EIATTR_FRAME_SIZE
	.align		4
.L_177:
        /*0384*/ 	.byte	0x04, 0x11
        /*0386*/ 	.short	(.L_179 - .L_178)
	.align		4
.L_178:
        /*0388*/ 	.word	index@(_Z21moe_wna16_gemm_kernelI13__nv_bfloat16Li8ELi8EEvPKT_PS1_PKjS3_S6_PKfPKiSA_SA_tttjjjtttbb)
        /*038c*/ 	.word	0x00000130


	//----- nvinfo : EIATTR_MIN_STACK_SIZE
	.align		4
.L_179:
        /*0390*/ 	.byte	0x04, 0x12
        /*0392*/ 	.short	(.L_181 - .L_180)
	.align		4
.L_180:
        /*0394*/ 	.word	index@(_Z21moe_wna16_gemm_kernelI13__nv_bfloat16Li8ELi8EEvPKT_PS1_PKjS3_S6_PKfPKiSA_SA_tttjjjtttbb)
        /*0398*/ 	.word	0x00000130


	//----- nvinfo : EIATTR_MIN_STACK_SIZE
	.align		4
.L_181:
        /*039c*/ 	.byte	0x04, 0x12
        /*039e*/ 	.short	(.L_183 - .L_182)
	.align		4
.L_182:
        /*03a0*/ 	.word	index@(_Z21moe_wna16_gemm_kernelI13__nv_bfloat16Li8ELi4EEvPKT_PS1_PKjS3_S6_PKfPKiSA_SA_tttjjjtttbb)
        /*03a4*/ 	.word	0x00000120


	//----- nvinfo : EIATTR_MIN_STACK_SIZE
	.align		4
.L_183:
        /*03a8*/ 	.byte	0x04, 0x12
        /*03aa*/ 	.short	(.L_185 - .L_184)
	.align		4
.L_184:
        /*03ac*/ 	.word	index@(_Z21moe_wna16_gemm_kernelI13__nv_bfloat16Li8ELi2EEvPKT_PS1_PKjS3_S6_PKfPKiSA_SA_tttjjjtttbb)
        /*03b0*/ 	.word	0x00000120


	//----- nvinfo : EIATTR_MIN_STACK_SIZE
	.align		4
.L_185:
        /*03b4*/ 	.byte	0x04, 0x12
        /*03b6*/ 	.short	(.L_187 - .L_186)
	.align		4
.L_186:
        /*03b8*/ 	.word	index@(_Z21moe_wna16_gemm_kernelI13__nv_bfloat16Li8ELi1EEvPKT_PS1_PKjS3_S6_PKfPKiSA_SA_tttjjjtttbb)
        /*03bc*/ 	.word	0x00000110


	//----- nvinfo : EIATTR_MIN_STACK_SIZE
	.align		4
.L_187:
        /*03c0*/ 	.byte	0x04, 0x12
        /*03c2*/ 	.short	(.L_189 - .L_188)
	.align		4
.L_188:
        /*03c4*/ 	.word	index@(_Z21moe_wna16_gemm_kernelI13__nv_bfloat16Li4ELi8EEvPKT_PS1_PKjS3_S6_PKfPKiSA_SA_tttjjjtttbb)
        /*03c8*/ 	.word	0x00000130


	//----- nvinfo : EIATTR_MIN_STACK_SIZE
	.align		4
.L_189:
        /*03cc*/ 	.byte	0x04, 0x12
        /*03ce*/ 	.short	(.L_191 - .L_190)
	.align		4
.L_190:
        /*03d0*/ 	.word	index@(_Z21moe_wna16_gemm_kernelI13__nv_bfloat16Li4ELi4EEvPKT_PS1_PKjS3_S6_PKfPKiSA_SA_tttjjjtttbb)
        /*03d4*/ 	.word	0x00000120


	//----- nvinfo : EIATTR_MIN_STACK_SIZE
	.align		4
.L_191:
        /*03d8*/ 	.byte	0x04, 0x12
        /*03da*/ 	.short	(.L_193 - .L_192)
	.align		4
.L_192:
        /*03dc*/ 	.word	index@(_Z21moe_wna16_gemm_kernelI13__nv_bfloat16Li4ELi2EEvPKT_PS1_PKjS3_S6_PKfPKiSA_SA_tttjjjtttbb)
        /*03e0*/ 	.word	0x00000120


	//----- nvinfo : EIATTR_MIN_STACK_SIZE
	.align		4
.L_193:
        /*03e4*/ 	.byte	0x04, 0x12
        /*03e6*/ 	.short	(.L_195 - .L_194)
	.align		4
.L_194:
        /*03e8*/ 	.word	index@(_Z21moe_wna16_gemm_kernelI13__nv_bfloat16Li4ELi1EEvPKT_PS1_PKjS3_S6_PKfPKiSA_SA_tttjjjtttbb)
        /*03ec*/ 	.word	0x00000110


	//----- nvinfo : EIATTR_MIN_STACK_SIZE
	.align		4
.L_195:
        /*03f0*/ 	.byte	0x04, 0x12
        /*03f2*/ 	.short	(.L_197 - .L_196)
	.align		4
.L_196:
        /*03f4*/ 	.word	index@(_Z21moe_wna16_gemm_kernelI6__halfLi8ELi8EEvPKT_PS1_PKjS3_S6_PKfPKiSA_SA_tttjjjtttbb)
        /*03f8*/ 	.word	0x00000130


	//----- nvinfo : EIATTR_MIN_STACK_SIZE
	.align		4
.L_197:
        /*03fc*/ 	.byte	0x04, 0x12
        /*03fe*/ 	.short	(.L_199 - .L_198)
	.align		4
.L_198:
        /*0400*/ 	.word	index@(_Z21moe_wna16_gemm_kernelI6__halfLi8ELi4EEvPKT_PS1_PKjS3_S6_PKfPKiSA_SA_tttjjjtttbb)
        /*0404*/ 	.word	0x00000120


	//----- nvinfo : EIATTR_MIN_STACK_SIZE
	.align		4
.L_199:
        /*0408*/ 	.byte	0x04, 0x12
        /*040a*/ 	.short	(.L_201 - .L_200)
	.align		4
.L_200:
        /*040c*/ 	.word	index@(_Z21moe_wna16_gemm_kernelI6__halfLi8ELi2EEvPKT_PS1_PKjS3_S6_PKfPKiSA_SA_tttjjjtttbb)
        /*0410*/ 	.word	0x00000120


	//----- nvinfo : EIATTR_MIN_STACK_SIZE
	.align		4
.L_201:
        /*0414*/ 	.byte	0x04, 0x12
        /*0416*/ 	.short	(.L_203 - .L_202)
	.align		4
.L_202:
        /*0418*/ 	.word	index@(_Z21moe_wna16_gemm_kernelI6__halfLi8ELi1EEvPKT_PS1_PKjS3_S6_PKfPKiSA_SA_tttjjjtttbb)
        /*041c*/ 	.word	0x00000110


	//----- nvinfo : EIATTR_MIN_STACK_SIZE
	.align		4
.L_203:
        /*0420*/ 	.byte	0x04, 0x12
        /*0422*/ 	.short	(.L_205 - .L_204)
	.align		4
.L_204:
        /*0424*/ 	.word	index@(_Z21moe_wna16_gemm_kernelI6__halfLi4ELi8EEvPKT_PS1_PKjS3_S6_PKfPKiSA_SA_tttjjjtttbb)
        /*0428*/ 	.word	0x00000130


	//----- nvinfo : EIATTR_MIN_STACK_SIZE
	.align		4
.L_205:
        /*042c*/ 	.byte	0x04, 0x12
        /*042e*/ 	.short	(.L_207 - .L_206)
	.align		4
.L_206:
        /*0430*/ 	.word	index@(_Z21moe_wna16_gemm_kernelI6__halfLi4ELi4EEvPKT_PS1_PKjS3_S6_PKfPKiSA_SA_tttjjjtttbb)
        /*0434*/ 	.word	0x00000120


	//----- nvinfo : EIATTR_MIN_STACK_SIZE
	.align		4
.L_207:
        /*0438*/ 	.byte	0x04, 0x12
        /*043a*/ 	.short	(.L_209 - .L_208)
	.align		4
.L_208:
        /*043c*/ 	.word	index@(_Z21moe_wna16_gemm_kernelI6__halfLi4ELi2EEvPKT_PS1_PKjS3_S6_PKfPKiSA_SA_tttjjjtttbb)
        /*0440*/ 	.word	0x00000120


	//----- nvinfo : EIATTR_MIN_STACK_SIZE
	.align		4
.L_209:
        /*0444*/ 	.byte	0x04, 0x12
        /*0446*/ 	.short	(.L_211 - .L_210)
	.align		4
.L_210:
        /*0448*/ 	.word	index@(_Z21moe_wna16_gemm_kernelI6__halfLi4ELi1EEvPKT_PS1_PKjS3_S6_PKfPKiSA_SA_tttjjjtttbb)
        /*044c*/ 	.word	0x00000110
.L_211:


//--------------------- .nv.compat                --------------------------
	.section	.nv.compat,"",@"SHT_CUDA_COMPAT_INFO"
	.align	4
        /*0000*/ 	.byte	0x02, 0x09, 0x01, 0x00, 0x02, 0x02, 0x01, 0x00, 0x02, 0x05, 0x05, 0x00, 0x03, 0x07, 0x01, 0x01
        /*0010*/ 	.byte	0x02, 0x03, 0x00, 0x00, 0x02, 0x06, 0x01, 0x00, 0x04, 0x0b, 0x08, 0x00, 0x00, 0x00, 0x00, 0x00
        /*0020*/ 	.byte	0x00, 0x00, 0x00, 0x00


//--------------------- .nv.info._Z21moe_wna16_gemm_kernelI13__nv_bfloat16Li8ELi8EEvPKT_PS1_PKjS3_S6_PKfPKiSA_SA_tttjjjtttbb --------------------------
	.section	.nv.info._Z21moe_wna16_gemm_kernelI13__nv_bfloat16Li8ELi8EEvPKT_PS1_PKjS3_S6_PKfPKiSA_SA_tttjjjtttbb,"",@"SHT_CUDA_INFO"
	.sectionflags	@""
	.align	4


	//----- nvinfo : EIATTR_CUDA_API_VERSION
	.align		4
        /*0000*/ 	.byte	0x04, 0x37
        /*0002*/ 	.short	(.L_213 - .L_212)
.L_212:
        /*0004*/ 	.word	0x00000082


	//----- nvinfo : EIATTR_KPARAM_INFO
	.align		4
.L_213:
        /*0008*/ 	.byte	0x04, 0x17
        /*000a*/ 	.short	(.L_215 - .L_214)
.L_214:
        /*000c*/ 	.word	0x00000000
        /*0010*/ 	.short	0x0013
        /*0012*/ 	.short	0x0063
        /*0014*/ 	.byte	0x00, 0xf0, 0x05, 0x00


	//----- nvinfo : EIATTR_KPARAM_INFO
	.align		4
.L_215:
        /*0018*/ 	.byte	0x04, 0x17
        /*001a*/ 	.short	(.L_217 - .L_216)
.L_216:
        /*001c*/ 	.word	0x00000000
        /*0020*/ 	.short	0x0012
        /*0022*/ 	.short	0x0062
        /*0024*/ 	.byte	0x00, 0xf0, 0x05, 0x00


	//----- nvinfo : EIATTR_KPARAM_INFO
	.align		4
.L_217:
        /*0028*/ 	.byte	0x04, 0x17
        /*002a*/ 	.short	(.L_219 - .L_218)
.L_218:
        /*002c*/ 	.word	0x00000000
        /*0030*/ 	.short	0x0011
        /*0032*/ 	.short	0x0060
        /*0034*/ 	.byte	0x00, 0xf0, 0x09, 0x00


	//----- nvinfo : EIATTR_KPARAM_INFO
	.align		4
.L_219:
        /*0038*/ 	.byte	0x04, 0x17
        /*003a*/ 	.short	(.L_221 - .L_220)
.L_220:
        /*003c*/ 	.word	0x00000000
        /*0040*/ 	.short	0x0010
        /*0042*/ 	.short	0x005e
        /*0044*/ 	.byte	0x00, 0xf0, 0x09, 0x00


	//----- nvinfo : EIATTR_KPARAM_INFO
	.align		4
.L_221:
        /*0048*/ 	.byte	0x04, 0x17
        /*004a*/ 	.short	(.L_223 - .L_222)
.L_222:
        /*004c*/ 	.word	0x00000000
        /*0050*/ 	.short	0x000f
        /*0052*/ 	.short	0x005c
        /*0054*/ 	.byte	0x00, 0xf0, 0x09, 0x00


	//----- nvinfo : EIATTR_KPARAM_INFO
	.align		4
.L_223:
        /*0058*/ 	.byte	0x04, 0x17
        /*005a*/ 	.short	(.L_225 - .L_224)
.L_224:
        /*005c*/ 	.word	0x00000000
        /*0060*/ 	.short	0x000e
        /*0062*/ 	.short	0x0058
        /*0064*/ 	.byte	0x00, 0xf0, 0x11, 0x00


	//----- nvinfo : EIATTR_KPARAM_INFO
	.align		4
.L_225:
        /*0068*/ 	.byte	0x04, 0x17
        /*006a*/ 	.short	(.L_227 - .L_226)
.L_226:
        /*006c*/ 	.word	0x00000000
        /*0070*/ 	.short	0x000d
        /*0072*/ 	.short	0x0054
        /*0074*/ 	.byte	0x00, 0xf0, 0x11, 0x00


	//----- nvinfo : EIATTR_KPARAM_INFO
	.align		4
.L_227:
        /*0078*/ 	.byte	0x04, 0x17
        /*007a*/ 	.short	(.L_229 - .L_228)
.L_228:
        /*007c*/ 	.word	0x00000000
        /*0080*/ 	.short	0x000c
        /*0082*/ 	.short	0x0050
        /*0084*/ 	.byte	0x00, 0xf0, 0x11, 0x00


	//----- nvinfo : EIATTR_KPARAM_INFO
	.align		4
.L_229:
        /*0088*/ 	.byte	0x04, 0x17
        /*008a*/ 	.short	(.L_231 - .L_230)
.L_230:
        /*008c*/ 	.word	0x00000000
        /*0090*/ 	.short	0x000b
        /*0092*/ 	.short	0x004c
        /*0094*/ 	.byte	0x00, 0xf0, 0x09, 0x00


	//----- nvinfo : EIATTR_KPARAM_INFO
	.align		4
.L_231:
        /*0098*/ 	.byte	0x04, 0x17
        /*009a*/ 	.short	(.L_233 - .L_232)
.L_232:
        /*009c*/ 	.word	0x00000000
        /*00a0*/ 	.short	0x000a
        /*00a2*/ 	.short	0x004a
        /*00a4*/ 	.byte	0x00, 0xf0, 0x09, 0x00


	//----- nvinfo : EIATTR_KPARAM_INFO
	.align		4
.L_233:
        /*00a8*/ 	.byte	0x04, 0x17
        /*00aa*/ 	.short	(.L_235 - .L_234)
.L_234:
        /*00ac*/ 	.word	0x00000000
        /*00b0*/ 	.short	0x0009
        /*00b2*/ 	.short	0x0048
        /*00b4*/ 	.byte	0x00, 0xf0, 0x09, 0x00


	//----- nvinfo : EIATTR_KPARAM_INFO
	.align		4
.L_235:
        /*00b8*/ 	.byte	0x04, 0x17
        /*00ba*/ 	.short	(.L_237 - .L_236)
.L_236:
        /*00bc*/ 	.word	0x00000000
        /*00c0*/ 	.short	0x0008
        /*00c2*/ 	.short	0x0040
        /*00c4*/ 	.byte	0x00, 0xf5, 0x21, 0x00


	//----- nvinfo : EIATTR_KPARAM_INFO
	.align		4
.L_237:
        /*00c8*/ 	.byte	0x04, 0x17
        /*00ca*/ 	.short	(.L_239 - .L_238)
.L_238:
        /*00cc*/ 	.word	0x00000000
        /*00d0*/ 	.short	0x0007
        /*00d2*/ 	.short	0x0038
        /*00d4*/ 	.byte	0x00, 0xf5, 0x21, 0x00


	//----- nvinfo : EIATTR_KPARAM_INFO
	.align		4
.L_239:
        /*00d8*/ 	.byte	0x04, 0x17
        /*00da*/ 	.short	(.L_241 - .L_240)
.L_240:
        /*00dc*/ 	.word	0x00000000
        /*00e0*/ 	.short	0x0006
        /*00e2*/ 	.short	0x0030
        /*00e4*/ 	.byte	0x00, 0xf5, 0x21, 0x00


	//----- nvinfo : EIATTR_KPARAM_INFO
	.align		4
.L_241:
        /*00e8*/ 	.byte	0x04, 0x17
        /*00ea*/ 	.short	(.L_243 - .L_242)
.L_242:
        /*00ec*/ 	.word	0x00000000
        /*00f0*/ 	.short	0x0005
        /*00f2*/ 	.short	0x0028
        /*00f4*/ 	.byte	0x00, 0xf5, 0x21, 0x00


	//----- nvinfo : EIATTR_KPARAM_INFO
	.align		4
.L_243:
        /*00f8*/ 	.byte	0x04, 0x17
        /*00fa*/ 	.short	(.L_245 - .L_244)
.L_244:
        /*00fc*/ 	.word	0x00000000
        /*0100*/ 	.short	0x0004
        /*0102*/ 	.short	0x0020
        /*0104*/ 	.byte	0x00, 0xf5, 0x21, 0x00


	//----- nvinfo : EIATTR_KPARAM_INFO
	.align		4
.L_245:
        /*0108*/ 	.byte	0x04, 0x17
        /*010a*/ 	.short	(.L_247 - .L_246)
.L_246:
        /*010c*/ 	.word	0x00000000
        /*0110*/ 	.short	0x0003
        /*0112*/ 	.short	0x0018
        /*0114*/ 	.byte	0x00, 0xf5, 0x21, 0x00


	//----- nvinfo : EIATTR_KPARAM_INFO
	.align		4
.L_247:
        /*0118*/ 	.byte	0x04, 0x17
        /*011a*/ 	.short	(.L_249 - .L_248)
.L_248:
        /*011c*/ 	.word	0x00000000
        /*0120*/ 	.short	0x0002
        /*0122*/ 	.short	0x0010
        /*0124*/ 	.byte	0x00, 0xf5, 0x21, 0x00


	//----- nvinfo : EIATTR_KPARAM_INFO
	.align		4
.L_249:
        /*0128*/ 	.byte	0x04, 0x17
        /*012a*/ 	.short	(.L_251 - .L_250)
.L_250:
        /*012c*/ 	.word	0x00000000
        /*0130*/ 	.short	0x0001
        /*0132*/ 	.short	0x0008
        /*0134*/ 	.byte	0x00, 0xf5, 0x21, 0x00


	//----- nvinfo : EIATTR_KPARAM_INFO
	.align		4
.L_251:
        /*0138*/ 	.byte	0x04, 0x17
        /*013a*/ 	.short	(.L_253 - .L_252)
.L_252:
        /*013c*/ 	.word	0x00000000
        /*0140*/ 	.short	0x0000
        /*0142*/ 	.short	0x0000
        /*0144*/ 	.byte	0x00, 0xf5, 0x21, 0x00


	//----- nvinfo : EIATTR_SPARSE_MMA_MASK
	.align		4
.L_253:
        /*0148*/ 	.byte	0x03, 0x50
        /*014a*/ 	.short	0x0000


	//----- nvinfo : EIATTR_MAXREG_COUNT
	.align		4
        /*014c*/ 	.byte	0x03, 0x1b
        /*014e*/ 	.short	0x00ff


	//----- nvinfo : EIATTR_NUM_BARRIERS
	.align		4
        /*0150*/ 	.byte	0x02, 0x4c
        /*0152*/ 	.byte	0x01
	.zero		1


	//----- nvinfo : EIATTR_MERCURY_ISA_VERSION
	.align		4
        /*0154*/ 	.byte	0x03, 0x5f
        /*0156*/ 	.short	0x0101


	//----- nvinfo : EIATTR_VRC_CTA_INIT_COUNT
	.align		4
        /*0158*/ 	.byte	0x02, 0x4a
	.zero		1
	.zero		1


	//----- nvinfo : EIATTR_ATOM16_EMUL_INSTR_REG_MAP
	.align		4
        /*015c*/ 	.byte	0x04, 0x2e
        /*015e*/ 	.short	(.L_255 - .L_254)


	//   ....[0]....
.L_254:
        /*0160*/ 	.word	0x00003940
        /*0164*/ 	.short	0x000a
        /*0166*/ 	.short	0x0000


	//   ....[1]....
        /*0168*/ 	.word	0x000039d0
        /*016c*/ 	.short	0x000a
        /*016e*/ 	.short	0x0000


	//   ....[2]....
        /*0170*/ 	.word	0x00003b20
        /*0174*/ 	.short	0x000a
        /*0176*/ 	.short	0x0000


	//   ....[3]....
        /*0178*/ 	.word	0x00003b60
        /*017c*/ 	.short	0x000a
        /*017e*/ 	.short	0x0000


	//   ....[4]....
        /*0180*/ 	.word	0x00003cc0
        /*0184*/ 	.short	0x000a
        /*0186*/ 	.short	0x0000


	//   ....[5]....
        /*0188*/ 	.word	0x00003d00
        /*018c*/ 	.short	0x000a
        /*018e*/ 	.short	0x0000


	//   ....[6]....
        /*0190*/ 	.word	0x00003e60
        /*0194*/ 	.short	0x0006
        /*0196*/ 	.short	0x0000


	//   ....[7]....
        /*0198*/ 	.word	0x00003ea0
        /*019c*/ 	.short	0x0006
        /*019e*/ 	.short	0x0000


	//   ....[8]....
        /*01a0*/ 	.word	0x00004100
        /*01a4*/ 	.short	0x0006
        /*01a6*/ 	.short	0x0000


	//   ....[9]....
        /*01a8*/ 	.word	0x00004140
        /*01ac*/ 	.short	0x0006
        /*01ae*/ 	.short	0x0000


	//----- nvinfo : EIATTR_EXIT_INSTR_OFFSETS
	.align		4
.L_255:
        /*01b0*/ 	.byte	0x04, 0x1c
        /*01b2*/ 	.short	(.L_257 - .L_256)


	//   ....[0]....
.L_256:
        /*01b4*/ 	.word	0x000000e0


	//   ....[1]....
        /*01b8*/ 	.word	0x000008c0


	//   ....[2]....
        /*01bc*/ 	.word	0x00000910


	//   ....[3]....
        /*01c0*/ 	.word	0x00003720


	//   ....[4]....
        /*01c4*/ 	.word	0x00003f50


	//   ....[5]....
        /*01c8*/ 	.word	0x000041e0


	//----- nvinfo : EIATTR_CRS_STACK_SIZE
	.align		4
.L_257:
        /*01cc*/ 	.byte	0x04, 0x1e
        /*01ce*/ 	.short	(.L_259 - .L_258)
.L_258:
        /*01d0*/ 	.word	0x00000000


	//----- nvinfo : EIATTR_CBANK_PARAM_SIZE
	.align		4
.L_259:
        /*01d4*/ 	.byte	0x03, 0x19
        /*01d6*/ 	.short	0x0064


	//----- nvinfo : EIATTR_PARAM_CBANK
	.align		4
        /*01d8*/ 	.byte	0x04, 0x0a
        /*01da*/ 	.short	(.L_261 - .L_260)
	.align		4
.L_260:
        /*01dc*/ 	.word	index@(.nv.constant0._Z21moe_wna16_gemm_kernelI13__nv_bfloat16Li8ELi8EEvPKT_PS1_PKjS3_S6_PKfPKiSA_SA_tttjjjtttbb)
        /*01e0*/ 	.short	0x0380
        /*01e2*/ 	.short	0x0064


	//----- nvinfo : EIATTR_SW_WAR
	.align		4
.L_261:
        /*01e4*/ 	.byte	0x04, 0x36
        /*01e6*/ 	.short	(.L_263 - .L_262)
.L_262:
        /*01e8*/ 	.word	0x00000008
.L_263:


//--------------------- .nv.info._Z21moe_wna16_gemm_kernelI13__nv_bfloat16Li8ELi4EEvPKT_PS1_PKjS3_S6_PKfPKiSA_SA_tttjjjtttbb --------------------------
	.section	.nv.info._Z21moe_wna16_gemm_kernelI13__nv_bfloat16Li8ELi4EEvPKT_PS1_PKjS3_S6_PKfPKiSA_SA_tttjjjtttbb,"",@"SHT_CUDA_INFO"
	.sectionflags	@""
	.align	4


	//----- nvinfo : EIATTR_CUDA_API_VERSION
	.align		4
        /*0000*/ 	.byte	0x04, 0x37
        /*0002*/ 	.short	(.L_265 - .L_264)
.L_264:
        /*0004*/ 	.word	0x00000082


	//----- nvinfo : EIATTR_KPARAM_INFO
	.align		4
.L_265:
        /*0008*/ 	.byte	0x04, 0x17
        /*000a*/ 	.short	(.L_267 - .L_266)
.L_266:
        /*000c*/ 	.word	0x00000000
        /*0010*/ 	.short	0x0013
        /*0012*/ 	.short	0x0063
        /*0014*/ 	.byte	0x00, 0xf0, 0x05, 0x00


	//----- nvinfo : EIATTR_KPARAM_INFO
	.align		4
.L_267:
        /*0018*/ 	.byte	0x04, 0x17
        /*001a*/ 	.short	(.L_269 - .L_268)
.L_268:
        /*001c*/ 	.word	0x00000000
        /*0020*/ 	.short	0x0012
        /*0022*/ 	.short	0x0062
        /*0024*/ 	.byte	0x00, 0xf0, 0x05, 0x00


	//----- nvinfo : EIATTR_KPARAM_INFO
	.align		4
.L_269:
        /*0028*/ 	.byte	0x04, 0x17
        /*002a*/ 	.short	(.L_271 - .L_270)
.L_270:
        /*002c*/ 	.word	0x00000000
        /*0030*/ 	.short	0x0011
        /*0032*/ 	.short	0x0060
        /*0034*/ 	.byte	0x00, 0xf0, 0x09, 0x00


	//----- nvinfo : EIATTR_KPARAM_INFO
	.align		4
.L_271:
        /*0038*/ 	.byte	0x04, 0x17
        /*003a*/ 	.short	(.L_273 - .L_272)
.L_272:
        /*003c*/ 	.word	0x00000000
        /*0040*/ 	.short	0x0010
        /*0042*/ 	.short	0x005e
        /*0044*/ 	.byte	0x00, 0xf0, 0x09, 0x00


	//----- nvinfo : EIATTR_KPARAM_INFO
	.align		4
.L_273:
        /*0048*/ 	.byte	0x04, 0x17
        /*004a*/ 	.short	(.L_275 - .L_274)
.L_274:
        /*004c*/ 	.word	0x00000000
        /*0050*/ 	.short	0x000f
        /*0052*/ 	.short	0x005c
        /*0054*/ 	.byte	0x00, 0xf0, 0x09, 0x00


	//----- nvinfo : EIATTR_KPARAM_INFO
	.align		4
.L_275:
        /*0058*/ 	.byte	0x04, 0x17
        /*005a*/ 	.short	(.L_277 - .L_276)
.L_276:
        /*005c*/ 	.word	0x00000000
        /*0060*/ 	.short	0x000e
        /*0062*/ 	.short	0x0058
        /*0064*/ 	.byte	0x00, 0xf0, 0x11, 0x00


	//----- nvinfo : EIATTR_KPARAM_INFO
	.align		4
.L_277:
        /*0068*/ 	.byte	0x04, 0x17
        /*006a*/ 	.short	(.L_279 - .L_278)
.L_278:
        /*006c*/ 	.word	0x00000000
        /*0070*/ 	.short	0x000d
        /*0072*/ 	.short	0x0054
        /*0074*/ 	.byte	0x00, 0xf0, 0x11, 0x00


	//----- nvinfo : EIATTR_KPARAM_INFO
	.align		4
.L_279:
        /*0078*/ 	.byte	0x04, 0x17
        /*007a*/ 	.short	(.L_281 - .L_280)
.L_280:
        /*007c*/ 	.word	0x00000000
        /*0080*/ 	.short	0x000c
        /*0082*/ 	.short	0x0050
        /*0084*/ 	.byte	0x00, 0xf0, 0x11, 0x00


	//----- nvinfo : EIATTR_KPARAM_INFO
	.align		4
.L_281:
        /*0088*/ 	.byte	0x04, 0x17
        /*008a*/ 	.short	(.L_283 - .L_282)
.L_282:
        /*008c*/ 	.word	0x00000000
        /*0090*/ 	.short	0x000b
        /*0092*/ 	.short	0x004c
        /*0094*/ 	.byte	0x00, 0xf0, 0x09, 0x00


	//----- nvinfo : EIATTR_KPARAM_INFO
	.align		4
.L_283:
        /*0098*/ 	.byte	0x04, 0x17
        /*009a*/ 	.short	(.L_285 - .L_284)
.L_284:
        /*009c*/ 	.word	0x00000000
        /*00a0*/ 	.short	0x000a
        /*00a2*/ 	.short	0x004a
        /*00a4*/ 	.byte	0x00, 0xf0, 0x09, 0x00


	//----- nvinfo : EIATTR_KPARAM_INFO
	.align		4
.L_285:
        /*00a8*/ 	.byte	0x04, 0x17
        /*00aa*/ 	.short	(.L_287 - .L_286)
.L_286:
        /*00ac*/ 	.word	0x00000000
        /*00b0*/ 	.short	0x0009
        /*00b2*/ 	.short	0x0048
        /*00b4*/ 	.byte	0x00, 0xf0, 0x09, 0x00


	//----- nvinfo : EIATTR_KPARAM_INFO
	.align		4
.L_287:
        /*00b8*/ 	.byte	0x04, 0x17
        /*00ba*/ 	.short	(.L_289 - .L_288)
.L_288:
        /*00bc*/ 	.word	0x00000000
        /*00c0*/ 	.short	0x0008
        /*00c2*/ 	.short	0x0040
        /*00c4*/ 	.byte	0x00, 0xf5, 0x21, 0x00


	//----- nvinfo : EIATTR_KPARAM_INFO
	.align		4
.L_289:
        /*00c8*/ 	.byte	0x04, 0x17
        /*00ca*/ 	.short	(.L_291 - .L_290)
.L_290:
        /*00cc*/ 	.word	0x00000000
        /*00d0*/ 	.short	0x0007
        /*00d2*/ 	.short	0x0038
        /*00d4*/ 	.byte	0x00, 0xf5, 0x21, 0x00


	//----- nvinfo : EIATTR_KPARAM_INFO
	.align		4
.L_291:
        /*00d8*/ 	.byte	0x04, 0x17
        /*00da*/ 	.short	(.L_293 - .L_292)
.L_292:
        /*00dc*/ 	.word	0x00000000
        /*00e0*/ 	.short	0x0006
        /*00e2*/ 	.short	0x0030
        /*00e4*/ 	.byte	0x00, 0xf5, 0x21, 0x00


	//----- nvinfo : EIATTR_KPARAM_INFO
	.align		4
.L_293:
        /*00e8*/ 	.byte	0x04, 0x17
        /*00ea*/ 	.short	(.L_295 - .L_294)
.L_294:
        /*00ec*/ 	.word	0x00000000
        /*00f0*/ 	.short	0x0005
        /*00f2*/ 	.short	0x0028
        /*00f4*/ 	.byte	0x00, 0xf5, 0x21, 0x00


	//----- nvinfo : EIATTR_KPARAM_INFO
	.align		4
.L_295:
        /*00f8*/ 	.byte	0x04, 0x17
        /*00fa*/ 	.short	(.L_297 - .L_296)
.L_296:
        /*00fc*/ 	.word	0x00000000
        /*0100*/ 	.short	0x0004
        /*0102*/ 	.short	0x0020
        /*0104*/ 	.byte	0x00, 0xf5, 0x21, 0x00


	//----- nvinfo : EIATTR_KPARAM_INFO
	.align		4
.L_297:
        /*0108*/ 	.byte	0x04, 0x17
        /*010a*/ 	.short	(.L_299 - .L_298)
.L_298:
        /*010c*/ 	.word	0x00000000
        /*0110*/ 	.short	0x0003
        /*0112*/ 	.short	0x0018
        /*0114*/ 	.byte	0x00, 0xf5, 0x21, 0x00


	//----- nvinfo : EIATTR_KPARAM_INFO
	.align		4
.L_299:
        /*0118*/ 	.byte	0x04, 0x17
        /*011a*/ 	.short	(.L_301 - .L_300)
.L_300:
        /*011c*/ 	.word	0x00000000
        /*0120*/ 	.short	0x0002
        /*0122*/ 	.short	0x0010
        /*0124*/ 	.byte	0x00, 0xf5, 0x21, 0x00


	//----- nvinfo : EIATTR_KPARAM_INFO
	.align		4
.L_301:
        /*0128*/ 	.byte	0x04, 0x17
        /*012a*/ 	.short	(.L_303 - .L_302)
.L_302:
        /*012c*/ 	.word	0x00000000
        /*0130*/ 	.short	0x0001
        /*0132*/ 	.short	0x0008
        /*0134*/ 	.byte	0x00, 0xf5, 0x21, 0x00


	//----- nvinfo : EIATTR_KPARAM_INFO
	.align		4
.L_303:
        /*0138*/ 	.byte	0x04, 0x17
        /*013a*/ 	.short	(.L_305 - .L_304)
.L_304:
        /*013c*/ 	.word	0x00000000
        /*0140*/ 	.short	0x0000
        /*0142*/ 	.short	0x0000
        /*0144*/ 	.byte	0x00, 0xf5, 0x21, 0x00


	//----- nvinfo : EIATTR_SPARSE_MMA_MASK
	.align		4
.L_305:
        /*0148*/ 	.byte	0x03, 0x50
        /*014a*/ 	.short	0x0000


	//----- nvinfo : EIATTR_MAXREG_COUNT
	.align		4
        /*014c*/ 	.byte	0x03, 0x1b
        /*014e*/ 	.short	0x00ff


	//----- nvinfo : EIATTR_NUM_BARRIERS
	.align		4
        /*0150*/ 	.byte	0x02, 0x4c
        /*0152*/ 	.byte	0x01
	.zero		1


	//----- nvinfo : EIATTR_MERCURY_ISA_VERSION
	.align		4
        /*0154*/ 	.byte	0x03, 0x5f
        /*0156*/ 	.short	0x0101


	//----- nvinfo : EIATTR_VRC_CTA_INIT_COUNT
	.align		4
        /*0158*/ 	.byte	0x02, 0x4a
	.zero		1
	.zero		1


	//----- nvinfo : EIATTR_ATOM16_EMUL_INSTR_REG_MAP
	.align		4
        /*015c*/ 	.byte	0x04, 0x2e
        /*015e*/ 	.short	(.L_307 - .L_306)


	//   ....[0]....
.L_306:
        /*0160*/ 	.word	0x00003950
        /*0164*/ 	.short	0x000a
        /*0166*/ 	.short	0x0000


	//   ....[1]....
        /*0168*/ 	.word	0x000039e0
        /*016c*/ 	.short	0x000a
        /*016e*/ 	.short	0x0000


	//   ....[2]....
        /*0170*/ 	.word	0x00003b30
        /*0174*/ 	.short	0x000a
        /*0176*/ 	.short	0x0000


	//   ....[3]....
        /*0178*/ 	.word	0x00003b70
        /*017c*/ 	.short	0x000a
        /*017e*/ 	.short	0x0000


	//   ....[4]....
        /*0180*/ 	.word	0x00003cd0
        /*0184*/ 	.short	0x000a
        /*0186*/ 	.short	0x0000


	//   ....[5]....
        /*0188*/ 	.word	0x00003d10
        /*018c*/ 	.short	0x000a
        /*018e*/ 	.short	0x0000


	//   ....[6]....
        /*0190*/ 	.word	0x00003e70
        /*0194*/ 	.short	0x0006
        /*0196*/ 	.short	0x0000


	//   ....[7]....
        /*0198*/ 	.word	0x00003eb0
        /*019c*/ 	.short	0x0006
        /*019e*/ 	.short	0x0000


	//   ....[8]....
        /*01a0*/ 	.word	0x00004110
        /*01a4*/ 	.short	0x0006
        /*01a6*/ 	.short	0x0000


	//   ....[9]....
        /*01a8*/ 	.word	0x00004150
        /*01ac*/ 	.short	0x0006
        /*01ae*/ 	.short	0x0000


	//----- nvinfo : EIATTR_EXIT_INSTR_OFFSETS
	.align		4
.L_307:
        /*01b0*/ 	.byte	0x04, 0x1c
        /*01b2*/ 	.short	(.L_309 - .L_308)


	//   ....[0]....
.L_308:
        /*01b4*/ 	.word	0x000000e0


	//   ....[1]....
        /*01b8*/ 	.word	0x000008c0


	//   ....[2]....
        /*01bc*/ 	.word	0x00000910


	//   ....[3]....
        /*01c0*/ 	.word	0x00003730


	//   ....[4]....
        /*01c4*/ 	.word	0x00003f60


	//   ....[5]....
        /*01c8*/ 	.word	0x000041f0


	//----- nvinfo : EIATTR_CRS_STACK_SIZE
	.align		4
.L_309:
        /*01cc*/ 	.byte	0x04, 0x1e
        /*01ce*/ 	.short	(.L_311 - .L_310)
.L_310:
        /*01d0*/ 	.word	0x00000000


	//----- nvinfo : EIATTR_CBANK_PARAM_SIZE
	.align		4
.L_311:
        /*01d4*/ 	.byte	0x03, 0x19
        /*01d6*/ 	.short	0x0064


	//----- nvinfo : EIATTR_PARAM_CBANK
	.align		4
        /*01d8*/ 	.byte	0x04, 0x0a
        /*01da*/ 	.short	(.L_313 - .L_312)
	.align		4
.L_312:
        /*01dc*/ 	.word	index@(.nv.constant0._Z21moe_wna16_gemm_kernelI13__nv_bfloat16Li8ELi4EEvPKT_PS1_PKjS3_S6_PKfPKiSA_SA_tttjjjtttbb)
        /*01e0*/ 	.short	0x0380
        /*01e2*/ 	.short	0x0064


	//----- nvinfo : EIATTR_SW_WAR
	.align		4
.L_313:
        /*01e4*/ 	.byte	0x04, 0x36
        /*01e6*/ 	.short	(.L_315 - .L_314)
.L_314:
        /*01e8*/ 	.word	0x00000008
.L_315:


//--------------------- .nv.info._Z21moe_wna16_gemm_kernelI13__nv_bfloat16Li8ELi2EEvPKT_PS1_PKjS3_S6_PKfPKiSA_SA_tttjjjtttbb --------------------------
	.section	.nv.info._Z21moe_wna16_gemm_kernelI13__nv_bfloat16Li8ELi2EEvPKT_PS1_PKjS3_S6_PKfPKiSA_SA_tttjjjtttbb,"",@"SHT_CUDA_INFO"
	.sectionflags	@""
	.align	4


	//----- nvinfo : EIATTR_CUDA_API_VERSION
	.align		4
        /*0000*/ 	.byte	0x04, 0x37
        /*0002*/ 	.short	(.L_317 - .L_316)
.L_316:
        /*0004*/ 	.word	0x00000082


	//----- nvinfo : EIATTR_KPARAM_INFO
	.align		4
.L_317:
        /*0008*/ 	.byte	0x04, 0x17
        /*000a*/ 	.short	(.L_319 - .L_318)
.L_318:
        /*000c*/ 	.word	0x00000000
        /*0010*/ 	.short	0x0013
        /*0012*/ 	.short	0x0063
        /*0014*/ 	.byte	0x00, 0xf0, 0x05, 0x00


	//----- nvinfo : EIATTR_KPARAM_INFO
	.align		4
.L_319:
        /*0018*/ 	.byte	0x04, 0x17
        /*001a*/ 	.short	(.L_321 - .L_320)
.L_320:
        /*001c*/ 	.word	0x00000000
        /*0020*/ 	.short	0x0012
        /*0022*/ 	.short	0x0062
        /*0024*/ 	.byte	0x00, 0xf0, 0x05, 0x00


	//----- nvinfo : EIATTR_KPARAM_INFO
	.align		4
.L_321:
        /*0028*/ 	.byte	0x04, 0x17
        /*002a*/ 	.short	(.L_323 - .L_322)
.L_322:
        /*002c*/ 	.word	0x00000000
        /*0030*/ 	.short	0x0011
        /*0032*/ 	.short	0x0060
        /*0034*/ 	.byte	0x00, 0xf0, 0x09, 0x00


	//----- nvinfo : EIATTR_KPARAM_INFO
	.align		4
.L_323:
        /*0038*/ 	.byte	0x04, 0x17
        /*003a*/ 	.short	(.L_325 - .L_324)
.L_324:
        /*003c*/ 	.word	0x00000000
        /*0040*/ 	.short	0x0010
        /*0042*/ 	.short	0x005e
        /*0044*/ 	.byte	0x00, 0xf0, 0x09, 0x00


	//----- nvinfo : EIATTR_KPARAM_INFO
	.align		4
.L_325:
        /*0048*/ 	.byte	0x04, 0x17
        /*004a*/ 	.short	(.L_327 - .L_326)
.L_326:
        /*004c*/ 	.word	0x00000000
        /*0050*/ 	.short	0x000f
        /*0052*/ 	.short	0x005c
        /*0054*/ 	.byte	0x00, 0xf0, 0x09, 0x00


	//----- nvinfo : EIATTR_KPARAM_INFO
	.align		4
.L_327:
        /*0058*/ 	.byte	0x04, 0x17
        /*005a*/ 	.short	(.L_329 - .L_328)
.L_328:
        /*005c*/ 	.word	0x00000000
        /*0060*/ 	.short	0x000e
        /*0062*/ 	.short	0x0058
        /*0064*/ 	.byte	0x00, 0xf0, 0x11, 0x00


	//----- nvinfo : EIATTR_KPARAM_INFO
	.align		4
.L_329:
        /*0068*/ 	.byte	0x04, 0x17
        /*006a*/ 	.short	(.L_331 - .L_330)
.L_330:
        /*006c*/ 	.word	0x00000000
        /*0070*/ 	.short	0x000d
        /*0072*/ 	.short	0x0054
        /*0074*/ 	.byte	0x00, 0xf0, 0x11, 0x00


	//----- nvinfo : EIATTR_KPARAM_INFO
	.align		4
.L_331:
        /*0078*/ 	.byte	0x04, 0x17
        /*007a*/ 	.short	(.L_333 - .L_332)
.L_332:
        /*007c*/ 	.word	0x00000000
        /*0080*/ 	.short	0x000c
        /*0082*/ 	.short	0x0050
        /*0084*/ 	.byte	0x00, 0xf0, 0x11, 0x00


	//----- nvinfo : EIATTR_KPARAM_INFO
	.align		4
.L_333:
        /*0088*/ 	.byte	0x04, 0x17
        /*008a*/ 	.short	(.L_335 - .L_334)
.L_334:
        /*008c*/ 	.word	0x00000000
        /*0090*/ 	.short	0x000b
        /*0092*/ 	.short	0x004c
        /*0094*/ 	.byte	0x00, 0xf0, 0x09, 0x00


	//----- nvinfo : EIATTR_KPARAM_INFO
	.align		4
.L_335:
        /*0098*/ 	.byte	0x04, 0x17
        /*009a*/ 	.short	(.L_337 - .L_336)
.L_336:
        /*009c*/ 	.word	0x00000000
        /*00a0*/ 	.short	0x000a
        /*00a2*/ 	.short	0x004a
        /*00a4*/ 	.byte	0x00, 0xf0, 0x09, 0x00


	//----- nvinfo : EIATTR_KPARAM_INFO
	.align		4
.L_337:
        /*00a8*/ 	.byte	0x04, 0x17
        /*00aa*/ 	.short	(.L_339 - .L_338)
.L_338:
        /*00ac*/ 	.word	0x00000000
        /*00b0*/ 	.short	0x0009
        /*00b2*/ 	.short	0x0048
        /*00b4*/ 	.byte	0x00, 0xf0, 0x09, 0x00


	//----- nvinfo : EIATTR_KPARAM_INFO
	.align		4
.L_339:
        /*00b8*/ 	.byte	0x04, 0x17
        /*00ba*/ 	.short	(.L_341 - .L_340)
.L_340:
        /*00bc*/ 	.word	0x00000000
        /*00c0*/ 	.short	0x0008
        /*00c2*/ 	.short	0x0040
        /*00c4*/ 	.byte	0x00, 0xf5, 0x21, 0x00


	//----- nvinfo : EIATTR_KPARAM_INFO
	.align		4
.L_341:
        /*00c8*/ 	.byte	0x04, 0x17
        /*00ca*/ 	.short	(.L_343 - .L_342)
.L_342:
        /*00cc*/ 	.word	0x00000000
        /*00d0*/ 	.short	0x0007
        /*00d2*/ 	.short	0x0038
        /*00d4*/ 	.byte	0x00, 0xf5, 0x21, 0x00


	//----- nvinfo : EIATTR_KPARAM_INFO
	.align		4
.L_343:
        /*00d8*/ 	.byte	0x04, 0x17
        /*00da*/ 	.short	(.L_345 - .L_344)
.L_344:
        /*00dc*/ 	.word	0x00000000
        /*00e0*/ 	.short	0x0006
        /*00e2*/ 	.short	0x0030
        /*00e4*/ 	.byte	0x00, 0xf5, 0x21, 0x00


	//----- nvinfo : EIATTR_KPARAM_INFO
	.align		4
.L_345:
        /*00e8*/ 	.byte	0x04, 0x17
        /*00ea*/ 	.short	(.L_347 - .L_346)
.L_346:
        /*00ec*/ 	.word	0x00000000
        /*00f0*/ 	.short	0x0005
        /*00f2*/ 	.short	0x0028
        /*00f4*/ 	.byte	0x00, 0xf5, 0x21, 0x00


	//----- nvinfo : EIATTR_KPARAM_INFO
	.align		4
.L_347:
        /*00f8*/ 	.byte	0x04, 0x17
        /*00fa*/ 	.short	(.L_349 - .L_348)
.L_348:
        /*00fc*/ 	.word	0x00000000
        /*0100*/ 	.short	0x0004
        /*0102*/ 	.short	0x0020
        /*0104*/ 	.byte	0x00, 0xf5, 0x21, 0x00


	//----- nvinfo : EIATTR_KPARAM_INFO
	.align		4
.L_349:
        /*0108*/ 	.byte	0x04, 0x17
        /*010a*/ 	.short	(.L_351 - .L_350)
.L_350:
        /*010c*/ 	.word	0x00000000
        /*0110*/ 	.short	0x0003
        /*0112*/ 	.short	0x0018
        /*0114*/ 	.byte	0x00, 0xf5, 0x21, 0x00


	//----- nvinfo : EIATTR_KPARAM_INFO
	.align		4
.L_351:
        /*0118*/ 	.byte	0x04, 0x17
        /*011a*/ 	.short	(.L_353 - .L_352)
.L_352:
        /*011c*/ 	.word	0x00000000
        /*0120*/ 	.short	0x0002
        /*0122*/ 	.short	0x0010
        /*0124*/ 	.byte	0x00, 0xf5, 0x21, 0x00


	//----- nvinfo : EIATTR_KPARAM_INFO
	.align		4
.L_353:
        /*0128*/ 	.byte	0x04, 0x17
        /*012a*/ 	.short	(.L_355 - .L_354)
.L_354:
        /*012c*/ 	.word	0x00000000
        /*0130*/ 	.short	0x0001
        /*0132*/ 	.short	0x0008
        /*0134*/ 	.byte	0x00, 0xf5, 0x21, 0x00


	//----- nvinfo : EIATTR_KPARAM_INFO
	.align		4
.L_355:
        /*0138*/ 	.byte	0x04, 0x17
        /*013a*/ 	.short	(.L_357 - .L_356)
.L_356:
        /*013c*/ 	.word	0x00000000
        /*0140*/ 	.short	0x0000
        /*0142*/ 	.short	0x0000
        /*0144*/ 	.byte	0x00, 0xf5, 0x21, 0x00


	//----- nvinfo : EIATTR_SPARSE_MMA_MASK
	.align		4
.L_357:
        /*0148*/ 	.byte	0x03, 0x50
        /*014a*/ 	.short	0x0000


	//----- nvinfo : EIATTR_MAXREG_COUNT
	.align		4
        /*014c*/ 	.byte	0x03, 0x1b
        /*014e*/ 	.short	0x00ff


	//----- nvinfo : EIATTR_NUM_BARRIERS
	.align		4
        /*0150*/ 	.byte	0x02, 0x4c
        /*0152*/ 	.byte	0x01
	.zero		1


	//----- nvinfo : EIATTR_MERCURY_ISA_VERSION
	.align		4
        /*0154*/ 	.byte	0x03, 0x5f
        /*0156*/ 	.short	0x0101


	//----- nvinfo : EIATTR_VRC_CTA_INIT_COUNT
	.align		4
        /*0158*/ 	.byte	0x02, 0x4a
	.zero		1
	.zero		1


	//----- nvinfo : EIATTR_ATOM16_EMUL_INSTR_REG_MAP
	.align		4
        /*015c*/ 	.byte	0x04, 0x2e
        /*015e*/ 	.short	(.L_359 - .L_358)


	//   ....[0]....
.L_358:
        /*0160*/ 	.word	0x00003930
        /*0164*/ 	.short	0x000a
        /*0166*/ 	.short	0x0000


	//   ....[1]....
        /*0168*/ 	.word	0x000039c0
        /*016c*/ 	.short	0x000a
        /*016e*/ 	.short	0x0000


	//   ....[2]....
        /*0170*/ 	.word	0x00003b10
        /*0174*/ 	.short	0x000a
        /*0176*/ 	.short	0x0000


	//   ....[3]....
        /*0178*/ 	.word	0x00003b50
        /*017c*/ 	.short	0x000a
        /*017e*/ 	.short	0x0000


	//   ....[4]....
        /*0180*/ 	.word	0x00003cb0
        /*0184*/ 	.short	0x000a
        /*0186*/ 	.short	0x0000


	//   ....[5]....
        /*0188*/ 	.word	0x00003cf0
        /*018c*/ 	.short	0x000a
        /*018e*/ 	.short	0x0000


	//   ....[6]....
        /*0190*/ 	.word	0x00003e50
        /*0194*/ 	.short	0x0006
        /*0196*/ 	.short	0x0000


	//   ....[7]....
        /*0198*/ 	.word	0x00003e90
        /*019c*/ 	.short	0x0006
        /*019e*/ 	.short	0x0000


	//   ....[8]....
        /*01a0*/ 	.word	0x000040f0
        /*01a4*/ 	.short	0x0006
        /*01a6*/ 	.short	0x0000


	//   ....[9]....
        /*01a8*/ 	.word	0x00004130
        /*01ac*/ 	.short	0x0006
        /*01ae*/ 	.short	0x0000


	//----- nvinfo : EIATTR_EXIT_INSTR_OFFSETS
	.align		4
.L_359:
        /*01b0*/ 	.byte	0x04, 0x1c
        /*01b2*/ 	.short	(.L_361 - .L_360)


	//   ....[0]....
.L_360:
        /*01b4*/ 	.word	0x000000e0


	//   ....[1]....
        /*01b8*/ 	.word	0x000008c0


	//   ....[2]....
        /*01bc*/ 	.word	0x00000910


	//   ....[3]....
        /*01c0*/ 	.word	0x00003710


	//   ....[4]....
        /*01c4*/ 	.word	0x00003f40


	//   ....[5]....
        /*01c8*/ 	.word	0x000041d0


	//----- nvinfo : EIATTR_CRS_STACK_SIZE
	.align		4
.L_361:
        /*01cc*/ 	.byte	0x04, 0x1e
        /*01ce*/ 	.short	(.L_363 - .L_362)
.L_362:
        /*01d0*/ 	.word	0x00000000


	//----- nvinfo : EIATTR_CBANK_PARAM_SIZE
	.align		4
.L_363:
        /*01d4*/ 	.byte	0x03, 0x19
        /*01d6*/ 	.short	0x0064


	//----- nvinfo : EIATTR_PARAM_CBANK
	.align		4
        /*01d8*/ 	.byte	0x04, 0x0a
        /*01da*/ 	.short	(.L_365 - .L_364)
	.align		4
.L_364:
        /*01dc*/ 	.word	index@(.nv.constant0._Z21moe_wna16_gemm_kernelI13__nv_bfloat16Li8ELi2EEvPKT_PS1_PKjS3_S6_PKfPKiSA_SA_tttjjjtttbb)
        /*01e0*/ 	.short	0x0380
        /*01e2*/ 	.short	0x0064


	//----- nvinfo : EIATTR_SW_WAR
	.align		4
.L_365:
        /*01e4*/ 	.byte	0x04, 0x36
        /*01e6*/ 	.short	(.L_367 - .L_366)
.L_366:
        /*01e8*/ 	.word	0x00000008
.L_367:


//--------------------- .nv.info._Z21moe_wna16_gemm_kernelI13__nv_bfloat16Li8ELi1EEvPKT_PS1_PKjS3_S6_PKfPKiSA_SA_tttjjjtttbb --------------------------
	.section	.nv.info._Z21moe_wna16_gemm_kernelI13__nv_bfloat16Li8ELi1EEvPKT_PS1_PKjS3_S6_PKfPKiSA_SA_tttjjjtttbb,"",@"SHT_CUDA_INFO"
	.sectionflags	@""
	.align	4


	//----- nvinfo : EIATTR_CUDA_API_VERSION
	.align		4
        /*0000*/ 	.byte	0x04, 0x37
        /*0002*/ 	.short	(.L_369 - .L_368)
.L_368:
        /*0004*/ 	.word	0x00000082


	//----- nvinfo : EIATTR_KPARAM_INFO
	.align		4
.L_369:
        /*0008*/ 	.byte	0x04, 0x17
        /*000a*/ 	.short	(.L_371 - .L_370)
.L_370:
        /*000c*/ 	.word	0x00000000
        /*0010*/ 	.short	0x0013
        /*0012*/ 	.short	0x0063
        /*0014*/ 	.byte	0x00, 0xf0, 0x05, 0x00


	//----- nvinfo : EIATTR_KPARAM_INFO
	.align		4
.L_371:
        /*0018*/ 	.byte	0x04, 0x17
        /*001a*/ 	.short	(.L_373 - .L_372)
.L_372:
        /*001c*/ 	.word	0x00000000
        /*0020*/ 	.short	0x0012
        /*0022*/ 	.short	0x0062
        /*0024*/ 	.byte	0x00, 0xf0, 0x05, 0x00


	//----- nvinfo : EIATTR_KPARAM_INFO
	.align		4
.L_373:
        /*0028*/ 	.byte	0x04, 0x17
        /*002a*/ 	.short	(.L_375 - .L_374)
.L_374:
        /*002c*/ 	.word	0x00000000
        /*0030*/ 	.short	0x0011
        /*0032*/ 	.short	0x0060
        /*0034*/ 	.byte	0x00, 0xf0, 0x09, 0x00


	//----- nvinfo : EIATTR_KPARAM_INFO
	.align		4
.L_375:
        /*0038*/ 	.byte	0x04, 0x17
        /*003a*/ 	.short	(.L_377 - .L_376)
.L_376:
        /*003c*/ 	.word	0x00000000
        /*0040*/ 	.short	0x0010
        /*0042*/ 	.short	0x005e
        /*0044*/ 	.byte	0x00, 0xf0, 0x09, 0x00


	//----- nvinfo : EIATTR_KPARAM_INFO
	.align		4
.L_377:
        /*0048*/ 	.byte	0x04, 0x17
        /*004a*/ 	.short	(.L_379 - .L_378)
.L_378:
        /*004c*/ 	.word	0x00000000
        /*0050*/ 	.short	0x000f
        /*0052*/ 	.short	0x005c
        /*0054*/ 	.byte	0x00, 0xf0, 0x09, 0x00


	//----- nvinfo : EIATTR_KPARAM_INFO
	.align		4
.L_379:
        /*0058*/ 	.byte	0x04, 0x17
        /*005a*/ 	.short	(.L_381 - .L_380)
.L_380:
        /*005c*/ 	.word	0x00000000
        /*0060*/ 	.short	0x000e
        /*0062*/ 	.short	0x0058
        /*0064*/ 	.byte	0x00, 0xf0, 0x11, 0x00


	//----- nvinfo : EIATTR_KPARAM_INFO
	.align		4
.L_381:
        /*0068*/ 	.byte	0x04, 0x17
        /*006a*/ 	.short	(.L_383 - .L_382)
.L_382:
        /*006c*/ 	.word	0x00000000
        /*0070*/ 	.short	0x000d
        /*0072*/ 	.short	0x0054
        /*0074*/ 	.byte	0x00, 0xf0, 0x11, 0x00


	//----- nvinfo : EIATTR_KPARAM_INFO
	.align		4
.L_383:
        /*0078*/ 	.byte	0x04, 0x17
        /*007a*/ 	.short	(.L_385 - .L_384)
.L_384:
        /*007c*/ 	.word	0x00000000
        /*0080*/ 	.short	0x000c
        /*0082*/ 	.short	0x0050
        /*0084*/ 	.byte	0x00, 0xf0, 0x11, 0x00


	//----- nvinfo : EIATTR_KPARAM_INFO
	.align		4
.L_385:
        /*0088*/ 	.byte	0x04, 0x17
        /*008a*/ 	.short	(.L_387 - .L_386)
.L_386:
        /*008c*/ 	.word	0x00000000
        /*0090*/ 	.short	0x000b
        /*0092*/ 	.short	0x004c
        /*0094*/ 	.byte	0x00, 0xf0, 0x09, 0x00


	//----- nvinfo : EIATTR_KPARAM_INFO
	.align		4
.L_387:
        /*0098*/ 	.byte	0x04, 0x17
        /*009a*/ 	.short	(.L_389 - .L_388)
.L_388:
        /*009c*/ 	.word	0x00000000
        /*00a0*/ 	.short	0x000a
        /*00a2*/ 	.short	0x004a
        /*00a4*/ 	.byte	0x00, 0xf0, 0x09, 0x00


	//----- nvinfo : EIATTR_KPARAM_INFO
	.align		4
.L_389:
        /*00a8*/ 	.byte	0x04, 0x17
        /*00aa*/ 	.short	(.L_391 - .L_390)
.L_390:
        /*00ac*/ 	.word	0x00000000
        /*00b0*/ 	.short	0x0009
        /*00b2*/ 	.short	0x0048
        /*00b4*/ 	.byte	0x00, 0xf0, 0x09, 0x00


	//----- nvinfo : EIATTR_KPARAM_INFO
	.align		4
.L_391:
        /*00b8*/ 	.byte	0x04, 0x17
        /*00ba*/ 	.short	(.L_393 - .L_392)
.L_392:
        /*00bc*/ 	.word	0x00000000
        /*00c0*/ 	.short	0x0008
        /*00c2*/ 	.short	0x0040
        /*00c4*/ 	.byte	0x00, 0xf5, 0x21, 0x00


	//----- nvinfo : EIATTR_KPARAM_INFO
	.align		4
.L_393:
        /*00c8*/ 	.byte	0x04, 0x17
        /*00ca*/ 	.short	(.L_395 - .L_394)
.L_394:
        /*00cc*/ 	.word	0x00000000
        /*00d0*/ 	.short	0x0007
        /*00d2*/ 	.short	0x0038
        /*00d4*/ 	.byte	0x00, 0xf5, 0x21, 0x00


	//----- nvinfo : EIATTR_KPARAM_INFO
	.align		4
.L_395:
        /*00d8*/ 	.byte	0x04, 0x17
        /*00da*/ 	.short	(.L_397 - .L_396)
.L_396:
        /*00dc*/ 	.word	0x00000000
        /*00e0*/ 	.short	0x0006
        /*00e2*/ 	.short	0x0030
        /*00e4*/ 	.byte	0x00, 0xf5, 0x21, 0x00


	//----- nvinfo : EIATTR_KPARAM_INFO
	.align		4
.L_397:
        /*00e8*/ 	.byte	0x04, 0x17
        /*00ea*/ 	.short	(.L_399 - .L_398)
.L_398:
        /*00ec*/ 	.word	0x00000000
        /*00f0*/ 	.short	0x0005
        /*00f2*/ 	.short	0x0028
        /*00f4*/ 	.byte	0x00, 0xf5, 0x21, 0x00


	//----- nvinfo : EIATTR_KPARAM_INFO
	.align		4
.L_399:
        /*00f8*/ 	.byte	0x04, 0x17
        /*00fa*/ 	.short	(.L_401 - .L_400)
.L_400:
        /*00fc*/ 	.word	0x00000000
        /*0100*/ 	.short	0x0004
        /*0102*/ 	.short	0x0020
        /*0104*/ 	.byte	0x00, 0xf5, 0x21, 0x00


	//----- nvinfo : EIATTR_KPARAM_INFO
	.align		4
.L_401:
        /*0108*/ 	.byte	0x04, 0x17
        /*010a*/ 	.short	(.L_403 - .L_402)
.L_402:
        /*010c*/ 	.word	0x00000000
        /*0110*/ 	.short	0x0003
        /*0112*/ 	.short	0x0018
        /*0114*/ 	.byte	0x00, 0xf5, 0x21, 0x00


	//----- nvinfo : EIATTR_KPARAM_INFO
	.align		4
.L_403:
        /*0118*/ 	.byte	0x04, 0x17
        /*011a*/ 	.short	(.L_405 - .L_404)
.L_404:
        /*011c*/ 	.word	0x00000000
        /*0120*/ 	.short	0x0002
        /*0122*/ 	.short	0x0010
        /*0124*/ 	.byte	0x00, 0xf5, 0x21, 0x00


	//----- nvinfo : EIATTR_KPARAM_INFO
	.align		4
.L_405:
        /*0128*/ 	.byte	0x04, 0x17
        /*012a*/ 	.short	(.L_407 - .L_406)
.L_406:
        /*012c*/ 	.word	0x00000000
        /*0130*/ 	.short	0x0001
        /*0132*/ 	.short	0x0008
        /*0134*/ 	.byte	0x00, 0xf5, 0x21, 0x00


	//----- nvinfo : EIATTR_KPARAM_INFO
	.align		4
.L_407:
        /*0138*/ 	.byte	0x04, 0x17
        /*013a*/ 	.short	(.L_409 - .L_408)
.L_408:
        /*013c*/ 	.word	0x00000000
        /*0140*/ 	.short	0x0000
        /*0142*/ 	.short	0x0000
        /*0144*/ 	.byte	0x00, 0xf5, 0x21, 0x00


	//----- nvinfo : EIATTR_SPARSE_MMA_MASK
	.align		4
.L_409:
        /*0148*/ 	.byte	0x03, 0x50
        /*014a*/ 	.short	0x0000


	//----- nvinfo : EIATTR_MAXREG_COUNT
	.align		4
        /*014c*/ 	.byte	0x03, 0x1b
        /*014e*/ 	.short	0x00ff


	//----- nvinfo : EIATTR_NUM_BARRIERS
	.align		4
        /*0150*/ 	.byte	0x02, 0x4c
        /*0152*/ 	.byte	0x01
	.zero		1


	//----- nvinfo : EIATTR_MERCURY_ISA_VERSION
	.align		4
        /*0154*/ 	.byte	0x03, 0x5f
        /*0156*/ 	.short	0x0101


	//----- nvinfo : EIATTR_VRC_CTA_INIT_COUNT
	.align		4
        /*0158*/ 	.byte	0x02, 0x4a
	.zero		1
	.zero		1


	//----- nvinfo : EIATTR_ATOM16_EMUL_INSTR_REG_MAP
	.align		4
        /*015c*/ 	.byte	0x04, 0x2e
        /*015e*/ 	.short	(.L_411 - .L_410)


	//   ....[0]....
.L_410:
        /*0160*/ 	.word	0x000038b0
        /*0164*/ 	.short	0x000a
        /*0166*/ 	.short	0x0000


	//   ....[1]....
        /*0168*/ 	.word	0x00003910
        /*016c*/ 	.short	0x000a
        /*016e*/ 	.short	0x0000


	//   ....[2]....
        /*0170*/ 	.word	0x00003a60
        /*0174*/ 	.short	0x000a
        /*0176*/ 	.short	0x0000


	//   ....[3]....
        /*0178*/ 	.word	0x00003aa0
        /*017c*/ 	.short	0x000a
        /*017e*/ 	.short	0x0000


	//   ....[4]....
        /*0180*/ 	.word	0x00003c00
        /*0184*/ 	.short	0x000a
        /*0186*/ 	.short	0x0000


	//   ....[5]....
        /*0188*/ 	.word	0x00003c40
        /*018c*/ 	.short	0x000a
        /*018e*/ 	.short	0x0000


	//   ....[6]....
        /*0190*/ 	.word	0x00003d90
        /*0194*/ 	.short	0x0006
        /*0196*/ 	.short	0x0000


	//   ....[7]....
        /*0198*/ 	.word	0x00003de0
        /*019c*/ 	.short	0x0006
        /*019e*/ 	.short	0x0000


	//   ....[8]....
        /*01a0*/ 	.word	0x00004040
        /*01a4*/ 	.short	0x0008
        /*01a6*/ 	.short	0x0000


	//   ....[9]....
        /*01a8*/ 	.word	0x00004080
        /*01ac*/ 	.short	0x0008
        /*01ae*/ 	.short	0x0000


	//----- nvinfo : EIATTR_EXIT_INSTR_OFFSETS
	.align		4
.L_411:
        /*01b0*/ 	.byte	0x04, 0x1c
        /*01b2*/ 	.short	(.L_413 - .L_412)


	//   ....[0]....
.L_412:
        /*01b4*/ 	.word	0x000000d0


	//   ....[1]....
        /*01b8*/ 	.word	0x000008e0


	//   ....[2]....
        /*01bc*/ 	.word	0x00000930


	//   ....[3]....
        /*01c0*/ 	.word	0x00003660


	//   ....[4]....
        /*01c4*/ 	.word	0x00003e90


	//   ....[5]....
        /*01c8*/ 	.word	0x00004120


	//----- nvinfo : EIATTR_CRS_STACK_SIZE
	.align		4
.L_413:
        /*01cc*/ 	.byte	0x04, 0x1e
        /*01ce*/ 	.short	(.L_415 - .L_414)
.L_414:
        /*01d0*/ 	.word	0x00000000


	//----- nvinfo : EIATTR_CBANK_PARAM_SIZE
	.align		4
.L_415:
        /*01d4*/ 	.byte	0x03, 0x19
        /*01d6*/ 	.short	0x0064


	//----- nvinfo : EIATTR_PARAM_CBANK
	.align		4
        /*01d8*/ 	.byte	0x04, 0x0a
        /*01da*/ 	.short	(.L_417 - .L_416)
	.align		4
.L_416:
        /*01dc*/ 	.word	index@(.nv.constant0._Z21moe_wna16_gemm_kernelI13__nv_bfloat16Li8ELi1EEvPKT_PS1_PKjS3_S6_PKfPKiSA_SA_tttjjjtttbb)
        /*01e0*/ 	.short	0x0380
        /*01e2*/ 	.short	0x0064


	//----- nvinfo : EIATTR_SW_WAR
	.align		4
.L_417:
        /*01e4*/ 	.byte	0x04, 0x36
        /*01e6*/ 	.short	(.L_419 - .L_418)
.L_418:
        /*01e8*/ 	.word	0x00000008
.L_419:


//--------------------- .nv.info._Z21moe_wna16_gemm_kernelI13__nv_bfloat16Li4ELi8EEvPKT_PS1_PKjS3_S6_PKfPKiSA_SA_tttjjjtttbb --------------------------
	.section	.nv.info._Z21moe_wna16_gemm_kernelI13__nv_bfloat16Li4ELi8EEvPKT_PS1_PKjS3_S6_PKfPKiSA_SA_tttjjjtttbb,"",@"SHT_CUDA_INFO"
	.sectionflags	@""
	.align	4


	//----- nvinfo : EIATTR_CUDA_API_VERSION
	.align		4
        /*0000*/ 	.byte	0x04, 0x37
        /*0002*/ 	.short	(.L_421 - .L_420)
.L_420:
        /*0004*/ 	.word	0x00000082


	//----- nvinfo : EIATTR_KPARAM_INFO
	.align		4
.L_421:
        /*0008*/ 	.byte	0x04, 0x17
        /*000a*/ 	.short	(.L_423 - .L_422)
.L_422:
        /*000c*/ 	.word	0x00000000
        /*0010*/ 	.short	0x0013
        /*0012*/ 	.short	0x0063
        /*0014*/ 	.byte	0x00, 0xf0, 0x05, 0x00


	//----- nvinfo : EIATTR_KPARAM_INFO
	.align		4
.L_423:
        /*0018*/ 	.byte	0x04, 0x17
        /*001a*/ 	.short	(.L_425 - .L_424)
.L_424:
        /*001c*/ 	.word	0x00000000
        /*0020*/ 	.short	0x0012
        /*0022*/ 	.short	0x0062
        /*0024*/ 	.byte	0x00, 0xf0, 0x05, 0x00


	//----- nvinfo : EIATTR_KPARAM_INFO
	.align		4
.L_425:
        /*0028*/ 	.byte	0x04, 0x17
        /*002a*/ 	.short	(.L_427 - .L_426)
.L_426:
        /*002c*/ 	.word	0x00000000
        /*0030*/ 	.short	0x0011
        /*0032*/ 	.short	0x0060
        /*0034*/ 	.byte	0x00, 0xf0, 0x09, 0x00


	//----- nvinfo : EIATTR_KPARAM_INFO
	.align		4
.L_427:
        /*0038*/ 	.byte	0x04, 0x17
        /*003a*/ 	.short	(.L_429 - .L_428)
.L_428:
        /*003c*/ 	.word	0x00000000
        /*0040*/ 	.short	0x0010
        /*0042*/ 	.short	0x005e
        /*0044*/ 	.byte	0x00, 0xf0, 0x09, 0x00


	//----- nvinfo : EIATTR_KPARAM_INFO
	.align		4
.L_429:
        /*0048*/ 	.byte	0x04, 0x17
        /*004a*/ 	.short	(.L_431 - .L_430)
.L_430:
        /*004c*/ 	.word	0x00000000
        /*0050*/ 	.short	0x000f
        /*0052*/ 	.short	0x005c
        /*0054*/ 	.byte	0x00, 0xf0, 0x09, 0x00


	//----- nvinfo : EIATTR_KPARAM_INFO
	.align		4
.L_431:
        /*0058*/ 	.byte	0x04, 0x17
        /*005a*/ 	.short	(.L_433 - .L_432)
.L_432:
        /*005c*/ 	.word	0x00000000
        /*0060*/ 	.short	0x000e
        /*0062*/ 	.short	0x0058
        /*0064*/ 	.byte	0x00, 0xf0, 0x11, 0x00


	//----- nvinfo : EIATTR_KPARAM_INFO
	.align		4
.L_433:
        /*0068*/ 	.byte	0x04, 0x17
        /*006a*/ 	.short	(.L_435 - .L_434)
.L_434:
        /*006c*/ 	.word	0x00000000
        /*0070*/ 	.short	0x000d
        /*0072*/ 	.short	0x0054
        /*0074*/ 	.byte	0x00, 0xf0, 0x11, 0x00


	//----- nvinfo : EIATTR_KPARAM_INFO
	.align		4
.L_435:
        /*0078*/ 	.byte	0x04, 0x17
        /*007a*/ 	.short	(.L_437 - .L_436)
.L_436:
        /*007c*/ 	.word	0x00000000
        /*0080*/ 	.short	0x000c
        /*0082*/ 	.short	0x0050
        /*0084*/ 	.byte	0x00, 0xf0, 0x11, 0x00


	//----- nvinfo : EIATTR_KPARAM_INFO
	.align		4
.L_437:
        /*0088*/ 	.byte	0x04, 0x17
        /*008a*/ 	.short	(.L_439 - .L_438)
.L_438:
        /*008c*/ 	.word	0x00000000
        /*0090*/ 	.short	0x000b
        /*0092*/ 	.short	0x004c
        /*0094*/ 	.byte	0x00, 0xf0, 0x09, 0x00


	//----- nvinfo : EIATTR_KPARAM_INFO
	.align		4
.L_439:
        /*0098*/ 	.byte	0x04, 0x17
        /*009a*/ 	.short	(.L_441 - .L_440)
.L_440:
        /*009c*/ 	.word	0x00000000
        /*00a0*/ 	.short	0x000a
        /*00a2*/ 	.short	0x004a
        /*00a4*/ 	.byte	0x00, 0xf0, 0x09, 0x00


	//----- nvinfo : EIATTR_KPARAM_INFO
	.align		4
.L_441:
        /*00a8*/ 	.byte	0x04, 0x17
        /*00aa*/ 	.short	(.L_443 - .L_442)
.L_442:
        /*00ac*/ 	.word	0x00000000
        /*00b0*/ 	.short	0x0009
        /*00b2*/ 	.short	0x0048
        /*00b4*/ 	.byte	0x00, 0xf0, 0x09, 0x00


	//----- nvinfo : EIATTR_KPARAM_INFO
	.align		4
.L_443:
        /*00b8*/ 	.byte	0x04, 0x17
        /*00ba*/ 	.short	(.L_445 - .L_444)
.L_444:
        /*00bc*/ 	.word	0x00000000
        /*00c0*/ 	.short	0x0008
        /*00c2*/ 	.short	0x0040
        /*00c4*/ 	.byte	0x00, 0xf5, 0x21, 0x00


	//----- nvinfo : EIATTR_KPARAM_INFO
	.align		4
.L_445:
        /*00c8*/ 	.byte	0x04, 0x17
        /*00ca*/ 	.short	(.L_447 - .L_446)
.L_446:
        /*00cc*/ 	.word	0x00000000
        /*00d0*/ 	.short	0x0007
        /*00d2*/ 	.short	0x0038
        /*00d4*/ 	.byte	0x00, 0xf5, 0x21, 0x00


	//----- nvinfo : EIATTR_KPARAM_INFO
	.align		4
.L_447:
        /*00d8*/ 	.byte	0x04, 0x17
        /*00da*/ 	.short	(.L_449 - .L_448)
.L_448:
        /*00dc*/ 	.word	0x00000000
        /*00e0*/ 	.short	0x0006
        /*00e2*/ 	.short	0x0030
        /*00e4*/ 	.byte	0x00, 0xf5, 0x21, 0x00


	//----- nvinfo : EIATTR_KPARAM_INFO
	.align		4
.L_449:
        /*00e8*/ 	.byte	0x04, 0x17
        /*00ea*/ 	.short	(.L_451 - .L_450)
.L_450:
        /*00ec*/ 	.word	0x00000000
        /*00f0*/ 	.short	0x0005
        /*00f2*/ 	.short	0x0028
        /*00f4*/ 	.byte	0x00, 0xf5, 0x21, 0x00


	//----- nvinfo : EIATTR_KPARAM_INFO
	.align		4
.L_451:
        /*00f8*/ 	.byte	0x04, 0x17
        /*00fa*/ 	.short	(.L_453 - .L_452)
.L_452:
        /*00fc*/ 	.word	0x00000000
        /*0100*/ 	.short	0x0004
        /*0102*/ 	.short	0x0020
        /*0104*/ 	.byte	0x00, 0xf5, 0x21, 0x00


	//----- nvinfo : EIATTR_KPARAM_INFO
	.align		4
.L_453:
        /*0108*/ 	.byte	0x04, 0x17
        /*010a*/ 	.short	(.L_455 - .L_454)
.L_454:
        /*010c*/ 	.word	0x00000000
        /*0110*/ 	.short	0x0003
        /*0112*/ 	.short	0x0018
        /*0114*/ 	.byte	0x00, 0xf5, 0x21, 0x00


	//----- nvinfo : EIATTR_KPARAM_INFO
	.align		4
.L_455:
        /*0118*/ 	.byte	0x04, 0x17
        /*011a*/ 	.short	(.L_457 - .L_456)
.L_456:
        /*011c*/ 	.word	0x00000000
        /*0120*/ 	.short	0x0002
        /*0122*/ 	.short	0x0010
        /*0124*/ 	.byte	0x00, 0xf5, 0x21, 0x00


	//----- nvinfo : EIATTR_KPARAM_INFO
	.align		4
.L_457:
        /*0128*/ 	.byte	0x04, 0x17
        /*012a*/ 	.short	(.L_459 - .L_458)
.L_458:
        /*012c*/ 	.word	0x00000000
        /*0130*/ 	.short	0x0001
        /*0132*/ 	.short	0x0008
        /*0134*/ 	.byte	0x00, 0xf5, 0x21, 0x00


	//----- nvinfo : EIATTR_KPARAM_INFO
	.align		4
.L_459:
        /*0138*/ 	.byte	0x04, 0x17
        /*013a*/ 	.short	(.L_461 - .L_460)
.L_460:
        /*013c*/ 	.word	0x00000000
        /*0140*/ 	.short	0x0000
        /*0142*/ 	.short	0x0000
        /*0144*/ 	.byte	0x00, 0xf5, 0x21, 0x00


	//----- nvinfo : EIATTR_SPARSE_MMA_MASK
	.align		4
.L_461:
        /*0148*/ 	.byte	0x03, 0x50
        /*014a*/ 	.short	0x0000


	//----- nvinfo : EIATTR_MAXREG_COUNT
	.align		4
        /*014c*/ 	.byte	0x03, 0x1b
        /*014e*/ 	.short	0x00ff


	//----- nvinfo : EIATTR_NUM_BARRIERS
	.align		4
        /*0150*/ 	.byte	0x02, 0x4c
        /*0152*/ 	.byte	0x01
	.zero		1


	//----- nvinfo : EIATTR_MERCURY_ISA_VERSION
	.align		4
        /*0154*/ 	.byte	0x03, 0x5f
        /*0156*/ 	.short	0x0101


	//----- nvinfo : EIATTR_VRC_CTA_INIT_COUNT
	.align		4
        /*0158*/ 	.byte	0x02, 0x4a
	.zero		1
	.zero		1


	//----- nvinfo : EIATTR_ATOM16_EMUL_INSTR_REG_MAP
	.align		4
        /*015c*/ 	.byte	0x04, 0x2e
        /*015e*/ 	.short	(.L_463 - .L_462)


	//   ....[0]....
.L_462:
        /*0160*/ 	.word	0x00002c40
        /*0164*/ 	.short	0x000a
        /*0166*/ 	.short	0x0000


	//   ....[1]....
        /*0168*/ 	.word	0x00002cd0
        /*016c*/ 	.short	0x000a
        /*016e*/ 	.short	0x0000


	//   ....[2]....
        /*0170*/ 	.word	0x00002e20
        /*0174*/ 	.short	0x000a
        /*0176*/ 	.short	0x0000


	//   ....[3]....
        /*0178*/ 	.word	0x00002e60
        /*017c*/ 	.short	0x000a
        /*017e*/ 	.short	0x0000


	//   ....[4]....
        /*0180*/ 	.word	0x00002fc0
        /*0184*/ 	.short	0x000a
        /*0186*/ 	.short	0x0000


	//   ....[5]....
        /*0188*/ 	.word	0x00003000
        /*018c*/ 	.short	0x000a
        /*018e*/ 	.short	0x0000


	//   ....[6]....
        /*0190*/ 	.word	0x00003160
        /*0194*/ 	.short	0x0006
        /*0196*/ 	.short	0x0000


	//   ....[7]....
        /*0198*/ 	.word	0x000031a0
        /*019c*/ 	.short	0x0006
        /*019e*/ 	.short	0x0000


	//   ....[8]....
        /*01a0*/ 	.word	0x00003400
        /*01a4*/ 	.short	0x0006
        /*01a6*/ 	.short	0x0000


	//   ....[9]....
        /*01a8*/ 	.word	0x00003440
        /*01ac*/ 	.short	0x0006
        /*01ae*/ 	.short	0x0000


	//----- nvinfo : EIATTR_EXIT_INSTR_OFFSETS
	.align		4
.L_463:
        /*01b0*/ 	.byte	0x04, 0x1c
        /*01b2*/ 	.short	(.L_465 - .L_464)


	//   ....[0]....
.L_464:
        /*01b4*/ 	.word	0x000000e0


	//   ....[1]....
        /*01b8*/ 	.word	0x000008f0


	//   ....[2]....
        /*01bc*/ 	.word	0x00000940


	//   ....[3]....
        /*01c0*/ 	.word	0x00002a20


	//   ....[4]....
        /*01c4*/ 	.word	0x00003250


	//   ....[5]....
        /*01c8*/ 	.word	0x000034e0


	//----- nvinfo : EIATTR_CRS_STACK_SIZE
	.align		4
.L_465:
        /*01cc*/ 	.byte	0x04, 0x1e
        /*01ce*/ 	.short	(.L_467 - .L_466)
.L_466:
        /*01d0*/ 	.word	0x00000000


	//----- nvinfo : EIATTR_CBANK_PARAM_SIZE
	.align		4
.L_467:
        /*01d4*/ 	.byte	0x03, 0x19
        /*01d6*/ 	.short	0x0064


	//----- nvinfo : EIATTR_PARAM_CBANK
	.align		4
        /*01d8*/ 	.byte	0x04, 0x0a
        /*01da*/ 	.short	(.L_469 - .L_468)
	.align		4
.L_468:
        /*01dc*/ 	.word	index@(.nv.constant0._Z21moe_wna16_gemm_kernelI13__nv_bfloat16Li4ELi8EEvPKT_PS1_PKjS3_S6_PKfPKiSA_SA_tttjjjtttbb)
        /*01e0*/ 	.short	0x0380
        /*01e2*/ 	.short	0x0064


	//----- nvinfo : EIATTR_SW_WAR
	.align		4
.L_469:
        /*01e4*/ 	.byte	0x04, 0x36
        /*01e6*/ 	.short	(.L_471 - .L_470)
.L_470:
        /*01e8*/ 	.word	0x00000008
.L_471:


//--------------------- .nv.info._Z21moe_wna16_gemm_kernelI13__nv_bfloat16Li4ELi4EEvPKT_PS1_PKjS3_S6_PKfPKiSA_SA_tttjjjtttbb --------------------------
	.section	.nv.info._Z21moe_wna16_gemm_kernelI13__nv_bfloat16Li4ELi4EEvPKT_PS1_PKjS3_S6_PKfPKiSA_SA_tttjjjtttbb,"",@"SHT_CUDA_INFO"
	.sectionflags	@""
	.align	4


	//----- nvinfo : EIATTR_CUDA_API_VERSION
	.align		4
        /*0000*/ 	.byte	0x04, 0x37
        /*0002*/ 	.short	(.L_473 - .L_472)
.L_472:
        /*0004*/ 	.word	0x00000082


	//----- nvinfo : EIATTR_KPARAM_INFO
	.align		4
.L_473:
        /*0008*/ 	.byte	0x04, 0x17
        /*000a*/ 	.short	(.L_475 - .L_474)
.L_474:
        /*000c*/ 	.word	0x00000000
        /*0010*/ 	.short	0x0013
        /*0012*/ 	.short	0x0063
        /*0014*/ 	.byte	0x00, 0xf0, 0x05, 0x00


	//----- nvinfo : EIATTR_KPARAM_INFO
	.align		4
.L_475:
        /*0018*/ 	.byte	0x04, 0x17
        /*001a*/ 	.short	(.L_477 - .L_476)
.L_476:
        /*001c*/ 	.word	0x00000000
        /*0020*/ 	.short	0x0012
        /*0022*/ 	.short	0x0062
        /*0024*/ 	.byte	0x00, 0xf0, 0x05, 0x00


	//----- nvinfo : EIATTR_KPARAM_INFO
	.align		4
.L_477:
        /*0028*/ 	.byte	0x04, 0x17
        /*002a*/ 	.short	(.L_479 - .L_478)
.L_478:
        /*002c*/ 	.word	0x00000000
        /*0030*/ 	.short	0x0011
        /*0032*/ 	.short	0x0060
        /*0034*/ 	.byte	0x00, 0xf0, 0x09, 0x00


	//----- nvinfo : EIATTR_KPARAM_INFO
	.align		4
.L_479:
        /*0038*/ 	.byte	0x04, 0x17
        /*003a*/ 	.short	(.L_481 - .L_480)
.L_480:
        /*003c*/ 	.word	0x00000000
        /*0040*/ 	.short	0x0010
        /*0042*/ 	.short	0x005e
        /*0044*/ 	.byte	0x00, 0xf0, 0x09, 0x00


	//----- nvinfo : EIATTR_KPARAM_INFO
	.align		4
.L_481:
        /*0048*/ 	.byte	0x04, 0x17
        /*004a*/ 	.short	(.L_483 - .L_482)
.L_482:
        /*004c*/ 	.word	0x00000000
        /*0050*/ 	.short	0x000f
        /*0052*/ 	.short	0x005c
        /*0054*/ 	.byte	0x00, 0xf0, 0x09, 0x00


	//----- nvinfo : EIATTR_KPARAM_INFO
	.align		4
.L_483:
        /*0058*/ 	.byte	0x04, 0x17
        /*005a*/ 	.short	(.L_485 - .L_484)
.L_484:
        /*005c*/ 	.word	0x00000000
        /*0060*/ 	.short	0x000e
        /*0062*/ 	.short	0x0058
        /*0064*/ 	.byte	0x00, 0xf0, 0x11, 0x00


	//----- nvinfo : EIATTR_KPARAM_INFO
	.align		4
.L_485:
        /*0068*/ 	.byte	0x04, 0x17
        /*006a*/ 	.short	(.L_487 - .L_486)
.L_486:
        /*006c*/ 	.word	0x00000000
        /*0070*/ 	.short	0x000d
        /*0072*/ 	.short	0x0054
        /*0074*/ 	.byte	0x00, 0xf0, 0x11, 0x00


	//----- nvinfo : EIATTR_KPARAM_INFO
	.align		4
.L_487:
        /*0078*/ 	.byte	0x04, 0x17
        /*007a*/ 	.short	(.L_489 - .L_488)
.L_488:
        /*007c*/ 	.word	0x00000000
        /*0080*/ 	.short	0x000c
        /*0082*/ 	.short	0x0050
        /*0084*/ 	.byte	0x00, 0xf0, 0x11, 0x00


	//----- nvinfo : EIATTR_KPARAM_INFO
	.align		4
.L_489:
        /*0088*/ 	.byte	0x04, 0x17
        /*008a*/ 	.short	(.L_491 - .L_490)
.L_490:
        /*008c*/ 	.word	0x00000000
        /*0090*/ 	.short	0x000b
        /*0092*/ 	.short	0x004c
        /*0094*/ 	.byte	0x00, 0xf0, 0x09, 0x00


	//----- nvinfo : EIATTR_KPARAM_INFO
	.align		4
.L_491:
        /*0098*/ 	.byte	0x04, 0x17
        /*009a*/ 	.short	(.L_493 - .L_492)
.L_492:
        /*009c*/ 	.word	0x00000000
        /*00a0*/ 	.short	0x000a
        /*00a2*/ 	.short	0x004a
        /*00a4*/ 	.byte	0x00, 0xf0, 0x09, 0x00


	//----- nvinfo : EIATTR_KPARAM_INFO
	.align		4
.L_493:
        /*00a8*/ 	.byte	0x04, 0x17
        /*00aa*/ 	.short	(.L_495 - .L_494)
.L_494:
        /*00ac*/ 	.word	0x00000000
        /*00b0*/ 	.short	0x0009
        /*00b2*/ 	.short	0x0048
        /*00b4*/ 	.byte	0x00, 0xf0, 0x09, 0x00


	//----- nvinfo : EIATTR_KPARAM_INFO
	.align		4
.L_495:
        /*00b8*/ 	.byte	0x04, 0x17
        /*00ba*/ 	.short	(.L_497 - .L_496)
.L_496:
        /*00bc*/ 	.word	0x00000000
        /*00c0*/ 	.short	0x0008
        /*00c2*/ 	.short	0x0040
        /*00c4*/ 	.byte	0x00, 0xf5, 0x21, 0x00


	//----- nvinfo : EIATTR_KPARAM_INFO
	.align		4
.L_497:
        /*00c8*/ 	.byte	0x04, 0x17
        /*00ca*/ 	.short	(.L_499 - .L_498)
.L_498:
        /*00cc*/ 	.word	0x00000000
        /*00d0*/ 	.short	0x0007
        /*00d2*/ 	.short	0x0038
        /*00d4*/ 	.byte	0x00, 0xf5, 0x21, 0x00


	//----- nvinfo : EIATTR_KPARAM_INFO
	.align		4
.L_499:
        /*00d8*/ 	.byte	0x04, 0x17
        /*00da*/ 	.short	(.L_501 - .L_500)
.L_500:
        /*00dc*/ 	.word	0x00000000
        /*00e0*/ 	.short	0x0006
        /*00e2*/ 	.short	0x0030
        /*00e4*/ 	.byte	0x00, 0xf5, 0x21, 0x00


	//----- nvinfo : EIATTR_KPARAM_INFO
	.align		4
.L_501:
        /*00e8*/ 	.byte	0x04, 0x17
        /*00ea*/ 	.short	(.L_503 - .L_502)
.L_502:
        /*00ec*/ 	.word	0x00000000
        /*00f0*/ 	.short	0x0005
        /*00f2*/ 	.short	0x0028
        /*00f4*/ 	.byte	0x00, 0xf5, 0x21, 0x00


	//----- nvinfo : EIATTR_KPARAM_INFO
	.align		4
.L_503:
        /*00f8*/ 	.byte	0x04, 0x17
        /*00fa*/ 	.short	(.L_505 - .L_504)
.L_504:
        /*00fc*/ 	.word	0x00000000
        /*0100*/ 	.short	0x0004
        /*0102*/ 	.short	0x0020
        /*0104*/ 	.byte	0x00, 0xf5, 0x21, 0x00


	//----- nvinfo : EIATTR_KPARAM_INFO
	.align		4
.L_505:
        /*0108*/ 	.byte	0x04, 0x17
        /*010a*/ 	.short	(.L_507 - .L_506)
.L_506:
        /*010c*/ 	.word	0x00000000
        /*0110*/ 	.short	0x0003
        /*0112*/ 	.short	0x0018
        /*0114*/ 	.byte	0x00, 0xf5, 0x21, 0x00


	//----- nvinfo : EIATTR_KPARAM_INFO
	.align		4
.L_507:
        /*0118*/ 	.byte	0x04, 0x17
        /*011a*/ 	.short	(.L_509 - .L_508)
.L_508:
        /*011c*/ 	.word	0x00000000
        /*0120*/ 	.short	0x0002
        /*0122*/ 	.short	0x0010
        /*0124*/ 	.byte	0x00, 0xf5, 0x21, 0x00


	//----- nvinfo : EIATTR_KPARAM_INFO
	.align		4
.L_509:
        /*0128*/ 	.byte	0x04, 0x17
        /*012a*/ 	.short	(.L_511 - .L_510)
.L_510:
        /*012c*/ 	.word	0x00000000
        /*0130*/ 	.short	0x0001
        /*0132*/ 	.short	0x0008
        /*0134*/ 	.byte	0x00, 0xf5, 0x21, 0x00


	//----- nvinfo : EIATTR_KPARAM_INFO
	.align		4
.L_511:
        /*0138*/ 	.byte	0x04, 0x17
        /*013a*/ 	.short	(.L_513 - .L_512)
.L_512:
        /*013c*/ 	.word	0x00000000
        /*0140*/ 	.short	0x0000
        /*0142*/ 	.short	0x0000
        /*0144*/ 	.byte	0x00, 0xf5, 0x21, 0x00


	//----- nvinfo : EIATTR_SPARSE_MMA_MASK
	.align		4
.L_513:
        /*0148*/ 	.byte	0x03, 0x50
        /*014a*/ 	.short	0x0000


	//----- nvinfo : EIATTR_MAXREG_COUNT
	.align		4
        /*014c*/ 	.byte	0x03, 0x1b
        /*014e*/ 	.short	0x00ff


	//----- nvinfo : EIATTR_NUM_BARRIERS
	.align		4
        /*0150*/ 	.byte	0x02, 0x4c
        /*0152*/ 	.byte	0x01
	.zero		1


	//----- nvinfo : EIATTR_MERCURY_ISA_VERSION
	.align		4
        /*0154*/ 	.byte	0x03, 0x5f
        /*0156*/ 	.short	0x0101


	//----- nvinfo : EIATTR_VRC_CTA_INIT_COUNT
	.align		4
        /*0158*/ 	.byte	0x02, 0x4a
	.zero		1
	.zero		1


	//----- nvinfo : EIATTR_ATOM16_EMUL_INSTR_REG_MAP
	.align		4
        /*015c*/ 	.byte	0x04, 0x2e
        /*015e*/ 	.short	(.L_515 - .L_514)


	//   ....[0]....
.L_514:
        /*0160*/ 	.word	0x00002c00
        /*0164*/ 	.short	0x000a
        /*0166*/ 	.short	0x0000


	//   ....[1]....
        /*0168*/ 	.word	0x00002c90
        /*016c*/ 	.short	0x000a
        /*016e*/ 	.short	0x0000


	//   ....[2]....
        /*0170*/ 	.word	0x00002de0
        /*0174*/ 	.short	0x000a
        /*0176*/ 	.short	0x0000


	//   ....[3]....
        /*0178*/ 	.word	0x00002e20
        /*017c*/ 	.short	0x000a
        /*017e*/ 	.short	0x0000


	//   ....[4]....
        /*0180*/ 	.word	0x00002f80
        /*0184*/ 	.short	0x000a
        /*0186*/ 	.short	0x0000


	//   ....[5]....
        /*0188*/ 	.word	0x00002fc0
        /*018c*/ 	.short	0x000a
        /*018e*/ 	.short	0x0000


	//   ....[6]....
        /*0190*/ 	.word	0x00003120
        /*0194*/ 	.short	0x0006
        /*0196*/ 	.short	0x0000


	//   ....[7]....
        /*0198*/ 	.word	0x00003160
        /*019c*/ 	.short	0x0006
        /*019e*/ 	.short	0x0000


	//   ....[8]....
        /*01a0*/ 	.word	0x000033c0
        /*01a4*/ 	.short	0x0006
        /*01a6*/ 	.short	0x0000


	//   ....[9]....
        /*01a8*/ 	.word	0x00003400
        /*01ac*/ 	.short	0x0006
        /*01ae*/ 	.short	0x0000


	//----- nvinfo : EIATTR_EXIT_INSTR_OFFSETS
	.align		4
.L_515:
        /*01b0*/ 	.byte	0x04, 0x1c
        /*01b2*/ 	.short	(.L_517 - .L_516)


	//   ....[0]....
.L_516:
        /*01b4*/ 	.word	0x000000e0


	//   ....[1]....
        /*01b8*/ 	.word	0x000008f0


	//   ....[2]....
        /*01bc*/ 	.word	0x00000940


	//   ....[3]....
        /*01c0*/ 	.word	0x000029e0


	//   ....[4]....
        /*01c4*/ 	.word	0x00003210


	//   ....[5]....
        /*01c8*/ 	.word	0x000034a0


	//----- nvinfo : EIATTR_CRS_STACK_SIZE
	.align		4
.L_517:
        /*01cc*/ 	.byte	0x04, 0x1e
        /*01ce*/ 	.short	(.L_519 - .L_518)
.L_518:
        /*01d0*/ 	.word	0x00000000


	//----- nvinfo : EIATTR_CBANK_PARAM_SIZE
	.align		4
.L_519:
        /*01d4*/ 	.byte	0x03, 0x19
        /*01d6*/ 	.short	0x0064


	//----- nvinfo : EIATTR_PARAM_CBANK
	.align		4
        /*01d8*/ 	.byte	0x04, 0x0a
        /*01da*/ 	.short	(.L_521 - .L_520)
	.align		4
.L_520:
        /*01dc*/ 	.word	index@(.nv.constant0._Z21moe_wna16_gemm_kernelI13__nv_bfloat16Li4ELi4EEvPKT_PS1_PKjS3_S6_PKfPKiSA_SA_tttjjjtttbb)
        /*01e0*/ 	.short	0x0380
        /*01e2*/ 	.short	0x0064


	//----- nvinfo : EIATTR_SW_WAR
	.align		4
.L_521:
        /*01e4*/ 	.byte	0x04, 0x36
        /*01e6*/ 	.short	(.L_523 - .L_522)
.L_522:
        /*01e8*/ 	.word	0x00000008
.L_523:


//--------------------- .nv.info._Z21moe_wna16_gemm_kernelI13__nv_bfloat16Li4ELi2EEvPKT_PS1_PKjS3_S6_PKfPKiSA_SA_tttjjjtttbb --------------------------
	.section	.nv.info._Z21moe_wna16_gemm_kernelI13__nv_bfloat16Li4ELi2EEvPKT_PS1_PKjS3_S6_PKfPKiSA_SA_tttjjjtttbb,"",@"SHT_CUDA_INFO"
	.sectionflags	@""
	.align	4


	//----- nvinfo : EIATTR_CUDA_API_VERSION
	.align		4
        /*0000*/ 	.byte	0x04, 0x37
        /*0002*/ 	.short	(.L_525 - .L_524)
.L_524:
        /*0004*/ 	.word	0x00000082


	//----- nvinfo : EIATTR_KPARAM_INFO
	.align		4
.L_525:
        /*0008*/ 	.byte	0x04, 0x17
        /*000a*/ 	.short	(.L_527 - .L_526)
.L_526:
        /*000c*/ 	.word	0x00000000
        /*0010*/ 	.short	0x0013
        /*0012*/ 	.short	0x0063
        /*0014*/ 	.byte	0x00, 0xf0, 0x05, 0x00


	//----- nvinfo : EIATTR_KPARAM_INFO
	.align		4
.L_527:
        /*0018*/ 	.byte	0x04, 0x17
        /*001a*/ 	.short	(.L_529 - .L_528)
.L_528:
        /*001c*/ 	.word	0x00000000
        /*0020*/ 	.short	0x0012
        /*0022*/ 	.short	0x0062
        /*0024*/ 	.byte	0x00, 0xf0, 0x05, 0x00


	//----- nvinfo : EIATTR_KPARAM_INFO
	.align		4
.L_529:
        /*0028*/ 	.byte	0x04, 0x17
        /*002a*/ 	.short	(.L_531 - .L_530)
.L_530:
        /*002c*/ 	.word	0x00000000
        /*0030*/ 	.short	0x0011
        /*0032*/ 	.short	0x0060
        /*0034*/ 	.byte	0x00, 0xf0, 0x09, 0x00


	//----- nvinfo : EIATTR_KPARAM_INFO
	.align		4
.L_531:
        /*0038*/ 	.byte	0x04, 0x17
        /*003a*/ 	.short	(.L_533 - .L_532)
.L_532:
        /*003c*/ 	.word	0x00000000
        /*0040*/ 	.short	0x0010
        /*0042*/ 	.short	0x005e
        /*0044*/ 	.byte	0x00, 0xf0, 0x09, 0x00


	//----- nvinfo : EIATTR_KPARAM_INFO
	.align		4
.L_533:
        /*0048*/ 	.byte	0x04, 0x17
        /*004a*/ 	.short	(.L_535 - .L_534)
.L_534:
        /*004c*/ 	.word	0x00000000
        /*0050*/ 	.short	0x000f
        /*0052*/ 	.short	0x005c
        /*0054*/ 	.byte	0x00, 0xf0, 0x09, 0x00


	//----- nvinfo : EIATTR_KPARAM_INFO
	.align		4
.L_535:
        /*0058*/ 	.byte	0x04, 0x17
        /*005a*/ 	.short	(.L_537 - .L_536)
.L_536:
        /*005c*/ 	.word	0x00000000
        /*0060*/ 	.short	0x000e
        /*0062*/ 	.short	0x0058
        /*0064*/ 	.byte	0x00, 0xf0, 0x11, 0x00


	//----- nvinfo : EIATTR_KPARAM_INFO
	.align		4
.L_537:
        /*0068*/ 	.byte	0x04, 0x17
        /*006a*/ 	.short	(.L_539 - .L_538)
.L_538:
        /*006c*/ 	.word	0x00000000
        /*0070*/ 	.short	0x000d
        /*0072*/ 	.short	0x0054
        /*0074*/ 	.byte	0x00, 0xf0, 0x11, 0x00


	//----- nvinfo : EIATTR_KPARAM_INFO
	.align		4
.L_539:
        /*0078*/ 	.byte	0x04, 0x17
        /*007a*/ 	.short	(.L_541 - .L_540)
.L_540:
        /*007c*/ 	.word	0x00000000
        /*0080*/ 	.short	0x000c
        /*0082*/ 	.short	0x0050
        /*0084*/ 	.byte	0x00, 0xf0, 0x11, 0x00


	//----- nvinfo : EIATTR_KPARAM_INFO
	.align		4
.L_541:
        /*0088*/ 	.byte	0x04, 0x17
        /*008a*/ 	.short	(.L_543 - .L_542)
.L_542:
        /*008c*/ 	.word	0x00000000
        /*0090*/ 	.short	0x000b
        /*0092*/ 	.short	0x004c
        /*0094*/ 	.byte	0x00, 0xf0, 0x09, 0x00


	//----- nvinfo : EIATTR_KPARAM_INFO
	.align		4
.L_543:
        /*0098*/ 	.byte	0x04, 0x17
        /*009a*/ 	.short	(.L_545 - .L_544)
.L_544:
        /*009c*/ 	.word	0x00000000
        /*00a0*/ 	.short	0x000a
        /*00a2*/ 	.short	0x004a
        /*00a4*/ 	.byte	0x00, 0xf0, 0x09, 0x00


	//----- nvinfo : EIATTR_KPARAM_INFO
	.align		4
.L_545:
        /*00a8*/ 	.byte	0x04, 0x17
        /*00aa*/ 	.short	(.L_547 - .L_546)
.L_546:
        /*00ac*/ 	.word	0x00000000
        /*00b0*/ 	.short	0x0009
        /*00b2*/ 	.short	0x0048
        /*00b4*/ 	.byte	0x00, 0xf0, 0x09, 0x00


	//----- nvinfo : EIATTR_KPARAM_INFO
	.align		4
.L_547:
        /*00b8*/ 	.byte	0x04, 0x17
        /*00ba*/ 	.short	(.L_549 - .L_548)
.L_548:
        /*00bc*/ 	.word	0x00000000
        /*00c0*/ 	.short	0x0008
        /*00c2*/ 	.short	0x0040
        /*00c4*/ 	.byte	0x00, 0xf5, 0x21, 0x00


	//----- nvinfo : EIATTR_KPARAM_INFO
	.align		4
.L_549:
        /*00c8*/ 	.byte	0x04, 0x17
        /*00ca*/ 	.short	(.L_551 - .L_550)
.L_550:
        /*00cc*/ 	.word	0x00000000
        /*00d0*/ 	.short	0x0007
        /*00d2*/ 	.short	0x0038
        /*00d4*/ 	.byte	0x00, 0xf5, 0x21, 0x00


	//----- nvinfo : EIATTR_KPARAM_INFO
	.align		4
.L_551:
        /*00d8*/ 	.byte	0x04, 0x17
        /*00da*/ 	.short	(.L_553 - .L_552)
.L_552:
        /*00dc*/ 	.word	0x00000000
        /*00e0*/ 	.short	0x0006
        /*00e2*/ 	.short	0x0030
        /*00e4*/ 	.byte	0x00, 0xf5, 0x21, 0x00


	//----- nvinfo : EIATTR_KPARAM_INFO
	.align		4
.L_553:
        /*00e8*/ 	.byte	0x04, 0x17
        /*00ea*/ 	.short	(.L_555 - .L_554)
.L_554:
        /*00ec*/ 	.word	0x00000000
        /*00f0*/ 	.short	0x0005
        /*00f2*/ 	.short	0x0028
        /*00f4*/ 	.byte	0x00, 0xf5, 0x21, 0x00


	//----- nvinfo : EIATTR_KPARAM_INFO
	.align		4
.L_555:
        /*00f8*/ 	.byte	0x04, 0x17
        /*00fa*/ 	.short	(.L_557 - .L_556)
.L_556:
        /*00fc*/ 	.word	0x00000000
        /*0100*/ 	.short	0x0004
        /*0102*/ 	.short	0x0020
        /*0104*/ 	.byte	0x00, 0xf5, 0x21, 0x00


	//----- nvinfo : EIATTR_KPARAM_INFO
	.align		4
.L_557:
        /*0108*/ 	.byte	0x04, 0x17
        /*010a*/ 	.short	(.L_559 - .L_558)
.L_558:
        /*010c*/ 	.word	0x00000000
        /*0110*/ 	.short	0x0003
        /*0112*/ 	.short	0x0018
        /*0114*/ 	.byte	0x00, 0xf5, 0x21, 0x00


	//----- nvinfo : EIATTR_KPARAM_INFO
	.align		4
.L_559:
        /*0118*/ 	.byte	0x04, 0x17
        /*011a*/ 	.short	(.L_561 - .L_560)
.L_560:
        /*011c*/ 	.word	0x00000000
        /*0120*/ 	.short	0x0002
        /*0122*/ 	.short	0x0010
        /*0124*/ 	.byte	0x00, 0xf5, 0x21, 0x00


	//----- nvinfo : EIATTR_KPARAM_INFO
	.align		4
.L_561:
        /*0128*/ 	.byte	0x04, 0x17
        /*012a*/ 	.short	(.L_563 - .L_562)
.L_562:
        /*012c*/ 	.word	0x00000000
        /*0130*/ 	.short	0x0001
        /*0132*/ 	.short	0x0008
        /*0134*/ 	.byte	0x00, 0xf5, 0x21, 0x00


	//----- nvinfo : EIATTR_KPARAM_INFO
	.align		4
.L_563:
        /*0138*/ 	.byte	0x04, 0x17
        /*013a*/ 	.short	(.L_565 - .L_564)
.L_564:
        /*013c*/ 	.word	0x00000000
        /*0140*/ 	.short	0x0000
        /*0142*/ 	.short	0x0000
        /*0144*/ 	.byte	0x00, 0xf5, 0x21, 0x00


	//----- nvinfo : EIATTR_SPARSE_MMA_MASK
	.align		4
.L_565:
        /*0148*/ 	.byte	0x03, 0x50
        /*014a*/ 	.short	0x0000


	//----- nvinfo : EIATTR_MAXREG_COUNT
	.align		4
        /*014c*/ 	.byte	0x03, 0x1b
        /*014e*/ 	.short	0x00ff


	//----- nvinfo : EIATTR_NUM_BARRIERS
	.align		4
        /*0150*/ 	.byte	0x02, 0x4c
        /*0152*/ 	.byte	0x01
	.zero		1


	//----- nvinfo : EIATTR_MERCURY_ISA_VERSION
	.align		4
        /*0154*/ 	.byte	0x03, 0x5f
        /*0156*/ 	.short	0x0101


	//----- nvinfo : EIATTR_VRC_CTA_INIT_COUNT
	.align		4
        /*0158*/ 	.byte	0x02, 0x4a
	.zero		1
	.zero		1


	//----- nvinfo : EIATTR_ATOM16_EMUL_INSTR_REG_MAP
	.align		4
        /*015c*/ 	.byte	0x04, 0x2e
        /*015e*/ 	.short	(.L_567 - .L_566)


	//   ....[0]....
.L_566:
        /*0160*/ 	.word	0x00002c20
        /*0164*/ 	.short	0x000a
        /*0166*/ 	.short	0x0000


	//   ....[1]....
        /*0168*/ 	.word	0x00002cb0
        /*016c*/ 	.short	0x000a
        /*016e*/ 	.short	0x0000


	//   ....[2]....
        /*0170*/ 	.word	0x00002e00
        /*0174*/ 	.short	0x000a
        /*0176*/ 	.short	0x0000


	//   ....[3]....
        /*0178*/ 	.word	0x00002e40
        /*017c*/ 	.short	0x000a
        /*017e*/ 	.short	0x0000


	//   ....[4]....
        /*0180*/ 	.word	0x00002fa0
        /*0184*/ 	.short	0x000a
        /*0186*/ 	.short	0x0000


	//   ....[5]....
        /*0188*/ 	.word	0x00002fe0
        /*018c*/ 	.short	0x000a
        /*018e*/ 	.short	0x0000


	//   ....[6]....
        /*0190*/ 	.word	0x00003140
        /*0194*/ 	.short	0x0006
        /*0196*/ 	.short	0x0000


	//   ....[7]....
        /*0198*/ 	.word	0x00003180
        /*019c*/ 	.short	0x0006
        /*019e*/ 	.short	0x0000


	//   ....[8]....
        /*01a0*/ 	.word	0x000033e0
        /*01a4*/ 	.short	0x0006
        /*01a6*/ 	.short	0x0000


	//   ....[9]....
        /*01a8*/ 	.word	0x00003420
        /*01ac*/ 	.short	0x0006
        /*01ae*/ 	.short	0x0000


	//----- nvinfo : EIATTR_EXIT_INSTR_OFFSETS
	.align		4
.L_567:
        /*01b0*/ 	.byte	0x04, 0x1c
        /*01b2*/ 	.short	(.L_569 - .L_568)


	//   ....[0]....
.L_568:
        /*01b4*/ 	.word	0x000000e0


	//   ....[1]....
        /*01b8*/ 	.word	0x000008f0


	//   ....[2]....
        /*01bc*/ 	.word	0x00000940


	//   ....[3]....
        /*01c0*/ 	.word	0x00002a00


	//   ....[4]....
        /*01c4*/ 	.word	0x00003230


	//   ....[5]....
        /*01c8*/ 	.word	0x000034c0


	//----- nvinfo : EIATTR_CRS_STACK_SIZE
	.align		4
.L_569:
        /*01cc*/ 	.byte	0x04, 0x1e
        /*01ce*/ 	.short	(.L_571 - .L_570)
.L_570:
        /*01d0*/ 	.word	0x00000000


	//----- nvinfo : EIATTR_CBANK_PARAM_SIZE
	.align		4
.L_571:
        /*01d4*/ 	.byte	0x03, 0x19
        /*01d6*/ 	.short	0x0064


	//----- nvinfo : EIATTR_PARAM_CBANK
	.align		4
        /*01d8*/ 	.byte	0x04, 0x0a
        /*01da*/ 	.short	(.L_573 - .L_572)
	.align		4
.L_572:
        /*01dc*/ 	.word	index@(.nv.constant0._Z21moe_wna16_gemm_kernelI13__nv_bfloat16Li4ELi2EEvPKT_PS1_PKjS3_S6_PKfPKiSA_SA_tttjjjtttbb)
        /*01e0*/ 	.short	0x0380
        /*01e2*/ 	.short	0x0064


	//----- nvinfo : EIATTR_SW_WAR
	.align		4
.L_573:
        /*01e4*/ 	.byte	0x04, 0x36
        /*01e6*/ 	.short	(.L_575 - .L_574)
.L_574:
        /*01e8*/ 	.word	0x00000008
.L_575:


//--------------------- .nv.info._Z21moe_wna16_gemm_kernelI13__nv_bfloat16Li4ELi1EEvPKT_PS1_PKjS3_S6_PKfPKiSA_SA_tttjjjtttbb --------------------------
	.section	.nv.info._Z21moe_wna16_gemm_kernelI13__nv_bfloat16Li4ELi1EEvPKT_PS1_PKjS3_S6_PKfPKiSA_SA_tttjjjtttbb,"",@"SHT_CUDA_INFO"
	.sectionflags	@""
	.align	4


	//----- nvinfo : EIATTR_CUDA_API_VERSION
	.align		4
        /*0000*/ 	.byte	0x04, 0x37
        /*0002*/ 	.short	(.L_577 - .L_576)
.L_576:
        /*0004*/ 	.word	0x00000082


	//----- nvinfo : EIATTR_KPARAM_INFO
	.align		4
.L_577:
        /*0008*/ 	.byte	0x04, 0x17
        /*000a*/ 	.short	(.L_579 - .L_578)
.L_578:
        /*000c*/ 	.word	0x00000000
        /*0010*/ 	.short	0x0013
        /*0012*/ 	.short	0x0063
        /*0014*/ 	.byte	0x00, 0xf0, 0x05, 0x00


	//----- nvinfo : EIATTR_KPARAM_INFO
	.align		4
.L_579:
        /*0018*/ 	.byte	0x04, 0x17
        /*001a*/ 	.short	(.L_581 - .L_580)
.L_580:
        /*001c*/ 	.word	0x00000000
        /*0020*/ 	.short	0x0012
        /*0022*/ 	.short	0x0062
        /*0024*/ 	.byte	0x00, 0xf0, 0x05, 0x00


	//----- nvinfo : EIATTR_KPARAM_INFO
	.align		4
.L_581:
        /*0028*/ 	.byte	0x04, 0x17
        /*002a*/ 	.short	(.L_583 - .L_582)
.L_582:
        /*002c*/ 	.word	0x00000000
        /*0030*/ 	.short	0x0011
        /*0032*/ 	.short	0x0060
        /*0034*/ 	.byte	0x00, 0xf0, 0x09, 0x00


	//----- nvinfo : EIATTR_KPARAM_INFO
	.align		4
.L_583:
        /*0038*/ 	.byte	0x04, 0x17
        /*003a*/ 	.short	(.L_585 - .L_584)
.L_584:
        /*003c*/ 	.word	0x00000000
        /*0040*/ 	.short	0x0010
        /*0042*/ 	.short	0x005e
        /*0044*/ 	.byte	0x00, 0xf0, 0x09, 0x00


	//----- nvinfo : EIATTR_KPARAM_INFO
	.align		4
.L_585:
        /*0048*/ 	.byte	0x04, 0x17
        /*004a*/ 	.short	(.L_587 - .L_586)
.L_586:
        /*004c*/ 	.word	0x00000000
        /*0050*/ 	.short	0x000f
        /*0052*/ 	.short	0x005c
        /*0054*/ 	.byte	0x00, 0xf0, 0x09, 0x00


	//----- nvinfo : EIATTR_KPARAM_INFO
	.align		4
.L_587:
        /*0058*/ 	.byte	0x04, 0x17
        /*005a*/ 	.short	(.L_589 - .L_588)
.L_588:
        /*005c*/ 	.word	0x00000000
        /*0060*/ 	.short	0x000e
        /*0062*/ 	.short	0x0058
        /*0064*/ 	.byte	0x00, 0xf0, 0x11, 0x00


	//----- nvinfo : EIATTR_KPARAM_INFO
	.align		4
.L_589:
        /*0068*/ 	.byte	0x04, 0x17
        /*006a*/ 	.short	(.L_591 - .L_590)
.L_590:
        /*006c*/ 	.word	0x00000000
        /*0070*/ 	.short	0x000d
        /*0072*/ 	.short	0x0054
        /*0074*/ 	.byte	0x00, 0xf0, 0x11, 0x00


	//----- nvinfo : EIATTR_KPARAM_INFO
	.align		4
.L_591:
        /*0078*/ 	.byte	0x04, 0x17
        /*007a*/ 	.short	(.L_593 - .L_592)
.L_592:
        /*007c*/ 	.word	0x00000000
        /*0080*/ 	.short	0x000c
        /*0082*/ 	.short	0x0050
        /*0084*/ 	.byte	0x00, 0xf0, 0x11, 0x00


	//----- nvinfo : EIATTR_KPARAM_INFO
	.align		4
.L_593:
        /*0088*/ 	.byte	0x04, 0x17
        /*008a*/ 	.short	(.L_595 - .L_594)
.L_594:
        /*008c*/ 	.word	0x00000000
        /*0090*/ 	.short	0x000b
        /*0092*/ 	.short	0x004c
        /*0094*/ 	.byte	0x00, 0xf0, 0x09, 0x00


	//----- nvinfo : EIATTR_KPARAM_INFO
	.align		4
.L_595:
        /*0098*/ 	.byte	0x04, 0x17
        /*009a*/ 	.short	(.L_597 - .L_596)
.L_596:
        /*009c*/ 	.word	0x00000000
        /*00a0*/ 	.short	0x000a
        /*00a2*/ 	.short	0x004a
        /*00a4*/ 	.byte	0x00, 0xf0, 0x09, 0x00


	//----- nvinfo : EIATTR_KPARAM_INFO
	.align		4
.L_597:
        /*00a8*/ 	.byte	0x04, 0x17
        /*00aa*/ 	.short	(.L_599 - .L_598)
.L_598:
        /*00ac*/ 	.word	0x00000000
        /*00b0*/ 	.short	0x0009
        /*00b2*/ 	.short	0x0048
        /*00b4*/ 	.byte	0x00, 0xf0, 0x09, 0x00


	//----- nvinfo : EIATTR_KPARAM_INFO
	.align		4
.L_599:
        /*00b8*/ 	.byte	0x04, 0x17
        /*00ba*/ 	.short	(.L_601 - .L_600)
.L_600:
        /*00bc*/ 	.word	0x00000000
        /*00c0*/ 	.short	0x0008
        /*00c2*/ 	.short	0x0040
        /*00c4*/ 	.byte	0x00, 0xf5, 0x21, 0x00


	//----- nvinfo : EIATTR_KPARAM_INFO
	.align		4
.L_601:
        /*00c8*/ 	.byte	0x04, 0x17
        /*00ca*/ 	.short	(.L_603 - .L_602)
.L_602:
        /*00cc*/ 	.word	0x00000000
        /*00d0*/ 	.short	0x0007
        /*00d2*/ 	.short	0x0038
        /*00d4*/ 	.byte	0x00, 0xf5, 0x21, 0x00


	//----- nvinfo : EIATTR_KPARAM_INFO
	.align		4
.L_603:
        /*00d8*/ 	.byte	0x04, 0x17
        /*00da*/ 	.short	(.L_605 - .L_604)
.L_604:
        /*00dc*/ 	.word	0x00000000
        /*00e0*/ 	.short	0x0006
        /*00e2*/ 	.short	0x0030
        /*00e4*/ 	.byte	0x00, 0xf5, 0x21, 0x00


	//----- nvinfo : EIATTR_KPARAM_INFO
	.align		4
.L_605:
        /*00e8*/ 	.byte	0x04, 0x17
        /*00ea*/ 	.short	(.L_607 - .L_606)
.L_606:
        /*00ec*/ 	.word	0x00000000
        /*00f0*/ 	.short	0x0005
        /*00f2*/ 	.short	0x0028
        /*00f4*/ 	.byte	0x00, 0xf5, 0x21, 0x00


	//----- nvinfo : EIATTR_KPARAM_INFO
	.align		4
.L_607:
        /*00f8*/ 	.byte	0x04, 0x17
        /*00fa*/ 	.short	(.L_609 - .L_608)
.L_608:
        /*00fc*/ 	.word	0x00000000
        /*0100*/ 	.short	0x0004
        /*0102*/ 	.short	0x0020
        /*0104*/ 	.byte	0x00, 0xf5, 0x21, 0x00


	//----- nvinfo : EIATTR_KPARAM_INFO
	.align		4
.L_609:
        /*0108*/ 	.byte	0x04, 0x17
        /*010a*/ 	.short	(.L_611 - .L_610)
.L_610:
        /*010c*/ 	.word	0x00000000
        /*0110*/ 	.short	0x0003
        /*0112*/ 	.short	0x0018
        /*0114*/ 	.byte	0x00, 0xf5, 0x21, 0x00


	//----- nvinfo : EIATTR_KPARAM_INFO
	.align		4
.L_611:
        /*0118*/ 	.byte	0x04, 0x17
        /*011a*/ 	.short	(.L_613 - .L_612)
.L_612:
        /*011c*/ 	.word	0x00000000
        /*0120*/ 	.short	0x0002
        /*0122*/ 	.short	0x0010
        /*0124*/ 	.byte	0x00, 0xf5, 0x21, 0x00


	//----- nvinfo : EIATTR_KPARAM_INFO
	.align		4
.L_613:
        /*0128*/ 	.byte	0x04, 0x17
        /*012a*/ 	.short	(.L_615 - .L_614)
.L_614:
        /*012c*/ 	.word	0x00000000
        /*0130*/ 	.short	0x0001
        /*0132*/ 	.short	0x0008
        /*0134*/ 	.byte	0x00, 0xf5, 0x21, 0x00


	//----- nvinfo : EIATTR_KPARAM_INFO
	.align		4
.L_615:
        /*0138*/ 	.byte	0x04, 0x17
        /*013a*/ 	.short	(.L_617 - .L_616)
.L_616:
        /*013c*/ 	.word	0x00000000
        /*0140*/ 	.short	0x0000
        /*0142*/ 	.short	0x0000
        /*0144*/ 	.byte	0x00, 0xf5, 0x21, 0x00


	//----- nvinfo : EIATTR_SPARSE_MMA_MASK
	.align		4
.L_617:
        /*0148*/ 	.byte	0x03, 0x50
        /*014a*/ 	.short	0x0000


	//----- nvinfo : EIATTR_MAXREG_COUNT
	.align		4
        /*014c*/ 	.byte	0x03, 0x1b
        /*014e*/ 	.short	0x00ff


	//----- nvinfo : EIATTR_NUM_BARRIERS
	.align		4
        /*0150*/ 	.byte	0x02, 0x4c
        /*0152*/ 	.byte	0x01
	.zero		1


	//----- nvinfo : EIATTR_MERCURY_ISA_VERSION
	.align		4
        /*0154*/ 	.byte	0x03, 0x5f
        /*0156*/ 	.short	0x0101


	//----- nvinfo : EIATTR_VRC_CTA_INIT_COUNT
	.align		4
        /*0158*/ 	.byte	0x02, 0x4a
	.zero		1
	.zero		1


	//----- nvinfo : EIATTR_ATOM16_EMUL_INSTR_REG_MAP
	.align		4
        /*015c*/ 	.byte	0x04, 0x2e
        /*015e*/ 	.short	(.L_619 - .L_618)


	//   ....[0]....
.L_618:
        /*0160*/ 	.word	0x00002bd0
        /*0164*/ 	.short	0x000a
        /*0166*/ 	.short	0x0000


	//   ....[1]....
        /*0168*/ 	.word	0x00002c30
        /*016c*/ 	.short	0x000a
        /*016e*/ 	.short	0x0000


	//   ....[2]....
        /*0170*/ 	.word	0x00002d80
        /*0174*/ 	.short	0x000a
        /*0176*/ 	.short	0x0000


	//   ....[3]....
        /*0178*/ 	.word	0x00002dc0
        /*017c*/ 	.short	0x000a
        /*017e*/ 	.short	0x0000


	//   ....[4]....
        /*0180*/ 	.word	0x00002f20
        /*0184*/ 	.short	0x000a
        /*0186*/ 	.short	0x0000


	//   ....[5]....
        /*0188*/ 	.word	0x00002f60
        /*018c*/ 	.short	0x000a
        /*018e*/ 	.short	0x0000


	//   ....[6]....
        /*0190*/ 	.word	0x000030b0
        /*0194*/ 	.short	0x0006
        /*0196*/ 	.short	0x0000


	//   ....[7]....
        /*0198*/ 	.word	0x00003100
        /*019c*/ 	.short	0x0006
        /*019e*/ 	.short	0x0000


	//   ....[8]....
        /*01a0*/ 	.word	0x00003360
        /*01a4*/ 	.short	0x0006
        /*01a6*/ 	.short	0x0000


	//   ....[9]....
        /*01a8*/ 	.word	0x000033a0
        /*01ac*/ 	.short	0x0006
        /*01ae*/ 	.short	0x0000


	//----- nvinfo : EIATTR_EXIT_INSTR_OFFSETS
	.align		4
.L_619:
        /*01b0*/ 	.byte	0x04, 0x1c
        /*01b2*/ 	.short	(.L_621 - .L_620)


	//   ....[0]....
.L_620:
        /*01b4*/ 	.word	0x000000d0


	//   ....[1]....
        /*01b8*/ 	.word	0x000008e0


	//   ....[2]....
        /*01bc*/ 	.word	0x00000930


	//   ....[3]....
        /*01c0*/ 	.word	0x00002980


	//   ....[4]....
        /*01c4*/ 	.word	0x000031b0


	//   ....[5]....
        /*01c8*/ 	.word	0x00003440


	//----- nvinfo : EIATTR_CRS_STACK_SIZE
	.align		4
.L_621:
        /*01cc*/ 	.byte	0x04, 0x1e
        /*01ce*/ 	.short	(.L_623 - .L_622)
.L_622:
        /*01d0*/ 	.word	0x00000000


	//----- nvinfo : EIATTR_CBANK_PARAM_SIZE
	.align		4
.L_623:
        /*01d4*/ 	.byte	0x03, 0x19
        /*01d6*/ 	.short	0x0064


	//----- nvinfo : EIATTR_PARAM_CBANK
	.align		4
        /*01d8*/ 	.byte	0x04, 0x0a
        /*01da*/ 	.short	(.L_625 - .L_624)
	.align		4
.L_624:
        /*01dc*/ 	.word	index@(.nv.constant0._Z21moe_wna16_gemm_kernelI13__nv_bfloat16Li4ELi1EEvPKT_PS1_PKjS3_S6_PKfPKiSA_SA_tttjjjtttbb)
        /*01e0*/ 	.short	0x0380
        /*01e2*/ 	.short	0x0064


	//----- nvinfo : EIATTR_SW_WAR
	.align		4
.L_625:
        /*01e4*/ 	.byte	0x04, 0x36
        /*01e6*/ 	.short	(.L_627 - .L_626)
.L_626:
        /*01e8*/ 	.word	0x00000008
.L_627:


//--------------------- .nv.info._Z21moe_wna16_gemm_kernelI6__halfLi8ELi8EEvPKT_PS1_PKjS3_S6_PKfPKiSA_SA_tttjjjtttbb --------------------------
	.section	.nv.info._Z21moe_wna16_gemm_kernelI6__halfLi8ELi8EEvPKT_PS1_PKjS3_S6_PKfPKiSA_SA_tttjjjtttbb,"",@"SHT_CUDA_INFO"
	.sectionflags	@""
	.align	4


	//----- nvinfo : EIATTR_CUDA_API_VERSION
	.align		4
        /*0000*/ 	.byte	0x04, 0x37
        /*0002*/ 	.short	(.L_629 - .L_628)
.L_628:
        /*0004*/ 	.word	0x00000082


	//----- nvinfo : EIATTR_KPARAM_INFO
	.align		4
.L_629:
        /*0008*/ 	.byte	0x04, 0x17
        /*000a*/ 	.short	(.L_631 - .L_630)
.L_630:
        /*000c*/ 	.word	0x00000000
        /*0010*/ 	.short	0x0013
        /*0012*/ 	.short	0x0063
        /*0014*/ 	.byte	0x00, 0xf0, 0x05, 0x00


	//----- nvinfo : EIATTR_KPARAM_INFO
	.align		4
.L_631:
        /*0018*/ 	.byte	0x04, 0x17
        /*001a*/ 	.short	(.L_633 - .L_632)
.L_632:
        /*001c*/ 	.word	0x00000000
        /*0020*/ 	.short	0x0012
        /*0022*/ 	.short	0x0062
        /*0024*/ 	.byte	0x00, 0xf0, 0x05, 0x00


	//----- nvinfo : EIATTR_KPARAM_INFO
	.align		4
.L_633:
        /*0028*/ 	.byte	0x04, 0x17
        /*002a*/ 	.short	(.L_635 - .L_634)
.L_634:
        /*002c*/ 	.word	0x00000000
        /*0030*/ 	.short	0x0011
        /*0032*/ 	.short	0x0060
        /*0034*/ 	.byte	0x00, 0xf0, 0x09, 0x00


	//----- nvinfo : EIATTR_KPARAM_INFO
	.align		4
.L_635:
        /*0038*/ 	.byte	0x04, 0x17
        /*003a*/ 	.short	(.L_637 - .L_636)
.L_636:
        /*003c*/ 	.word	0x00000000
        /*0040*/ 	.short	0x0010
        /*0042*/ 	.short	0x005e
        /*0044*/ 	.byte	0x00, 0xf0, 0x09, 0x00


	//----- nvinfo : EIATTR_KPARAM_INFO
	.align		4
.L_637:
        /*0048*/ 	.byte	0x04, 0x17
        /*004a*/ 	.short	(.L_639 - .L_638)
.L_638:
        /*004c*/ 	.word	0x00000000
        /*0050*/ 	.short	0x000f
        /*0052*/ 	.short	0x005c
        /*0054*/ 	.byte	0x00, 0xf0, 0x09, 0x00


	//----- nvinfo : EIATTR_KPARAM_INFO
	.align		4
.L_639:
        /*0058*/ 	.byte	0x04, 0x17
        /*005a*/ 	.short	(.L_641 - .L_640)
.L_640:
        /*005c*/ 	.word	0x00000000
        /*0060*/ 	.short	0x000e
        /*0062*/ 	.short	0x0058
        /*0064*/ 	.byte	0x00, 0xf0, 0x11, 0x00


	//----- nvinfo : EIATTR_KPARAM_INFO
	.align		4
.L_641:
        /*0068*/ 	.byte	0x04, 0x17
        /*006a*/ 	.short	(.L_643 - .L_642)
.L_642:
        /*006c*/ 	.word	0x00000000
        /*0070*/ 	.short	0x000d
        /*0072*/ 	.short	0x0054
        /*0074*/ 	.byte	0x00, 0xf0, 0x11, 0x00


	//----- nvinfo : EIATTR_KPARAM_INFO
	.align		4
.L_643:
        /*0078*/ 	.byte	0x04, 0x17
        /*007a*/ 	.short	(.L_645 - .L_644)
.L_644:
        /*007c*/ 	.word	0x00000000
        /*0080*/ 	.short	0x000c
        /*0082*/ 	.short	0x0050
        /*0084*/ 	.byte	0x00, 0xf0, 0x11, 0x00


	//----- nvinfo : EIATTR_KPARAM_INFO
	.align		4
.L_645:
        /*0088*/ 	.byte	0x04, 0x17
        /*008a*/ 	.short	(.L_647 - .L_646)
.L_646:
        /*008c*/ 	.word	0x00000000
        /*0090*/ 	.short	0x000b
        /*0092*/ 	.short	0x004c
        /*0094*/ 	.byte	0x00, 0xf0, 0x09, 0x00


	//----- nvinfo : EIATTR_KPARAM_INFO
	.align		4
.L_647:
        /*0098*/ 	.byte	0x04, 0x17
        /*009a*/ 	.short	(.L_649 - .L_648)
.L_648:
        /*009c*/ 	.word	0x00000000
        /*00a0*/ 	.short	0x000a
        /*00a2*/ 	.short	0x004a
        /*00a4*/ 	.byte	0x00, 0xf0, 0x09, 0x00


	//----- nvinfo : EIATTR_KPARAM_INFO
	.align		4
.L_649:
        /*00a8*/ 	.byte	0x04, 0x17
        /*00aa*/ 	.short	(.L_651 - .L_650)
.L_650:
        /*00ac*/ 	.word	0x00000000
        /*00b0*/ 	.short	0x0009
        /*00b2*/ 	.short	0x0048
        /*00b4*/ 	.byte	0x00, 0xf0, 0x09, 0x00


	//----- nvinfo : EIATTR_KPARAM_INFO
	.align		4
.L_651:
        /*00b8*/ 	.byte	0x04, 0x17
        /*00ba*/ 	.short	(.L_653 - .L_652)
.L_652:
        /*00bc*/ 	.word	0x00000000
        /*00c0*/ 	.short	0x0008
        /*00c2*/ 	.short	0x0040
        /*00c4*/ 	.byte	0x00, 0xf5, 0x21, 0x00


	//----- nvinfo : EIATTR_KPARAM_INFO
	.align		4
.L_653:
        /*00c8*/ 	.byte	0x04, 0x17
        /*00ca*/ 	.short	(.L_655 - .L_654)
.L_654:
        /*00cc*/ 	.word	0x00000000
        /*00d0*/ 	.short	0x0007
        /*00d2*/ 	.short	0x0038
        /*00d4*/ 	.byte	0x00, 0xf5, 0x21, 0x00


	//----- nvinfo : EIATTR_KPARAM_INFO
	.align		4
.L_655:
        /*00d8*/ 	.byte	0x04, 0x17
        /*00da*/ 	.short	(.L_657 - .L_656)
.L_656:
        /*00dc*/ 	.word	0x00000000
        /*00e0*/ 	.short	0x0006
        /*00e2*/ 	.short	0x0030
        /*00e4*/ 	.byte	0x00, 0xf5, 0x21, 0x00


	//----- nvinfo : EIATTR_KPARAM_INFO
	.align		4
.L_657:
        /*00e8*/ 	.byte	0x04, 0x17
        /*00ea*/ 	.short	(.L_659 - .L_658)
.L_658:
        /*00ec*/ 	.word	0x00000000
        /*00f0*/ 	.short	0x0005
        /*00f2*/ 	.short	0x0028
        /*00f4*/ 	.byte	0x00, 0xf5, 0x21, 0x00


	//----- nvinfo : EIATTR_KPARAM_INFO
	.align		4
.L_659:
        /*00f8*/ 	.byte	0x04, 0x17
        /*00fa*/ 	.short	(.L_661 - .L_660)
.L_660:
        /*00fc*/ 	.word	0x00000000
        /*0100*/ 	.short	0x0004
        /*0102*/ 	.short	0x0020
        /*0104*/ 	.byte	0x00, 0xf5, 0x21, 0x00


	//----- nvinfo : EIATTR_KPARAM_INFO
	.align		4
.L_661:
        /*0108*/ 	.byte	0x04, 0x17
        /*010a*/ 	.short	(.L_663 - .L_662)
.L_662:
        /*010c*/ 	.word	0x00000000
        /*0110*/ 	.short	0x0003
        /*0112*/ 	.short	0x0018
        /*0114*/ 	.byte	0x00, 0xf5, 0x21, 0x00


	//----- nvinfo : EIATTR_KPARAM_INFO
	.align		4
.L_663:
        /*0118*/ 	.byte	0x04, 0x17
        /*011a*/ 	.short	(.L_665 - .L_664)
.L_664:
        /*011c*/ 	.word	0x00000000
        /*0120*/ 	.short	0x0002
        /*0122*/ 	.short	0x0010
        /*0124*/ 	.byte	0x00, 0xf5, 0x21, 0x00


	//----- nvinfo : EIATTR_KPARAM_INFO
	.align		4
.L_665:
        /*0128*/ 	.byte	0x04, 0x17
        /*012a*/ 	.short	(.L_667 - .L_666)
.L_666:
        /*012c*/ 	.word	0x00000000
        /*0130*/ 	.short	0x0001
        /*0132*/ 	.short	0x0008
        /*0134*/ 	.byte	0x00, 0xf5, 0x21, 0x00


	//----- nvinfo : EIATTR_KPARAM_INFO
	.align		4
.L_667:
        /*0138*/ 	.byte	0x04, 0x17
        /*013a*/ 	.short	(.L_669 - .L_668)
.L_668:
        /*013c*/ 	.word	0x00000000
        /*0140*/ 	.short	0x0000
        /*0142*/ 	.short	0x0000
        /*0144*/ 	.byte	0x00, 0xf5, 0x21, 0x00


	//----- nvinfo : EIATTR_SPARSE_MMA_MASK
	.align		4
.L_669:
        /*0148*/ 	.byte	0x03, 0x50
        /*014a*/ 	.short	0x0000


	//----- nvinfo : EIATTR_MAXREG_COUNT
	.align		4
        /*014c*/ 	.byte	0x03, 0x1b
        /*014e*/ 	.short	0x00ff


	//----- nvinfo : EIATTR_NUM_BARRIERS
	.align		4
        /*0150*/ 	.byte	0x02, 0x4c
        /*0152*/ 	.byte	0x01
	.zero		1


	//----- nvinfo : EIATTR_MERCURY_ISA_VERSION
	.align		4
        /*0154*/ 	.byte	0x03, 0x5f
        /*0156*/ 	.short	0x0101


	//----- nvinfo : EIATTR_VRC_CTA_INIT_COUNT
	.align		4
        /*0158*/ 	.byte	0x02, 0x4a
	.zero		1
	.zero		1


	//----- nvinfo : EIATTR_ATOM16_EMUL_INSTR_REG_MAP
	.align		4
        /*015c*/ 	.byte	0x04, 0x2e
        /*015e*/ 	.short	(.L_671 - .L_670)


	//   ....[0]....
.L_670:
        /*0160*/ 	.word	0x00002520
        /*0164*/ 	.short	0x000a
        /*0166*/ 	.short	0x0000


	//   ....[1]....
        /*0168*/ 	.word	0x000025b0
        /*016c*/ 	.short	0x000a
        /*016e*/ 	.short	0x0000


	//   ....[2]....
        /*0170*/ 	.word	0x00002700
        /*0174*/ 	.short	0x000a
        /*0176*/ 	.short	0x0000


	//   ....[3]....
        /*0178*/ 	.word	0x00002740
        /*017c*/ 	.short	0x000a
        /*017e*/ 	.short	0x0000


	//   ....[4]....
        /*0180*/ 	.word	0x000028a0
        /*0184*/ 	.short	0x000a
        /*0186*/ 	.short	0x0000


	//   ....[5]....
        /*0188*/ 	.word	0x000028e0
        /*018c*/ 	.short	0x000a
        /*018e*/ 	.short	0x0000


	//   ....[6]....
        /*0190*/ 	.word	0x00002a40
        /*0194*/ 	.short	0x0006
        /*0196*/ 	.short	0x0000


	//   ....[7]....
        /*0198*/ 	.word	0x00002a80
        /*019c*/ 	.short	0x0006
        /*019e*/ 	.short	0x0000


	//   ....[8]....
        /*01a0*/ 	.word	0x00002ce0
        /*01a4*/ 	.short	0x0006
        /*01a6*/ 	.short	0x0000


	//   ....[9]....
        /*01a8*/ 	.word	0x00002d20
        /*01ac*/ 	.short	0x0006
        /*01ae*/ 	.short	0x0000


	//----- nvinfo : EIATTR_EXIT_INSTR_OFFSETS
	.align		4
.L_671:
        /*01b0*/ 	.byte	0x04, 0x1c
        /*01b2*/ 	.short	(.L_673 - .L_672)


	//   ....[0]....
.L_672:
        /*01b4*/ 	.word	0x000000c0


	//   ....[1]....
        /*01b8*/ 	.word	0x000008a0


	//   ....[2]....
        /*01bc*/ 	.word	0x000008f0


	//   ....[3]....
        /*01c0*/ 	.word	0x00002300


	//   ....[4]....
        /*01c4*/ 	.word	0x00002b30


	//   ....[5]....
        /*01c8*/ 	.word	0x00002dc0


	//----- nvinfo : EIATTR_CRS_STACK_SIZE
	.align		4
.L_673:
        /*01cc*/ 	.byte	0x04, 0x1e
        /*01ce*/ 	.short	(.L_675 - .L_674)
.L_674:
        /*01d0*/ 	.word	0x00000000


	//----- nvinfo : EIATTR_CBANK_PARAM_SIZE
	.align		4
.L_675:
        /*01d4*/ 	.byte	0x03, 0x19
        /*01d6*/ 	.short	0x0064


	//----- nvinfo : EIATTR_PARAM_CBANK
	.align		4
        /*01d8*/ 	.byte	0x04, 0x0a
        /*01da*/ 	.short	(.L_677 - .L_676)
	.align		4
.L_676:
        /*01dc*/ 	.word	index@(.nv.constant0._Z21moe_wna16_gemm_kernelI6__halfLi8ELi8EEvPKT_PS1_PKjS3_S6_PKfPKiSA_SA_tttjjjtttbb)
        /*01e0*/ 	.short	0x0380
        /*01e2*/ 	.short	0x0064


	//----- nvinfo : EIATTR_SW_WAR
	.align		4
.L_677:
        /*01e4*/ 	.byte	0x04, 0x36
        /*01e6*/ 	.short	(.L_679 - .L_678)
.L_678:
        /*01e8*/ 	.word	0x00000008
.L_679:


//--------------------- .nv.info._Z21moe_wna16_gemm_kernelI6__halfLi8ELi4EEvPKT_PS1_PKjS3_S6_PKfPKiSA_SA_tttjjjtttbb --------------------------
	.section	.nv.info._Z21moe_wna16_gemm_kernelI6__halfLi8ELi4EEvPKT_PS1_PKjS3_S6_PKfPKiSA_SA_tttjjjtttbb,"",@"SHT_CUDA_INFO"
	.sectionflags	@""
	.align	4


	//----- nvinfo : EIATTR_CUDA_API_VERSION
	.align		4
        /*0000*/ 	.byte	0x04, 0x37
        /*0002*/ 	.short	(.L_681 - .L_680)
.L_680:
        /*0004*/ 	.word	0x00000082


	//----- nvinfo : EIATTR_KPARAM_INFO
	.align		4
.L_681:
        /*0008*/ 	.byte	0x04, 0x17
        /*000a*/ 	.short	(.L_683 - .L_682)
.L_682:
        /*000c*/ 	.word	0x00000000
        /*0010*/ 	.short	0x0013
        /*0012*/ 	.short	0x0063
        /*0014*/ 	.byte	0x00, 0xf0, 0x05, 0x00


	//----- nvinfo : EIATTR_KPARAM_INFO
	.align		4
.L_683:
        /*0018*/ 	.byte	0x04, 0x17
        /*001a*/ 	.short	(.L_685 - .L_684)
.L_684:
        /*001c*/ 	.word	0x00000000
        /*0020*/ 	.short	0x0012
        /*0022*/ 	.short	0x0062
        /*0024*/ 	.byte	0x00, 0xf0, 0x05, 0x00


	//----- nvinfo : EIATTR_KPARAM_INFO
	.align		4
.L_685:
        /*0028*/ 	.byte	0x04, 0x17
        /*002a*/ 	.short	(.L_687 - .L_686)
.L_686:
        /*002c*/ 	.word	0x00000000
        /*0030*/ 	.short	0x0011
        /*0032*/ 	.short	0x0060
        /*0034*/ 	.byte	0x00, 0xf0, 0x09, 0x00


	//----- nvinfo : EIATTR_KPARAM_INFO
	.align		4
.L_687:
        /*0038*/ 	.byte	0x04, 0x17
        /*003a*/ 	.short	(.L_689 - .L_688)
.L_688:
        /*003c*/ 	.word	0x00000000
        /*0040*/ 	.short	0x0010
        /*0042*/ 	.short	0x005e
        /*0044*/ 	.byte	0x00, 0xf0, 0x09, 0x00


	//----- nvinfo : EIATTR_KPARAM_INFO
	.align		4
.L_689:
        /*0048*/ 	.byte	0x04, 0x17
        /*004a*/ 	.short	(.L_691 - .L_690)
.L_690:
        /*004c*/ 	.word	0x00000000
        /*0050*/ 	.short	0x000f
        /*0052*/ 	.short	0x005c
        /*0054*/ 	.byte	0x00, 0xf0, 0x09, 0x00


	//----- nvinfo : EIATTR_KPARAM_INFO
	.align		4
.L_691:
        /*0058*/ 	.byte	0x04, 0x17
        /*005a*/ 	.short	(.L_693 - .L_692)
.L_692:
        /*005c*/ 	.word	0x00000000
        /*0060*/ 	.short	0x000e
        /*0062*/ 	.short	0x0058
        /*0064*/ 	.byte	0x00, 0xf0, 0x11, 0x00


	//----- nvinfo : EIATTR_KPARAM_INFO
	.align		4
.L_693:
        /*0068*/ 	.byte	0x04, 0x17
        /*006a*/ 	.short	(.L_695 - .L_694)
.L_694:
        /*006c*/ 	.word	0x00000000
        /*0070*/ 	.short	0x000d
        /*0072*/ 	.short	0x0054
        /*0074*/ 	.byte	0x00, 0xf0, 0x11, 0x00


	//----- nvinfo : EIATTR_KPARAM_INFO
	.align		4
.L_695:
        /*0078*/ 	.byte	0x04, 0x17
        /*007a*/ 	.short	(.L_697 - .L_696)
.L_696:
        /*007c*/ 	.word	0x00000000
        /*0080*/ 	.short	0x000c
        /*0082*/ 	.short	0x0050
        /*0084*/ 	.byte	0x00, 0xf0, 0x11, 0x00


	//----- nvinfo : EIATTR_KPARAM_INFO
	.align		4
.L_697:
        /*0088*/ 	.byte	0x04, 0x17
        /*008a*/ 	.short	(.L_699 - .L_698)
.L_698:
        /*008c*/ 	.word	0x00000000
        /*0090*/ 	.short	0x000b
        /*0092*/ 	.short	0x004c
        /*0094*/ 	.byte	0x00, 0xf0, 0x09, 0x00


	//----- nvinfo : EIATTR_KPARAM_INFO
	.align		4
.L_699:
        /*0098*/ 	.byte	0x04, 0x17
        /*009a*/ 	.short	(.L_701 - .L_700)
.L_700:
        /*009c*/ 	.word	0x00000000
        /*00a0*/ 	.short	0x000a
        /*00a2*/ 	.short	0x004a
        /*00a4*/ 	.byte	0x00, 0xf0, 0x09, 0x00


	//----- nvinfo : EIATTR_KPARAM_INFO
	.align		4
.L_701:
        /*00a8*/ 	.byte	0x04, 0x17
        /*00aa*/ 	.short	(.L_703 - .L_702)
.L_702:
        /*00ac*/ 	.word	0x00000000
        /*00b0*/ 	.short	0x0009
        /*00b2*/ 	.short	0x0048
        /*00b4*/ 	.byte	0x00, 0xf0, 0x09, 0x00


	//----- nvinfo : EIATTR_KPARAM_INFO
	.align		4
.L_703:
        /*00b8*/ 	.byte	0x04, 0x17
        /*00ba*/ 	.short	(.L_705 - .L_704)
.L_704:
        /*00bc*/ 	.word	0x00000000
        /*00c0*/ 	.short	0x0008
        /*00c2*/ 	.short	0x0040
        /*00c4*/ 	.byte	0x00, 0xf5, 0x21, 0x00


	//----- nvinfo : EIATTR_KPARAM_INFO
	.align		4
.L_705:
        /*00c8*/ 	.byte	0x04, 0x17
        /*00ca*/ 	.short	(.L_707 - .L_706)
.L_706:
        /*00cc*/ 	.word	0x00000000
        /*00d0*/ 	.short	0x0007
        /*00d2*/ 	.short	0x0038
        /*00d4*/ 	.byte	0x00, 0xf5, 0x21, 0x00


	//----- nvinfo : EIATTR_KPARAM_INFO
	.align		4
.L_707:
        /*00d8*/ 	.byte	0x04, 0x17
        /*00da*/ 	.short	(.L_709 - .L_708)
.L_708:
        /*00dc*/ 	.word	0x00000000
        /*00e0*/ 	.short	0x0006
        /*00e2*/ 	.short	0x0030
        /*00e4*/ 	.byte	0x00, 0xf5, 0x21, 0x00


	//----- nvinfo : EIATTR_KPARAM_INFO
	.align		4
.L_709:
        /*00e8*/ 	.byte	0x04, 0x17
        /*00ea*/ 	.short	(.L_711 - .L_710)
.L_710:
        /*00ec*/ 	.word	0x00000000
        /*00f0*/ 	.short	0x0005
        /*00f2*/ 	.short	0x0028
        /*00f4*/ 	.byte	0x00, 0xf5, 0x21, 0x00


	//----- nvinfo : EIATTR_KPARAM_INFO
	.align		4
.L_711:
        /*00f8*/ 	.byte	0x04, 0x17
        /*00fa*/ 	.short	(.L_713 - .L_712)
.L_712:
        /*00fc*/ 	.word	0x00000000
        /*0100*/ 	.short	0x0004
        /*0102*/ 	.short	0x0020
        /*0104*/ 	.byte	0x00, 0xf5, 0x21, 0x00


	//----- nvinfo : EIATTR_KPARAM_INFO
	.align		4
.L_713:
        /*0108*/ 	.byte	0x04, 0x17
        /*010a*/ 	.short	(.L_715 - .L_714)
.L_714:
        /*010c*/ 	.word	0x00000000
        /*0110*/ 	.short	0x0003
        /*0112*/ 	.short	0x0018
        /*0114*/ 	.byte	0x00, 0xf5, 0x21, 0x00


	//----- nvinfo : EIATTR_KPARAM_INFO
	.align		4
.L_715:
        /*0118*/ 	.byte	0x04, 0x17
        /*011a*/ 	.short	(.L_717 - .L_716)
.L_716:
        /*011c*/ 	.word	0x00000000
        /*0120*/ 	.short	0x0002
        /*0122*/ 	.short	0x0010
        /*0124*/ 	.byte	0x00, 0xf5, 0x21, 0x00


	//----- nvinfo : EIATTR_KPARAM_INFO
	.align		4
.L_717:
        /*0128*/ 	.byte	0x04, 0x17
        /*012a*/ 	.short	(.L_719 - .L_718)
.L_718:
        /*012c*/ 	.word	0x00000000
        /*0130*/ 	.short	0x0001
        /*0132*/ 	.short	0x0008
        /*0134*/ 	.byte	0x00, 0xf5, 0x21, 0x00


	//----- nvinfo : EIATTR_KPARAM_INFO
	.align		4
.L_719:
        /*0138*/ 	.byte	0x04, 0x17
        /*013a*/ 	.short	(.L_721 - .L_720)
.L_720:
        /*013c*/ 	.word	0x00000000
        /*0140*/ 	.short	0x0000
        /*0142*/ 	.short	0x0000
        /*0144*/ 	.byte	0x00, 0xf5, 0x21, 0x00


	//----- nvinfo : EIATTR_SPARSE_MMA_MASK
	.align		4
.L_721:
        /*0148*/ 	.byte	0x03, 0x50
        /*014a*/ 	.short	0x0000


	//----- nvinfo : EIATTR_MAXREG_COUNT
	.align		4
        /*014c*/ 	.byte	0x03, 0x1b
        /*014e*/ 	.short	0x00ff


	//----- nvinfo : EIATTR_NUM_BARRIERS
	.align		4
        /*0150*/ 	.byte	0x02, 0x4c
        /*0152*/ 	.byte	0x01
	.zero		1


	//----- nvinfo : EIATTR_MERCURY_ISA_VERSION
	.align		4
        /*0154*/ 	.byte	0x03, 0x5f
        /*0156*/ 	.short	0x0101


	//----- nvinfo : EIATTR_VRC_CTA_INIT_COUNT
	.align		4
        /*0158*/ 	.byte	0x02, 0x4a
	.zero		1
	.zero		1


	//----- nvinfo : EIATTR_ATOM16_EMUL_INSTR_REG_MAP
	.align		4
        /*015c*/ 	.byte	0x04, 0x2e
        /*015e*/ 	.short	(.L_723 - .L_722)


	//   ....[0]....
.L_722:
        /*0160*/ 	.word	0x00002520
        /*0164*/ 	.short	0x000a
        /*0166*/ 	.short	0x0000


	//   ....[1]....
        /*0168*/ 	.word	0x000025b0
        /*016c*/ 	.short	0x000a
        /*016e*/ 	.short	0x0000


	//   ....[2]....
        /*0170*/ 	.word	0x00002700
        /*0174*/ 	.short	0x000a
        /*0176*/ 	.short	0x0000


	//   ....[3]....
        /*0178*/ 	.word	0x00002740
        /*017c*/ 	.short	0x000a
        /*017e*/ 	.short	0x0000


	//   ....[4]....
        /*0180*/ 	.word	0x000028a0
        /*0184*/ 	.short	0x000a
        /*0186*/ 	.short	0x0000


	//   ....[5]....
        /*0188*/ 	.word	0x000028e0
        /*018c*/ 	.short	0x000a
        /*018e*/ 	.short	0x0000


	//   ....[6]....
        /*0190*/ 	.word	0x00002a40
        /*0194*/ 	.short	0x0006
        /*0196*/ 	.short	0x0000


	//   ....[7]....
        /*0198*/ 	.word	0x00002a80
        /*019c*/ 	.short	0x0006
        /*019e*/ 	.short	0x0000


	//   ....[8]....
        /*01a0*/ 	.word	0x00002ce0
        /*01a4*/ 	.short	0x0006
        /*01a6*/ 	.short	0x0000


	//   ....[9]....
        /*01a8*/ 	.word	0x00002d20
        /*01ac*/ 	.short	0x0006
        /*01ae*/ 	.short	0x0000


	//----- nvinfo : EIATTR_EXIT_INSTR_OFFSETS
	.align		4
.L_723:
        /*01b0*/ 	.byte	0x04, 0x1c
        /*01b2*/ 	.short	(.L_725 - .L_724)


	//   ....[0]....
.L_724:
        /*01b4*/ 	.word	0x000000c0


	//   ....[1]....
        /*01b8*/ 	.word	0x000008a0


	//   ....[2]....
        /*01bc*/ 	.word	0x000008f0


	//   ....[3]....
        /*01c0*/ 	.word	0x00002300


	//   ....[4]....
        /*01c4*/ 	.word	0x00002b30


	//   ....[5]....
        /*01c8*/ 	.word	0x00002dc0


	//----- nvinfo : EIATTR_CRS_STACK_SIZE
	.align		4
.L_725:
        /*01cc*/ 	.byte	0x04, 0x1e
        /*01ce*/ 	.short	(.L_727 - .L_726)
.L_726:
        /*01d0*/ 	.word	0x00000000


	//----- nvinfo : EIATTR_CBANK_PARAM_SIZE
	.align		4
.L_727:
        /*01d4*/ 	.byte	0x03, 0x19
        /*01d6*/ 	.short	0x0064


	//----- nvinfo : EIATTR_PARAM_CBANK
	.align		4
        /*01d8*/ 	.byte	0x04, 0x0a
        /*01da*/ 	.short	(.L_729 - .L_728)
	.align		4
.L_728:
        /*01dc*/ 	.word	index@(.nv.constant0._Z21moe_wna16_gemm_kernelI6__halfLi8ELi4EEvPKT_PS1_PKjS3_S6_PKfPKiSA_SA_tttjjjtttbb)
        /*01e0*/ 	.short	0x0380
        /*01e2*/ 	.short	0x0064


	//----- nvinfo : EIATTR_SW_WAR
	.align		4
.L_729:
        /*01e4*/ 	.byte	0x04, 0x36
        /*01e6*/ 	.short	(.L_731 - .L_730)
.L_730:
        /*01e8*/ 	.word	0x00000008
.L_731:


//--------------------- .nv.info._Z21moe_wna16_gemm_kernelI6__halfLi8ELi2EEvPKT_PS1_PKjS3_S6_PKfPKiSA_SA_tttjjjtttbb --------------------------
	.section	.nv.info._Z21moe_wna16_gemm_kernelI6__halfLi8ELi2EEvPKT_PS1_PKjS3_S6_PKfPKiSA_SA_tttjjjtttbb,"",@"SHT_CUDA_INFO"
	.sectionflags	@""
	.align	4


	//----- nvinfo : EIATTR_CUDA_API_VERSION
	.align		4
        /*0000*/ 	.byte	0x04, 0x37
        /*0002*/ 	.short	(.L_733 - .L_732)
.L_732:
        /*0004*/ 	.word	0x00000082


	//----- nvinfo : EIATTR_KPARAM_INFO
	.align		4
.L_733:
        /*0008*/ 	.byte	0x04, 0x17
        /*000a*/ 	.short	(.L_735 - .L_734)
.L_734:
        /*000c*/ 	.word	0x00000000
        /*0010*/ 	.short	0x0013
        /*0012*/ 	.short	0x0063
        /*0014*/ 	.byte	0x00, 0xf0, 0x05, 0x00


	//----- nvinfo : EIATTR_KPARAM_INFO
	.align		4
.L_735:
        /*0018*/ 	.byte	0x04, 0x17
        /*001a*/ 	.short	(.L_737 - .L_736)
.L_736:
        /*001c*/ 	.word	0x00000000
        /*0020*/ 	.short	0x0012
        /*0022*/ 	.short	0x0062
        /*0024*/ 	.byte	0x00, 0xf0, 0x05, 0x00


	//----- nvinfo : EIATTR_KPARAM_INFO
	.align		4
.L_737:
        /*0028*/ 	.byte	0x04, 0x17
        /*002a*/ 	.short	(.L_739 - .L_738)
.L_738:
        /*002c*/ 	.word	0x00000000
        /*0030*/ 	.short	0x0011
        /*0032*/ 	.short	0x0060
        /*0034*/ 	.byte	0x00, 0xf0, 0x09, 0x00


	//----- nvinfo : EIATTR_KPARAM_INFO
	.align		4
.L_739:
        /*0038*/ 	.byte	0x04, 0x17
        /*003a*/ 	.short	(.L_741 - .L_740)
.L_740:
        /*003c*/ 	.word	0x00000000
        /*0040*/ 	.short	0x0010
        /*0042*/ 	.short	0x005e
        /*0044*/ 	.byte	0x00, 0xf0, 0x09, 0x00


	//----- nvinfo : EIATTR_KPARAM_INFO
	.align		4
.L_741:
        /*0048*/ 	.byte	0x04, 0x17
        /*004a*/ 	.short	(.L_743 - .L_742)
.L_742:
        /*004c*/ 	.word	0x00000000
        /*0050*/ 	.short	0x000f
        /*0052*/ 	.short	0x005c
        /*0054*/ 	.byte	0x00, 0xf0, 0x09, 0x00


	//----- nvinfo : EIATTR_KPARAM_INFO
	.align		4
.L_743:
        /*0058*/ 	.byte	0x04, 0x17
        /*005a*/ 	.short	(.L_745 - .L_744)
.L_744:
        /*005c*/ 	.word	0x00000000
        /*0060*/ 	.short	0x000e
        /*0062*/ 	.short	0x0058
        /*0064*/ 	.byte	0x00, 0xf0, 0x11, 0x00


	//----- nvinfo : EIATTR_KPARAM_INFO
	.align		4
.L_745:
        /*0068*/ 	.byte	0x04, 0x17
        /*006a*/ 	.short	(.L_747 - .L_746)
.L_746:
        /*006c*/ 	.word	0x00000000
        /*0070*/ 	.short	0x000d
        /*0072*/ 	.short	0x0054
        /*0074*/ 	.byte	0x00, 0xf0, 0x11, 0x00


	//----- nvinfo : EIATTR_KPARAM_INFO
	.align		4
.L_747:
        /*0078*/ 	.byte	0x04, 0x17
        /*007a*/ 	.short	(.L_749 - .L_748)
.L_748:
        /*007c*/ 	.word	0x00000000
        /*0080*/ 	.short	0x000c
        /*0082*/ 	.short	0x0050
        /*0084*/ 	.byte	0x00, 0xf0, 0x11, 0x00


	//----- nvinfo : EIATTR_KPARAM_INFO
	.align		4
.L_749:
        /*0088*/ 	.byte	0x04, 0x17
        /*008a*/ 	.short	(.L_751 - .L_750)
.L_750:
        /*008c*/ 	.word	0x00000000
        /*0090*/ 	.short	0x000b
        /*0092*/ 	.short	0x004c
        /*0094*/ 	.byte	0x00, 0xf0, 0x09, 0x00


	//----- nvinfo : EIATTR_KPARAM_INFO
	.align		4
.L_751:
        /*0098*/ 	.byte	0x04, 0x17
        /*009a*/ 	.short	(.L_753 - .L_752)
.L_752:
        /*009c*/ 	.word	0x00000000
        /*00a0*/ 	.short	0x000a
        /*00a2*/ 	.short	0x004a
        /*00a4*/ 	.byte	0x00, 0xf0, 0x09, 0x00


	//----- nvinfo : EIATTR_KPARAM_INFO
	.align		4
.L_753:
        /*00a8*/ 	.byte	0x04, 0x17
        /*00aa*/ 	.short	(.L_755 - .L_754)
.L_754:
        /*00ac*/ 	.word	0x00000000
        /*00b0*/ 	.short	0x0009
        /*00b2*/ 	.short	0x0048
        /*00b4*/ 	.byte	0x00, 0xf0, 0x09, 0x00


	//----- nvinfo : EIATTR_KPARAM_INFO
	.align		4
.L_755:
        /*00b8*/ 	.byte	0x04, 0x17
        /*00ba*/ 	.short	(.L_757 - .L_756)
.L_756:
        /*00bc*/ 	.word	0x00000000
        /*00c0*/ 	.short	0x0008
        /*00c2*/ 	.short	0x0040
        /*00c4*/ 	.byte	0x00, 0xf5, 0x21, 0x00


	//----- nvinfo : EIATTR_KPARAM_INFO
	.align		4
.L_757:
        /*00c8*/ 	.byte	0x04, 0x17
        /*00ca*/ 	.short	(.L_759 - .L_758)
.L_758:
        /*00cc*/ 	.word	0x00000000
        /*00d0*/ 	.short	0x0007
        /*00d2*/ 	.short	0x0038
        /*00d4*/ 	.byte	0x00, 0xf5, 0x21, 0x00


	//----- nvinfo : EIATTR_KPARAM_INFO
	.align		4
.L_759:
        /*00d8*/ 	.byte	0x04, 0x17
        /*00da*/ 	.short	(.L_761 - .L_760)
.L_760:
        /*00dc*/ 	.word	0x00000000
        /*00e0*/ 	.short	0x0006
        /*00e2*/ 	.short	0x0030
        /*00e4*/ 	.byte	0x00, 0xf5, 0x21, 0x00


	//----- nvinfo : EIATTR_KPARAM_INFO
	.align		4
.L_761:
        /*00e8*/ 	.byte	0x04, 0x17
        /*00ea*/ 	.short	(.L_763 - .L_762)
.L_762:
        /*00ec*/ 	.word	0x00000000
        /*00f0*/ 	.short	0x0005
        /*00f2*/ 	.short	0x0028
        /*00f4*/ 	.byte	0x00, 0xf5, 0x21, 0x00


	//----- nvinfo : EIATTR_KPARAM_INFO
	.align		4
.L_763:
        /*00f8*/ 	.byte	0x04, 0x17
        /*00fa*/ 	.short	(.L_765 - .L_764)
.L_764:
        /*00fc*/ 	.word	0x00000000
        /*0100*/ 	.short	0x0004
        /*0102*/ 	.short	0x0020
        /*0104*/ 	.byte	0x00, 0xf5, 0x21, 0x00


	//----- nvinfo : EIATTR_KPARAM_INFO
	.align		4
.L_765:
        /*0108*/ 	.byte	0x04, 0x17
        /*010a*/ 	.short	(.L_767 - .L_766)
.L_766:
        /*010c*/ 	.word	0x00000000
        /*0110*/ 	.short	0x0003
        /*0112*/ 	.short	0x0018
        /*0114*/ 	.byte	0x00, 0xf5, 0x21, 0x00


	//----- nvinfo : EIATTR_KPARAM_INFO
	.align		4
.L_767:
        /*0118*/ 	.byte	0x04, 0x17
        /*011a*/ 	.short	(.L_769 - .L_768)
.L_768:
        /*011c*/ 	.word	0x00000000
        /*0120*/ 	.short	0x0002
        /*0122*/ 	.short	0x0010
        /*0124*/ 	.byte	0x00, 0xf5, 0x21, 0x00


	//----- nvinfo : EIATTR_KPARAM_INFO
	.align		4
.L_769:
        /*0128*/ 	.byte	0x04, 0x17
        /*012a*/ 	.short	(.L_771 - .L_770)
.L_770:
        /*012c*/ 	.word	0x00000000
        /*0130*/ 	.short	0x0001
        /*0132*/ 	.short	0x0008
        /*0134*/ 	.byte	0x00, 0xf5, 0x21, 0x00


	//----- nvinfo : EIATTR_KPARAM_INFO
	.align		4
.L_771:
        /*0138*/ 	.byte	0x04, 0x17
        /*013a*/ 	.short	(.L_773 - .L_772)
.L_772:
        /*013c*/ 	.word	0x00000000
        /*0140*/ 	.short	0x0000
        /*0142*/ 	.short	0x0000
        /*0144*/ 	.byte	0x00, 0xf5, 0x21, 0x00


	//----- nvinfo : EIATTR_SPARSE_MMA_MASK
	.align		4
.L_773:
        /*0148*/ 	.byte	0x03, 0x50
        /*014a*/ 	.short	0x0000


	//----- nvinfo : EIATTR_MAXREG_COUNT
	.align		4
        /*014c*/ 	.byte	0x03, 0x1b
        /*014e*/ 	.short	0x00ff


	//----- nvinfo : EIATTR_NUM_BARRIERS
	.align		4
        /*0150*/ 	.byte	0x02, 0x4c
        /*0152*/ 	.byte	0x01
	.zero		1


	//----- nvinfo : EIATTR_MERCURY_ISA_VERSION
	.align		4
        /*0154*/ 	.byte	0x03, 0x5f
        /*0156*/ 	.short	0x0101


	//----- nvinfo : EIATTR_VRC_CTA_INIT_COUNT
	.align		4
        /*0158*/ 	.byte	0x02, 0x4a
	.zero		1
	.zero		1


	//----- nvinfo : EIATTR_ATOM16_EMUL_INSTR_REG_MAP
	.align		4
        /*015c*/ 	.byte	0x04, 0x2e
        /*015e*/ 	.short	(.L_775 - .L_774)


	//   ....[0]....
.L_774:
        /*0160*/ 	.word	0x00002510
        /*0164*/ 	.short	0x000a
        /*0166*/ 	.short	0x0000


	//   ....[1]....
        /*0168*/ 	.word	0x000025a0
        /*016c*/ 	.short	0x000a
        /*016e*/ 	.short	0x0000


	//   ....[2]....
        /*0170*/ 	.word	0x000026f0
        /*0174*/ 	.short	0x000a
        /*0176*/ 	.short	0x0000


	//   ....[3]....
        /*0178*/ 	.word	0x00002730
        /*017c*/ 	.short	0x000a
        /*017e*/ 	.short	0x0000


	//   ....[4]....
        /*0180*/ 	.word	0x00002890
        /*0184*/ 	.short	0x000a
        /*0186*/ 	.short	0x0000


	//   ....[5]....
        /*0188*/ 	.word	0x000028d0
        /*018c*/ 	.short	0x000a
        /*018e*/ 	.short	0x0000


	//   ....[6]....
        /*0190*/ 	.word	0x00002a30
        /*0194*/ 	.short	0x0006
        /*0196*/ 	.short	0x0000


	//   ....[7]....
        /*0198*/ 	.word	0x00002a70
        /*019c*/ 	.short	0x0006
        /*019e*/ 	.short	0x0000


	//   ....[8]....
        /*01a0*/ 	.word	0x00002cd0
        /*01a4*/ 	.short	0x0006
        /*01a6*/ 	.short	0x0000


	//   ....[9]....
        /*01a8*/ 	.word	0x00002d10
        /*01ac*/ 	.short	0x0006
        /*01ae*/ 	.short	0x0000


	//----- nvinfo : EIATTR_EXIT_INSTR_OFFSETS
	.align		4
.L_775:
        /*01b0*/ 	.byte	0x04, 0x1c
        /*01b2*/ 	.short	(.L_777 - .L_776)


	//   ....[0]....
.L_776:
        /*01b4*/ 	.word	0x000000c0


	//   ....[1]....
        /*01b8*/ 	.word	0x000008a0


	//   ....[2]....
        /*01bc*/ 	.word	0x000008f0


	//   ....[3]....
        /*01c0*/ 	.word	0x000022f0


	//   ....[4]....
        /*01c4*/ 	.word	0x00002b20


	//   ....[5]....
        /*01c8*/ 	.word	0x00002db0


	//----- nvinfo : EIATTR_CRS_STACK_SIZE
	.align		4
.L_777:
        /*01cc*/ 	.byte	0x04, 0x1e
        /*01ce*/ 	.short	(.L_779 - .L_778)
.L_778:
        /*01d0*/ 	.word	0x00000000


	//----- nvinfo : EIATTR_CBANK_PARAM_SIZE
	.align		4
.L_779:
        /*01d4*/ 	.byte	0x03, 0x19
        /*01d6*/ 	.short	0x0064


	//----- nvinfo : EIATTR_PARAM_CBANK
	.align		4
        /*01d8*/ 	.byte	0x04, 0x0a
        /*01da*/ 	.short	(.L_781 - .L_780)
	.align		4
.L_780:
        /*01dc*/ 	.word	index@(.nv.constant0._Z21moe_wna16_gemm_kernelI6__halfLi8ELi2EEvPKT_PS1_PKjS3_S6_PKfPKiSA_SA_tttjjjtttbb)
        /*01e0*/ 	.short	0x0380
        /*01e2*/ 	.short	0x0064


	//----- nvinfo : EIATTR_SW_WAR
	.align		4
.L_781:
        /*01e4*/ 	.byte	0x04, 0x36
        /*01e6*/ 	.short	(.L_783 - .L_782)
.L_782:
        /*01e8*/ 	.word	0x00000008
.L_783:


//--------------------- .nv.info._Z21moe_wna16_gemm_kernelI6__halfLi8ELi1EEvPKT_PS1_PKjS3_S6_PKfPKiSA_SA_tttjjjtttbb --------------------------
	.section	.nv.info._Z21moe_wna16_gemm_kernelI6__halfLi8ELi1EEvPKT_PS1_PKjS3_S6_PKfPKiSA_SA_tttjjjtttbb,"",@"SHT_CUDA_INFO"
	.sectionflags	@""
	.align	4


	//----- nvinfo : EIATTR_CUDA_API_VERSION
	.align		4
        /*0000*/ 	.byte	0x04, 0x37
        /*0002*/ 	.short	(.L_785 - .L_784)
.L_784:
        /*0004*/ 	.word	0x00000082


	//----- nvinfo : EIATTR_KPARAM_INFO
	.align		4
.L_785:
        /*0008*/ 	.byte	0x04, 0x17
        /*000a*/ 	.short	(.L_787 - .L_786)
.L_786:
        /*000c*/ 	.word	0x00000000
        /*0010*/ 	.short	0x0013
        /*0012*/ 	.short	0x0063
        /*0014*/ 	.byte	0x00, 0xf0, 0x05, 0x00


	//----- nvinfo : EIATTR_KPARAM_INFO
	.align		4
.L_787:
        /*0018*/ 	.byte	0x04, 0x17
        /*001a*/ 	.short	(.L_789 - .L_788)
.L_788:
        /*001c*/ 	.word	0x00000000
        /*0020*/ 	.short	0x0012
        /*0022*/ 	.short	0x0062
        /*0024*/ 	.byte	0x00, 0xf0, 0x05, 0x00


	//----- nvinfo : EIATTR_KPARAM_INFO
	.align		4
.L_789:
        /*0028*/ 	.byte	0x04, 0x17
        /*002a*/ 	.short	(.L_791 - .L_790)
.L_790:
        /*002c*/ 	.word	0x00000000
        /*0030*/ 	.short	0x0011
        /*0032*/ 	.short	0x0060
        /*0034*/ 	.byte	0x00, 0xf0, 0x09, 0x00


	//----- nvinfo : EIATTR_KPARAM_INFO
	.align		4
.L_791:
        /*0038*/ 	.byte	0x04, 0x17
        /*003a*/ 	.short	(.L_793 - .L_792)
.L_792:
        /*003c*/ 	.word	0x00000000
        /*0040*/ 	.short	0x0010
        /*0042*/ 	.short	0x005e
        /*0044*/ 	.byte	0x00, 0xf0, 0x09, 0x00


	//----- nvinfo : EIATTR_KPARAM_INFO
	.align		4
.L_793:
        /*0048*/ 	.byte	0x04, 0x17
        /*004a*/ 	.short	(.L_795 - .L_794)
.L_794:
        /*004c*/ 	.word	0x00000000
        /*0050*/ 	.short	0x000f
        /*0052*/ 	.short	0x005c
        /*0054*/ 	.byte	0x00, 0xf0, 0x09, 0x00


	//----- nvinfo : EIATTR_KPARAM_INFO
	.align		4
.L_795:
        /*0058*/ 	.byte	0x04, 0x17
        /*005a*/ 	.short	(.L_797 - .L_796)
.L_796:
        /*005c*/ 	.word	0x00000000
        /*0060*/ 	.short	0x000e
        /*0062*/ 	.short	0x0058
        /*0064*/ 	.byte	0x00, 0xf0, 0x11, 0x00


	//----- nvinfo : EIATTR_KPARAM_INFO
	.align		4
.L_797:
        /*0068*/ 	.byte	0x04, 0x17
        /*006a*/ 	.short	(.L_799 - .L_798)
.L_798:
        /*006c*/ 	.word	0x00000000
        /*0070*/ 	.short	0x000d
        /*0072*/ 	.short	0x0054
        /*0074*/ 	.byte	0x00, 0xf0, 0x11, 0x00


	//----- nvinfo : EIATTR_KPARAM_INFO
	.align		4
.L_799:
        /*0078*/ 	.byte	0x04, 0x17
        /*007a*/ 	.short	(.L_801 - .L_800)
.L_800:
        /*007c*/ 	.word	0x00000000
        /*0080*/ 	.short	0x000c
        /*0082*/ 	.short	0x0050
        /*0084*/ 	.byte	0x00, 0xf0, 0x11, 0x00


	//----- nvinfo : EIATTR_KPARAM_INFO
	.align		4
.L_801:
        /*0088*/ 	.byte	0x04, 0x17
        /*008a*/ 	.short	(.L_803 - .L_802)
.L_802:
        /*008c*/ 	.word	0x00000000
        /*0090*/ 	.short	0x000b
        /*0092*/ 	.short	0x004c
        /*0094*/ 	.byte	0x00, 0xf0, 0x09, 0x00


	//----- nvinfo : EIATTR_KPARAM_INFO
	.align		4
.L_803:
        /*0098*/ 	.byte	0x04, 0x17
        /*009a*/ 	.short	(.L_805 - .L_804)
.L_804:
        /*009c*/ 	.word	0x00000000
        /*00a0*/ 	.short	0x000a
        /*00a2*/ 	.short	0x004a
        /*00a4*/ 	.byte	0x00, 0xf0, 0x09, 0x00


	//----- nvinfo : EIATTR_KPARAM_INFO
	.align		4
.L_805:
        /*00a8*/ 	.byte	0x04, 0x17
        /*00aa*/ 	.short	(.L_807 - .L_806)
.L_806:
        /*00ac*/ 	.word	0x00000000
        /*00b0*/ 	.short	0x0009
        /*00b2*/ 	.short	0x0048
        /*00b4*/ 	.byte	0x00, 0xf0, 0x09, 0x00


	//----- nvinfo : EIATTR_KPARAM_INFO
	.align		4
.L_807:
        /*00b8*/ 	.byte	0x04, 0x17
        /*00ba*/ 	.short	(.L_809 - .L_808)
.L_808:
        /*00bc*/ 	.word	0x00000000
        /*00c0*/ 	.short	0x0008
        /*00c2*/ 	.short	0x0040
        /*00c4*/ 	.byte	0x00, 0xf5, 0x21, 0x00


	//----- nvinfo : EIATTR_KPARAM_INFO
	.align		4
.L_809:
        /*00c8*/ 	.byte	0x04, 0x17
        /*00ca*/ 	.short	(.L_811 - .L_810)
.L_810:
        /*00cc*/ 	.word	0x00000000
        /*00d0*/ 	.short	0x0007
        /*00d2*/ 	.short	0x0038
        /*00d4*/ 	.byte	0x00, 0xf5, 0x21, 0x00


	//----- nvinfo : EIATTR_KPARAM_INFO
	.align		4
.L_811:
        /*00d8*/ 	.byte	0x04, 0x17
        /*00da*/ 	.short	(.L_813 - .L_812)
.L_812:
        /*00dc*/ 	.word	0x00000000
        /*00e0*/ 	.short	0x0006
        /*00e2*/ 	.short	0x0030
        /*00e4*/ 	.byte	0x00, 0xf5, 0x21, 0x00


	//----- nvinfo : EIATTR_KPARAM_INFO
	.align		4
.L_813:
        /*00e8*/ 	.byte	0x04, 0x17
        /*00ea*/ 	.short	(.L_815 - .L_814)
.L_814:
        /*00ec*/ 	.word	0x00000000
        /*00f0*/ 	.short	0x0005
        /*00f2*/ 	.short	0x0028
        /*00f4*/ 	.byte	0x00, 0xf5, 0x21, 0x00


	//----- nvinfo : EIATTR_KPARAM_INFO
	.align		4
.L_815:
        /*00f8*/ 	.byte	0x04, 0x17
        /*00fa*/ 	.short	(.L_817 - .L_816)
.L_816:
        /*00fc*/ 	.word	0x00000000
        /*0100*/ 	.short	0x0004
        /*0102*/ 	.short	0x0020
        /*0104*/ 	.byte	0x00, 0xf5, 0x21, 0x00


	//----- nvinfo : EIATTR_KPARAM_INFO
	.align		4
.L_817:
        /*0108*/ 	.byte	0x04, 0x17
        /*010a*/ 	.short	(.L_819 - .L_818)
.L_818:
        /*010c*/ 	.word	0x00000000
        /*0110*/ 	.short	0x0003
        /*0112*/ 	.short	0x0018
        /*0114*/ 	.byte	0x00, 0xf5, 0x21, 0x00


	//----- nvinfo : EIATTR_KPARAM_INFO
	.align		4
.L_819:
        /*0118*/ 	.byte	0x04, 0x17
        /*011a*/ 	.short	(.L_821 - .L_820)
.L_820:
        /*011c*/ 	.word	0x00000000
        /*0120*/ 	.short	0x0002
        /*0122*/ 	.short	0x0010
        /*0124*/ 	.byte	0x00, 0xf5, 0x21, 0x00


	//----- nvinfo : EIATTR_KPARAM_INFO
	.align		4
.L_821:
        /*0128*/ 	.byte	0x04, 0x17
        /*012a*/ 	.short	(.L_823 - .L_822)
.L_822:
        /*012c*/ 	.word	0x00000000
        /*0130*/ 	.short	0x0001
        /*0132*/ 	.short	0x0008
        /*0134*/ 	.byte	0x00, 0xf5, 0x21, 0x00


	//----- nvinfo : EIATTR_KPARAM_INFO
	.align		4
.L_823:
        /*0138*/ 	.byte	0x04, 0x17
        /*013a*/ 	.short	(.L_825 - .L_824)
.L_824:
        /*013c*/ 	.word	0x00000000
        /*0140*/ 	.short	0x0000
        /*0142*/ 	.short	0x0000
        /*0144*/ 	.byte	0x00, 0xf5, 0x21, 0x00


	//----- nvinfo : EIATTR_SPARSE_MMA_MASK
	.align		4
.L_825:
        /*0148*/ 	.byte	0x03, 0x50
        /*014a*/ 	.short	0x0000


	//----- nvinfo : EIATTR_MAXREG_COUNT
	.align		4
        /*014c*/ 	.byte	0x03, 0x1b
        /*014e*/ 	.short	0x00ff


	//----- nvinfo : EIATTR_NUM_BARRIERS
	.align		4
        /*0150*/ 	.byte	0x02, 0x4c
        /*0152*/ 	.byte	0x01
	.zero		1


	//----- nvinfo : EIATTR_MERCURY_ISA_VERSION
	.align		4
        /*0154*/ 	.byte	0x03, 0x5f
        /*0156*/ 	.short	0x0101


	//----- nvinfo : EIATTR_VRC_CTA_INIT_COUNT
	.align		4
        /*0158*/ 	.byte	0x02, 0x4a
	.zero		1
	.zero		1


	//----- nvinfo : EIATTR_ATOM16_EMUL_INSTR_REG_MAP
	.align		4
        /*015c*/ 	.byte	0x04, 0x2e
        /*015e*/ 	.short	(.L_827 - .L_826)


	//   ....[0]....
.L_826:
        /*0160*/ 	.word	0x00002430
        /*0164*/ 	.short	0x000a
        /*0166*/ 	.short	0x0000


	//   ....[1]....
        /*0168*/ 	.word	0x000024c0
        /*016c*/ 	.short	0x000a
        /*016e*/ 	.short	0x0000


	//   ....[2]....
        /*0170*/ 	.word	0x00002610
        /*0174*/ 	.short	0x000a
        /*0176*/ 	.short	0x0000


	//   ....[3]....
        /*0178*/ 	.word	0x00002650
        /*017c*/ 	.short	0x000a
        /*017e*/ 	.short	0x0000


	//   ....[4]....
        /*0180*/ 	.word	0x000027b0
        /*0184*/ 	.short	0x000a
        /*0186*/ 	.short	0x0000


	//   ....[5]....
        /*0188*/ 	.word	0x000027f0
        /*018c*/ 	.short	0x000a
        /*018e*/ 	.short	0x0000


	//   ....[6]....
        /*0190*/ 	.word	0x00002950
        /*0194*/ 	.short	0x0006
        /*0196*/ 	.short	0x0000


	//   ....[7]....
        /*0198*/ 	.word	0x00002990
        /*019c*/ 	.short	0x0006
        /*019e*/ 	.short	0x0000


	//   ....[8]....
        /*01a0*/ 	.word	0x00002bf0
        /*01a4*/ 	.short	0x0006
        /*01a6*/ 	.short	0x0000


	//   ....[9]....
        /*01a8*/ 	.word	0x00002c30
        /*01ac*/ 	.short	0x0006
        /*01ae*/ 	.short	0x0000


	//----- nvinfo : EIATTR_EXIT_INSTR_OFFSETS
	.align		4
.L_827:
        /*01b0*/ 	.byte	0x04, 0x1c
        /*01b2*/ 	.short	(.L_829 - .L_828)


	//   ....[0]....
.L_828:
        /*01b4*/ 	.word	0x000000c0


	//   ....[1]....
        /*01b8*/ 	.word	0x000008b0


	//   ....[2]....
        /*01bc*/ 	.word	0x00000900


	//   ....[3]....
        /*01c0*/ 	.word	0x00002210


	//   ....[4]....
        /*01c4*/ 	.word	0x00002a40


	//   ....[5]....
        /*01c8*/ 	.word	0x00002cd0


	//----- nvinfo : EIATTR_CRS_STACK_SIZE
	.align		4
.L_829:
        /*01cc*/ 	.byte	0x04, 0x1e
        /*01ce*/ 	.short	(.L_831 - .L_830)
.L_830:
        /*01d0*/ 	.word	0x00000000


	//----- nvinfo : EIATTR_CBANK_PARAM_SIZE
	.align		4
.L_831:
        /*01d4*/ 	.byte	0x03, 0x19
        /*01d6*/ 	.short	0x0064


	//----- nvinfo : EIATTR_PARAM_CBANK
	.align		4
        /*01d8*/ 	.byte	0x04, 0x0a
        /*01da*/ 	.short	(.L_833 - .L_832)
	.align		4
.L_832:
        /*01dc*/ 	.word	index@(.nv.constant0._Z21moe_wna16_gemm_kernelI6__halfLi8ELi1EEvPKT_PS1_PKjS3_S6_PKfPKiSA_SA_tttjjjtttbb)
        /*01e0*/ 	.short	0x0380
        /*01e2*/ 	.short	0x0064


	//----- nvinfo : EIATTR_SW_WAR
	.align		4
.L_833:
        /*01e4*/ 	.byte	0x04, 0x36
        /*01e6*/ 	.short	(.L_835 - .L_834)
.L_834:
        /*01e8*/ 	.word	0x00000008
.L_835:


//--------------------- .nv.info._Z21moe_wna16_gemm_kernelI6__halfLi4ELi8EEvPKT_PS1_PKjS3_S6_PKfPKiSA_SA_tttjjjtttbb --------------------------
	.section	.nv.info._Z21moe_wna16_gemm_kernelI6__halfLi4ELi8EEvPKT_PS1_PKjS3_S6_PKfPKiSA_SA_tttjjjtttbb,"",@"SHT_CUDA_INFO"
	.sectionflags	@""
	.align	4


	//----- nvinfo : EIATTR_CUDA_API_VERSION
	.align		4
        /*0000*/ 	.byte	0x04, 0x37
        /*0002*/ 	.short	(.L_837 - .L_836)
.L_836:
        /*0004*/ 	.word	0x00000082


	//----- nvinfo : EIATTR_KPARAM_INFO
	.align		4
.L_837:
        /*0008*/ 	.byte	0x04, 0x17
        /*000a*/ 	.short	(.L_839 - .L_838)
.L_838:
        /*000c*/ 	.word	0x00000000
        /*0010*/ 	.short	0x0013
        /*0012*/ 	.short	0x0063
        /*0014*/ 	.byte	0x00, 0xf0, 0x05, 0x00


	//----- nvinfo : EIATTR_KPARAM_INFO
	.align		4
.L_839:
        /*0018*/ 	.byte	0x04, 0x17
        /*001a*/ 	.short	(.L_841 - .L_840)
.L_840:
        /*001c*/ 	.word	0x00000000
        /*0020*/ 	.short	0x0012
        /*0022*/ 	.short	0x0062
        /*0024*/ 	.byte	0x00, 0xf0, 0x05, 0x00


	//----- nvinfo : EIATTR_KPARAM_INFO
	.align		4
.L_841:
        /*0028*/ 	.byte	0x04, 0x17
        /*002a*/ 	.short	(.L_843 - .L_842)
.L_842:
        /*002c*/ 	.word	0x00000000
        /*0030*/ 	.short	0x0011
        /*0032*/ 	.short	0x0060
        /*0034*/ 	.byte	0x00, 0xf0, 0x09, 0x00


	//----- nvinfo : EIATTR_KPARAM_INFO
	.align		4
.L_843:
        /*0038*/ 	.byte	0x04, 0x17
        /*003a*/ 	.short	(.L_845 - .L_844)
.L_844:
        /*003c*/ 	.word	0x00000000
        /*0040*/ 	.short	0x0010
        /*0042*/ 	.short	0x005e
        /*0044*/ 	.byte	0x00, 0xf0, 0x09, 0x00


	//----- nvinfo : EIATTR_KPARAM_INFO
	.align		4
.L_845:
        /*0048*/ 	.byte	0x04, 0x17
        /*004a*/ 	.short	(.L_847 - .L_846)
.L_846:
        /*004c*/ 	.word	0x00000000
        /*0050*/ 	.short	0x000f
        /*0052*/ 	.short	0x005c
        /*0054*/ 	.byte	0x00, 0xf0, 0x09, 0x00


	//----- nvinfo : EIATTR_KPARAM_INFO
	.align		4
.L_847:
        /*0058*/ 	.byte	0x04, 0x17
        /*005a*/ 	.short	(.L_849 - .L_848)
.L_848:
        /*005c*/ 	.word	0x00000000
        /*0060*/ 	.short	0x000e
        /*0062*/ 	.short	0x0058
        /*0064*/ 	.byte	0x00, 0xf0, 0x11, 0x00


	//----- nvinfo : EIATTR_KPARAM_INFO
	.align		4
.L_849:
        /*0068*/ 	.byte	0x04, 0x17
        /*006a*/ 	.short	(.L_851 - .L_850)
.L_850:
        /*006c*/ 	.word	0x00000000
        /*0070*/ 	.short	0x000d
        /*0072*/ 	.short	0x0054
        /*0074*/ 	.byte	0x00, 0xf0, 0x11, 0x00


	//----- nvinfo : EIATTR_KPARAM_INFO
	.align		4
.L_851:
        /*0078*/ 	.byte	0x04, 0x17
        /*007a*/ 	.short	(.L_853 - .L_852)
.L_852:
        /*007c*/ 	.word	0x00000000
        /*0080*/ 	.short	0x000c
        /*0082*/ 	.short	0x0050
        /*0084*/ 	.byte	0x00, 0xf0, 0x11, 0x00


	//----- nvinfo : EIATTR_KPARAM_INFO
	.align		4
.L_853:
        /*0088*/ 	.byte	0x04, 0x17
        /*008a*/ 	.short	(.L_855 - .L_854)
.L_854:
        /*008c*/ 	.word	0x00000000
        /*0090*/ 	.short	0x000b
        /*0092*/ 	.short	0x004c
        /*0094*/ 	.byte	0x00, 0xf0, 0x09, 0x00


	//----- nvinfo : EIATTR_KPARAM_INFO
	.align		4
.L_855:
        /*0098*/ 	.byte	0x04, 0x17
        /*009a*/ 	.short	(.L_857 - .L_856)
.L_856:
        /*009c*/ 	.word	0x00000000
        /*00a0*/ 	.short	0x000a
        /*00a2*/ 	.short	0x004a
        /*00a4*/ 	.byte	0x00, 0xf0, 0x09, 0x00


	//----- nvinfo : EIATTR_KPARAM_INFO
	.align		4
.L_857:
        /*00a8*/ 	.byte	0x04, 0x17
        /*00aa*/ 	.short	(.L_859 - .L_858)
.L_858:
        /*00ac*/ 	.word	0x00000000
        /*00b0*/ 	.short	0x0009
        /*00b2*/ 	.short	0x0048
        /*00b4*/ 	.byte	0x00, 0xf0, 0x09, 0x00


	//----- nvinfo : EIATTR_KPARAM_INFO
	.align		4
.L_859:
        /*00b8*/ 	.byte	0x04, 0x17
        /*00ba*/ 	.short	(.L_861 - .L_860)
.L_860:
        /*00bc*/ 	.word	0x00000000
        /*00c0*/ 	.short	0x0008
        /*00c2*/ 	.short	0x0040
        /*00c4*/ 	.byte	0x00, 0xf5, 0x21, 0x00


	//----- nvinfo : EIATTR_KPARAM_INFO
	.align		4
.L_861:
        /*00c8*/ 	.byte	0x04, 0x17
        /*00ca*/ 	.short	(.L_863 - .L_862)
.L_862:
        /*00cc*/ 	.word	0x00000000
        /*00d0*/ 	.short	0x0007
        /*00d2*/ 	.short	0x0038
        /*00d4*/ 	.byte	0x00, 0xf5, 0x21, 0x00


	//----- nvinfo : EIATTR_KPARAM_INFO
	.align		4
.L_863:
        /*00d8*/ 	.byte	0x04, 0x17
        /*00da*/ 	.short	(.L_865 - .L_864)
.L_864:
        /*00dc*/ 	.word	0x00000000
        /*00e0*/ 	.short	0x0006
        /*00e2*/ 	.short	0x0030
        /*00e4*/ 	.byte	0x00, 0xf5, 0x21, 0x00


	//----- nvinfo : EIATTR_KPARAM_INFO
	.align		4
.L_865:
        /*00e8*/ 	.byte	0x04, 0x17
        /*00ea*/ 	.short	(.L_867 - .L_866)
.L_866:
        /*00ec*/ 	.word	0x00000000
        /*00f0*/ 	.short	0x0005
        /*00f2*/ 	.short	0x0028
        /*00f4*/ 	.byte	0x00, 0xf5, 0x21, 0x00


	//----- nvinfo : EIATTR_KPARAM_INFO
	.align		4
.L_867:
        /*00f8*/ 	.byte	0x04, 0x17
        /*00fa*/ 	.short	(.L_869 - .L_868)
.L_868:
        /*00fc*/ 	.word	0x00000000
        /*0100*/ 	.short	0x0004
        /*0102*/ 	.short	0x0020
        /*0104*/ 	.byte	0x00, 0xf5, 0x21, 0x00


	//----- nvinfo : EIATTR_KPARAM_INFO
	.align		4
.L_869:
        /*0108*/ 	.byte	0x04, 0x17
        /*010a*/ 	.short	(.L_871 - .L_870)
.L_870:
        /*010c*/ 	.word	0x00000000
        /*0110*/ 	.short	0x0003
        /*0112*/ 	.short	0x0018
        /*0114*/ 	.byte	0x00, 0xf5, 0x21, 0x00


	//----- nvinfo : EIATTR_KPARAM_INFO
	.align		4
.L_871:
        /*0118*/ 	.byte	0x04, 0x17
        /*011a*/ 	.short	(.L_873 - .L_872)
.L_872:
        /*011c*/ 	.word	0x00000000
        /*0120*/ 	.short	0x0002
        /*0122*/ 	.short	0x0010
        /*0124*/ 	.byte	0x00, 0xf5, 0x21, 0x00


	//----- nvinfo : EIATTR_KPARAM_INFO
	.align		4
.L_873:
        /*0128*/ 	.byte	0x04, 0x17
        /*012a*/ 	.short	(.L_875 - .L_874)
.L_874:
        /*012c*/ 	.word	0x00000000
        /*0130*/ 	.short	0x0001
        /*0132*/ 	.short	0x0008
        /*0134*/ 	.byte	0x00, 0xf5, 0x21, 0x00


	//----- nvinfo : EIATTR_KPARAM_INFO
	.align		4
.L_875:
        /*0138*/ 	.byte	0x04, 0x17
        /*013a*/ 	.short	(.L_877 - .L_876)
.L_876:
        /*013c*/ 	.word	0x00000000
        /*0140*/ 	.short	0x0000
        /*0142*/ 	.short	0x0000
        /*0144*/ 	.byte	0x00, 0xf5, 0x21, 0x00


	//----- nvinfo : EIATTR_SPARSE_MMA_MASK
	.align		4
.L_877:
        /*0148*/ 	.byte	0x03, 0x50
        /*014a*/ 	.short	0x0000


	//----- nvinfo : EIATTR_MAXREG_COUNT
	.align		4
        /*014c*/ 	.byte	0x03, 0x1b
        /*014e*/ 	.short	0x00ff


	//----- nvinfo : EIATTR_NUM_BARRIERS
	.align		4
        /*0150*/ 	.byte	0x02, 0x4c
        /*0152*/ 	.byte	0x01
	.zero		1


	//----- nvinfo : EIATTR_MERCURY_ISA_VERSION
	.align		4
        /*0154*/ 	.byte	0x03, 0x5f
        /*0156*/ 	.short	0x0101


	//----- nvinfo : EIATTR_VRC_CTA_INIT_COUNT
	.align		4
        /*0158*/ 	.byte	0x02, 0x4a
	.zero		1
	.zero		1


	//----- nvinfo : EIATTR_ATOM16_EMUL_INSTR_REG_MAP
	.align		4
        /*015c*/ 	.byte	0x04, 0x2e
        /*015e*/ 	.short	(.L_879 - .L_878)


	//   ....[0]....
.L_878:
        /*0160*/ 	.word	0x00002b40
        /*0164*/ 	.short	0x000a
        /*0166*/ 	.short	0x0000


	//   ....[1]....
        /*0168*/ 	.word	0x00002bd0
        /*016c*/ 	.short	0x000a
        /*016e*/ 	.short	0x0000


	//   ....[2]....
        /*0170*/ 	.word	0x00002d20
        /*0174*/ 	.short	0x000a
        /*0176*/ 	.short	0x0000


	//   ....[3]....
        /*0178*/ 	.word	0x00002d60
        /*017c*/ 	.short	0x000a
        /*017e*/ 	.short	0x0000


	//   ....[4]....
        /*0180*/ 	.word	0x00002ec0
        /*0184*/ 	.short	0x000a
        /*0186*/ 	.short	0x0000


	//   ....[5]....
        /*0188*/ 	.word	0x00002f00
        /*018c*/ 	.short	0x000a
        /*018e*/ 	.short	0x0000


	//   ....[6]....
        /*0190*/ 	.word	0x00003060
        /*0194*/ 	.short	0x0006
        /*0196*/ 	.short	0x0000


	//   ....[7]....
        /*0198*/ 	.word	0x000030a0
        /*019c*/ 	.short	0x0006
        /*019e*/ 	.short	0x0000


	//   ....[8]....
        /*01a0*/ 	.word	0x00003300
        /*01a4*/ 	.short	0x0006
        /*01a6*/ 	.short	0x0000


	//   ....[9]....
        /*01a8*/ 	.word	0x00003340
        /*01ac*/ 	.short	0x0006
        /*01ae*/ 	.short	0x0000


	//----- nvinfo : EIATTR_EXIT_INSTR_OFFSETS
	.align		4
.L_879:
        /*01b0*/ 	.byte	0x04, 0x1c
        /*01b2*/ 	.short	(.L_881 - .L_880)


	//   ....[0]....
.L_880:
        /*01b4*/ 	.word	0x000000e0


	//   ....[1]....
        /*01b8*/ 	.word	0x000008f0


	//   ....[2]....
        /*01bc*/ 	.word	0x00000940


	//   ....[3]....
        /*01c0*/ 	.word	0x00002920


	//   ....[4]....
        /*01c4*/ 	.word	0x00003150


	//   ....[5]....
        /*01c8*/ 	.word	0x000033e0


	//----- nvinfo : EIATTR_CRS_STACK_SIZE
	.align		4
.L_881:
        /*01cc*/ 	.byte	0x04, 0x1e
        /*01ce*/ 	.short	(.L_883 - .L_882)
.L_882:
        /*01d0*/ 	.word	0x00000000


	//----- nvinfo : EIATTR_CBANK_PARAM_SIZE
	.align		4
.L_883:
        /*01d4*/ 	.byte	0x03, 0x19
        /*01d6*/ 	.short	0x0064


	//----- nvinfo : EIATTR_PARAM_CBANK
	.align		4
        /*01d8*/ 	.byte	0x04, 0x0a
        /*01da*/ 	.short	(.L_885 - .L_884)
	.align		4
.L_884:
        /*01dc*/ 	.word	index@(.nv.constant0._Z21moe_wna16_gemm_kernelI6__halfLi4ELi8EEvPKT_PS1_PKjS3_S6_PKfPKiSA_SA_tttjjjtttbb)
        /*01e0*/ 	.short	0x0380
        /*01e2*/ 	.short	0x0064


	//----- nvinfo : EIATTR_SW_WAR
	.align		4
.L_885:
        /*01e4*/ 	.byte	0x04, 0x36
        /*01e6*/ 	.short	(.L_887 - .L_886)
.L_886:
        /*01e8*/ 	.word	0x00000008
.L_887:


//--------------------- .nv.info._Z21moe_wna16_gemm_kernelI6__halfLi4ELi4EEvPKT_PS1_PKjS3_S6_PKfPKiSA_SA_tttjjjtttbb --------------------------
	.section	.nv.info._Z21moe_wna16_gemm_kernelI6__halfLi4ELi4EEvPKT_PS1_PKjS3_S6_PKfPKiSA_SA_tttjjjtttbb,"",@"SHT_CUDA_INFO"
	.sectionflags	@""
	.align	4


	//----- nvinfo : EIATTR_CUDA_API_VERSION
	.align		4
        /*0000*/ 	.byte	0x04, 0x37
        /*0002*/ 	.short	(.L_889 - .L_888)
.L_888:
        /*0004*/ 	.word	0x00000082


	//----- nvinfo : EIATTR_KPARAM_INFO
	.align		4
.L_889:
        /*0008*/ 	.byte	0x04, 0x17
        /*000a*/ 	.short	(.L_891 - .L_890)
.L_890:
        /*000c*/ 	.word	0x00000000
        /*0010*/ 	.short	0x0013
        /*0012*/ 	.short	0x0063
        /*0014*/ 	.byte	0x00, 0xf0, 0x05, 0x00


	//----- nvinfo : EIATTR_KPARAM_INFO
	.align		4
.L_891:
        /*0018*/ 	.byte	0x04, 0x17
        /*001a*/ 	.short	(.L_893 - .L_892)
.L_892:
        /*001c*/ 	.word	0x00000000
        /*0020*/ 	.short	0x0012
        /*0022*/ 	.short	0x0062
        /*0024*/ 	.byte	0x00, 0xf0, 0x05, 0x00


	//----- nvinfo : EIATTR_KPARAM_INFO
	.align		4
.L_893:
        /*0028*/ 	.byte	0x04, 0x17
        /*002a*/ 	.short	(.L_895 - .L_894)
.L_894:
        /*002c*/ 	.word	0x00000000
        /*0030*/ 	.short	0x0011
        /*0032*/ 	.short	0x0060
        /*0034*/ 	.byte	0x00, 0xf0, 0x09, 0x00


	//----- nvinfo : EIATTR_KPARAM_INFO
	.align		4
.L_895:
        /*0038*/ 	.byte	0x04, 0x17
        /*003a*/ 	.short	(.L_897 - .L_896)
.L_896:
        /*003c*/ 	.word	0x00000000
        /*0040*/ 	.short	0x0010
        /*0042*/ 	.short	0x005e
        /*0044*/ 	.byte	0x00, 0xf0, 0x09, 0x00


	//----- nvinfo : EIATTR_KPARAM_INFO
	.align		4
.L_897:
        /*0048*/ 	.byte	0x04, 0x17
        /*004a*/ 	.short	(.L_899 - .L_898)
.L_898:
        /*004c*/ 	.word	0x00000000
        /*0050*/ 	.short	0x000f
        /*0052*/ 	.short	0x005c
        /*0054*/ 	.byte	0x00, 0xf0, 0x09, 0x00


	//----- nvinfo : EIATTR_KPARAM_INFO
	.align		4
.L_899:
        /*0058*/ 	.byte	0x04, 0x17
        /*005a*/ 	.short	(.L_901 - .L_900)
.L_900:
        /*005c*/ 	.word	0x00000000
        /*0060*/ 	.short	0x000e
        /*0062*/ 	.short	0x0058
        /*0064*/ 	.byte	0x00, 0xf0, 0x11, 0x00


	//----- nvinfo : EIATTR_KPARAM_INFO
	.align		4
.L_901:
        /*0068*/ 	.byte	0x04, 0x17
        /*006a*/ 	.short	(.L_903 - .L_902)
.L_902:
        /*006c*/ 	.word	0x00000000
        /*0070*/ 	.short	0x000d
        /*0072*/ 	.short	0x0054
        /*0074*/ 	.byte	0x00, 0xf0, 0x11, 0x00


	//----- nvinfo : EIATTR_KPARAM_INFO
	.align		4
.L_903:
        /*0078*/ 	.byte	0x04, 0x17
        /*007a*/ 	.short	(.L_905 - .L_904)
.L_904:
        /*007c*/ 	.word	0x00000000
        /*0080*/ 	.short	0x000c
        /*0082*/ 	.short	0x0050
        /*0084*/ 	.byte	0x00, 0xf0, 0x11, 0x00


	//----- nvinfo : EIATTR_KPARAM_INFO
	.align		4
.L_905:
        /*0088*/ 	.byte	0x04, 0x17
        /*008a*/ 	.short	(.L_907 - .L_906)
.L_906:
        /*008c*/ 	.word	0x00000000
        /*0090*/ 	.short	0x000b
        /*0092*/ 	.short	0x004c
        /*0094*/ 	.byte	0x00, 0xf0, 0x09, 0x00


	//----- nvinfo : EIATTR_KPARAM_INFO
	.align		4
.L_907:
        /*0098*/ 	.byte	0x04, 0x17
        /*009a*/ 	.short	(.L_909 - .L_908)
.L_908:
        /*009c*/ 	.word	0x00000000
        /*00a0*/ 	.short	0x000a
        /*00a2*/ 	.short	0x004a
        /*00a4*/ 	.byte	0x00, 0xf0, 0x09, 0x00


	//----- nvinfo : EIATTR_KPARAM_INFO
	.align		4
.L_909:
        /*00a8*/ 	.byte	0x04, 0x17
        /*00aa*/ 	.short	(.L_911 - .L_910)
.L_910:
        /*00ac*/ 	.word	0x00000000
        /*00b0*/ 	.short	0x0009
        /*00b2*/ 	.short	0x0048
        /*00b4*/ 	.byte	0x00, 0xf0, 0x09, 0x00


	//----- nvinfo : EIATTR_KPARAM_INFO
	.align		4
.L_911:
        /*00b8*/ 	.byte	0x04, 0x17
        /*00ba*/ 	.short	(.L_913 - .L_912)
.L_912:
        /*00bc*/ 	.word	0x00000000
        /*00c0*/ 	.short	0x0008
        /*00c2*/ 	.short	0x0040
        /*00c4*/ 	.byte	0x00, 0xf5, 0x21, 0x00


	//----- nvinfo : EIATTR_KPARAM_INFO
	.align		4
.L_913:
        /*00c8*/ 	.byte	0x04, 0x17
        /*00ca*/ 	.short	(.L_915 - .L_914)
.L_914:
        /*00cc*/ 	.word	0x00000000
        /*00d0*/ 	.short	0x0007
        /*00d2*/ 	.short	0x0038
        /*00d4*/ 	.byte	0x00, 0xf5, 0x21, 0x00


	//----- nvinfo : EIATTR_KPARAM_INFO
	.align		4
.L_915:
        /*00d8*/ 	.byte	0x04, 0x17
        /*00da*/ 	.short	(.L_917 - .L_916)
.L_916:
        /*00dc*/ 	.word	0x00000000
        /*00e0*/ 	.short	0x0006
        /*00e2*/ 	.short	0x0030
        /*00e4*/ 	.byte	0x00, 0xf5, 0x21, 0x00


	//----- nvinfo : EIATTR_KPARAM_INFO
	.align		4
.L_917:
        /*00e8*/ 	.byte	0x04, 0x17
        /*00ea*/ 	.short	(.L_919 - .L_918)
.L_918:
        /*00ec*/ 	.word	0x00000000
        /*00f0*/ 	.short	0x0005
        /*00f2*/ 	.short	0x0028
        /*00f4*/ 	.byte	0x00, 0xf5, 0x21, 0x00


	//----- nvinfo : EIATTR_KPARAM_INFO
	.align		4
.L_919:
        /*00f8*/ 	.byte	0x04, 0x17
        /*00fa*/ 	.short	(.L_921 - .L_920)
.L_920:
        /*00fc*/ 	.word	0x00000000
        /*0100*/ 	.short	0x0004
        /*0102*/ 	.short	0x0020
        /*0104*/ 	.byte	0x00, 0xf5, 0x21, 0x00


	//----- nvinfo : EIATTR_KPARAM_INFO
	.align		4
.L_921:
        /*0108*/ 	.byte	0x04, 0x17
        /*010a*/ 	.short	(.L_923 - .L_922)
.L_922:
        /*010c*/ 	.word	0x00000000
        /*0110*/ 	.short	0x0003
        /*0112*/ 	.short	0x0018
        /*0114*/ 	.byte	0x00, 0xf5, 0x21, 0x00


	//----- nvinfo : EIATTR_KPARAM_INFO
	.align		4
.L_923:
        /*0118*/ 	.byte	0x04, 0x17
        /*011a*/ 	.short	(.L_925 - .L_924)
.L_924:
        /*011c*/ 	.word	0x00000000
        /*0120*/ 	.short	0x0002
        /*0122*/ 	.short	0x0010
        /*0124*/ 	.byte	0x00, 0xf5, 0x21, 0x00


	//----- nvinfo : EIATTR_KPARAM_INFO
	.align		4
.L_925:
        /*0128*/ 	.byte	0x04, 0x17
        /*012a*/ 	.short	(.L_927 - .L_926)
.L_926:
        /*012c*/ 	.word	0x00000000
        /*0130*/ 	.short	0x0001
        /*0132*/ 	.short	0x0008
        /*0134*/ 	.byte	0x00, 0xf5, 0x21, 0x00


	//----- nvinfo : EIATTR_KPARAM_INFO
	.align		4
.L_927:
        /*0138*/ 	.byte	0x04, 0x17
        /*013a*/ 	.short	(.L_929 - .L_928)
.L_928:
        /*013c*/ 	.word	0x00000000
        /*0140*/ 	.short	0x0000
        /*0142*/ 	.short	0x0000
        /*0144*/ 	.byte	0x00, 0xf5, 0x21, 0x00


	//----- nvinfo : EIATTR_SPARSE_MMA_MASK
	.align		4
.L_929:
        /*0148*/ 	.byte	0x03, 0x50
        /*014a*/ 	.short	0x0000


	//----- nvinfo : EIATTR_MAXREG_COUNT
	.align		4
        /*014c*/ 	.byte	0x03, 0x1b
        /*014e*/ 	.short	0x00ff


	//----- nvinfo : EIATTR_NUM_BARRIERS
	.align		4
        /*0150*/ 	.byte	0x02, 0x4c
        /*0152*/ 	.byte	0x01
	.zero		1


	//----- nvinfo : EIATTR_MERCURY_ISA_VERSION
	.align		4
        /*0154*/ 	.byte	0x03, 0x5f
        /*0156*/ 	.short	0x0101


	//----- nvinfo : EIATTR_VRC_CTA_INIT_COUNT
	.align		4
        /*0158*/ 	.byte	0x02, 0x4a
	.zero		1
	.zero		1


	//----- nvinfo : EIATTR_ATOM16_EMUL_INSTR_REG_MAP
	.align		4
        /*015c*/ 	.byte	0x04, 0x2e
        /*015e*/ 	.short	(.L_931 - .L_930)


	//   ....[0]....
.L_930:
        /*0160*/ 	.word	0x00002b00
        /*0164*/ 	.short	0x000a
        /*0166*/ 	.short	0x0000


	//   ....[1]....
        /*0168*/ 	.word	0x00002b90
        /*016c*/ 	.short	0x000a
        /*016e*/ 	.short	0x0000


	//   ....[2]....
        /*0170*/ 	.word	0x00002ce0
        /*0174*/ 	.short	0x000a
        /*0176*/ 	.short	0x0000


	//   ....[3]....
        /*0178*/ 	.word	0x00002d20
        /*017c*/ 	.short	0x000a
        /*017e*/ 	.short	0x0000


	//   ....[4]....
        /*0180*/ 	.word	0x00002e80
        /*0184*/ 	.short	0x000a
        /*0186*/ 	.short	0x0000


	//   ....[5]....
        /*0188*/ 	.word	0x00002ec0
        /*018c*/ 	.short	0x000a
        /*018e*/ 	.short	0x0000


	//   ....[6]....
        /*0190*/ 	.word	0x00003020
        /*0194*/ 	.short	0x0006
        /*0196*/ 	.short	0x0000


	//   ....[7]....
        /*0198*/ 	.word	0x00003060
        /*019c*/ 	.short	0x0006
        /*019e*/ 	.short	0x0000


	//   ....[8]....
        /*01a0*/ 	.word	0x000032c0
        /*01a4*/ 	.short	0x0006
        /*01a6*/ 	.short	0x0000


	//   ....[9]....
        /*01a8*/ 	.word	0x00003300
        /*01ac*/ 	.short	0x0006
        /*01ae*/ 	.short	0x0000


	//----- nvinfo : EIATTR_EXIT_INSTR_OFFSETS
	.align		4
.L_931:
        /*01b0*/ 	.byte	0x04, 0x1c
        /*01b2*/ 	.short	(.L_933 - .L_932)


	//   ....[0]....
.L_932:
        /*01b4*/ 	.word	0x000000e0


	//   ....[1]....
        /*01b8*/ 	.word	0x000008f0


	//   ....[2]....
        /*01bc*/ 	.word	0x00000940


	//   ....[3]....
        /*01c0*/ 	.word	0x000028e0


	//   ....[4]....
        /*01c4*/ 	.word	0x00003110


	//   ....[5]....
        /*01c8*/ 	.word	0x000033a0


	//----- nvinfo : EIATTR_CRS_STACK_SIZE
	.align		4
.L_933:
        /*01cc*/ 	.byte	0x04, 0x1e
        /*01ce*/ 	.short	(.L_935 - .L_934)
.L_934:
        /*01d0*/ 	.word	0x00000000


	//----- nvinfo : EIATTR_CBANK_PARAM_SIZE
	.align		4
.L_935:
        /*01d4*/ 	.byte	0x03, 0x19
        /*01d6*/ 	.short	0x0064


	//----- nvinfo : EIATTR_PARAM_CBANK
	.align		4
        /*01d8*/ 	.byte	0x04, 0x0a
        /*01da*/ 	.short	(.L_937 - .L_936)
	.align		4
.L_936:
        /*01dc*/ 	.word	index@(.nv.constant0._Z21moe_wna16_gemm_kernelI6__halfLi4ELi4EEvPKT_PS1_PKjS3_S6_PKfPKiSA_SA_tttjjjtttbb)
        /*01e0*/ 	.short	0x0380
        /*01e2*/ 	.short	0x0064


	//----- nvinfo : EIATTR_SW_WAR
	.align		4
.L_937:
        /*01e4*/ 	.byte	0x04, 0x36
        /*01e6*/ 	.short	(.L_939 - .L_938)
.L_938:
        /*01e8*/ 	.word	0x00000008
.L_939:


//--------------------- .nv.info._Z21moe_wna16_gemm_kernelI6__halfLi4ELi2EEvPKT_PS1_PKjS3_S6_PKfPKiSA_SA_tttjjjtttbb --------------------------
	.section	.nv.info._Z21moe_wna16_gemm_kernelI6__halfLi4ELi2EEvPKT_PS1_PKjS3_S6_PKfPKiSA_SA_tttjjjtttbb,"",@"SHT_CUDA_INFO"
	.sectionflags	@""
	.align	4


	//----- nvinfo : EIATTR_CUDA_API_VERSION
	.align		4
        /*0000*/ 	.byte	0x04, 0x37
        /*0002*/ 	.short	(.L_941 - .L_940)
.L_940:
        /*0004*/ 	.word	0x00000082


	//----- nvinfo : EIATTR_KPARAM_INFO
	.align		4
.L_941:
        /*0008*/ 	.byte	0x04, 0x17
        /*000a*/ 	.short	(.L_943 - .L_942)
.L_942:
        /*000c*/ 	.word	0x00000000
        /*0010*/ 	.short	0x0013
        /*0012*/ 	.short	0x0063
        /*0014*/ 	.byte	0x00, 0xf0, 0x05, 0x00


	//----- nvinfo : EIATTR_KPARAM_INFO
	.align		4
.L_943:
        /*0018*/ 	.byte	0x04, 0x17
        /*001a*/ 	.short	(.L_945 - .L_944)
.L_944:
        /*001c*/ 	.word	0x00000000
        /*0020*/ 	.short	0x0012
        /*0022*/ 	.short	0x0062
        /*0024*/ 	.byte	0x00, 0xf0, 0x05, 0x00


	//----- nvinfo : EIATTR_KPARAM_INFO
	.align		4
.L_945:
        /*0028*/ 	.byte	0x04, 0x17
        /*002a*/ 	.short	(.L_947 - .L_946)
.L_946:
        /*002c*/ 	.word	0x00000000
        /*0030*/ 	.short	0x0011
        /*0032*/ 	.short	0x0060
        /*0034*/ 	.byte	0x00, 0xf0, 0x09, 0x00


	//----- nvinfo : EIATTR_KPARAM_INFO
	.align		4
.L_947:
        /*0038*/ 	.byte	0x04, 0x17
        /*003a*/ 	.short	(.L_949 - .L_948)
.L_948:
        /*003c*/ 	.word	0x00000000
        /*0040*/ 	.short	0x0010
        /*0042*/ 	.short	0x005e
        /*0044*/ 	.byte	0x00, 0xf0, 0x09, 0x00


	//----- nvinfo : EIATTR_KPARAM_INFO
	.align		4
.L_949:
        /*0048*/ 	.byte	0x04, 0x17
        /*004a*/ 	.short	(.L_951 - .L_950)
.L_950:
        /*004c*/ 	.word	0x00000000
        /*0050*/ 	.short	0x000f
        /*0052*/ 	.short	0x005c
        /*0054*/ 	.byte	0x00, 0xf0, 0x09, 0x00


	//----- nvinfo : EIATTR_KPARAM_INFO
	.align		4
.L_951:
        /*0058*/ 	.byte	0x04, 0x17
        /*005a*/ 	.short	(.L_953 - .L_952)
.L_952:
        /*005c*/ 	.word	0x00000000
        /*0060*/ 	.short	0x000e
        /*0062*/ 	.short	0x0058
        /*0064*/ 	.byte	0x00, 0xf0, 0x11, 0x00


	//----- nvinfo : EIATTR_KPARAM_INFO
	.align		4
.L_953:
        /*0068*/ 	.byte	0x04, 0x17
        /*006a*/ 	.short	(.L_955 - .L_954)
.L_954:
        /*006c*/ 	.word	0x00000000
        /*0070*/ 	.short	0x000d
        /*0072*/ 	.short	0x0054
        /*0074*/ 	.byte	0x00, 0xf0, 0x11, 0x00


	//----- nvinfo : EIATTR_KPARAM_INFO
	.align		4
.L_955:
        /*0078*/ 	.byte	0x04, 0x17
        /*007a*/ 	.short	(.L_957 - .L_956)
.L_956:
        /*007c*/ 	.word	0x00000000
        /*0080*/ 	.short	0x000c
        /*0082*/ 	.short	0x0050
        /*0084*/ 	.byte	0x00, 0xf0, 0x11, 0x00


	//----- nvinfo : EIATTR_KPARAM_INFO
	.align		4
.L_957:
        /*0088*/ 	.byte	0x04, 0x17
        /*008a*/ 	.short	(.L_959 - .L_958)
.L_958:
        /*008c*/ 	.word	0x00000000
        /*0090*/ 	.short	0x000b
        /*0092*/ 	.short	0x004c
        /*0094*/ 	.byte	0x00, 0xf0, 0x09, 0x00


	//----- nvinfo : EIATTR_KPARAM_INFO
	.align		4
.L_959:
        /*0098*/ 	.byte	0x04, 0x17
        /*009a*/ 	.short	(.L_961 - .L_960)
.L_960:
        /*009c*/ 	.word	0x00000000
        /*00a0*/ 	.short	0x000a
        /*00a2*/ 	.short	0x004a
        /*00a4*/ 	.byte	0x00, 0xf0, 0x09, 0x00


	//----- nvinfo : EIATTR_KPARAM_INFO
	.align		4
.L_961:
        /*00a8*/ 	.byte	0x04, 0x17
        /*00aa*/ 	.short	(.L_963 - .L_962)
.L_962:
        /*00ac*/ 	.word	0x00000000
        /*00b0*/ 	.short	0x0009
        /*00b2*/ 	.short	0x0048
        /*00b4*/ 	.byte	0x00, 0xf0, 0x09, 0x00


	//----- nvinfo : EIATTR_KPARAM_INFO
	.align		4
.L_963:
        /*00b8*/ 	.byte	0x04, 0x17
        /*00ba*/ 	.short	(.L_965 - .L_964)
.L_964:
        /*00bc*/ 	.word	0x00000000
        /*00c0*/ 	.short	0x0008
        /*00c2*/ 	.short	0x0040
        /*00c4*/ 	.byte	0x00, 0xf5, 0x21, 0x00


	//----- nvinfo : EIATTR_KPARAM_INFO
	.align		4
.L_965:
        /*00c8*/ 	.byte	0x04, 0x17
        /*00ca*/ 	.short	(.L_967 - .L_966)
.L_966:
        /*00cc*/ 	.word	0x00000000
        /*00d0*/ 	.short	0x0007
        /*00d2*/ 	.short	0x0038
        /*00d4*/ 	.byte	0x00, 0xf5, 0x21, 0x00


	//----- nvinfo : EIATTR_KPARAM_INFO
	.align		4
.L_967:
        /*00d8*/ 	.byte	0x04, 0x17
        /*00da*/ 	.short	(.L_969 - .L_968)
.L_968:
        /*00dc*/ 	.word	0x00000000
        /*00e0*/ 	.short	0x0006
        /*00e2*/ 	.short	0x0030
        /*00e4*/ 	.byte	0x00, 0xf5, 0x21, 0x00


	//----- nvinfo : EIATTR_KPARAM_INFO
	.align		4
.L_969:
        /*00e8*/ 	.byte	0x04, 0x17
        /*00ea*/ 	.short	(.L_971 - .L_970)
.L_970:
        /*00ec*/ 	.word	0x00000000
        /*00f0*/ 	.short	0x0005
        /*00f2*/ 	.short	0x0028
        /*00f4*/ 	.byte	0x00, 0xf5, 0x21, 0x00


	//----- nvinfo : EIATTR_KPARAM_INFO
	.align		4
.L_971:
        /*00f8*/ 	.byte	0x04, 0x17
        /*00fa*/ 	.short	(.L_973 - .L_972)
.L_972:
        /*00fc*/ 	.word	0x00000000
        /*0100*/ 	.short	0x0004
        /*0102*/ 	.short	0x0020
        /*0104*/ 	.byte	0x00, 0xf5, 0x21, 0x00


	//----- nvinfo : EIATTR_KPARAM_INFO
	.align		4
.L_973:
        /*0108*/ 	.byte	0x04, 0x17
        /*010a*/ 	.short	(.L_975 - .L_974)
.L_974:
        /*010c*/ 	.word	0x00000000
        /*0110*/ 	.short	0x0003
        /*0112*/ 	.short	0x0018
        /*0114*/ 	.byte	0x00, 0xf5, 0x21, 0x00


	//----- nvinfo : EIATTR_KPARAM_INFO
	.align		4
.L_975:
        /*0118*/ 	.byte	0x04, 0x17
        /*011a*/ 	.short	(.L_977 - .L_976)
.L_976:
        /*011c*/ 	.word	0x00000000
        /*0120*/ 	.short	0x0002
        /*0122*/ 	.short	0x0010
        /*0124*/ 	.byte	0x00, 0xf5, 0x21, 0x00


	//----- nvinfo : EIATTR_KPARAM_INFO
	.align		4
.L_977:
        /*0128*/ 	.byte	0x04, 0x17
        /*012a*/ 	.short	(.L_979 - .L_978)
.L_978:
        /*012c*/ 	.word	0x00000000
        /*0130*/ 	.short	0x0001
        /*0132*/ 	.short	0x0008
        /*0134*/ 	.byte	0x00, 0xf5, 0x21, 0x00


	//----- nvinfo : EIATTR_KPARAM_INFO
	.align		4
.L_979:
        /*0138*/ 	.byte	0x04, 0x17
        /*013a*/ 	.short	(.L_981 - .L_980)
.L_980:
        /*013c*/ 	.word	0x00000000
        /*0140*/ 	.short	0x0000
        /*0142*/ 	.short	0x0000
        /*0144*/ 	.byte	0x00, 0xf5, 0x21, 0x00


	//----- nvinfo : EIATTR_SPARSE_MMA_MASK
	.align		4
.L_981:
        /*0148*/ 	.byte	0x03, 0x50
        /*014a*/ 	.short	0x0000


	//----- nvinfo : EIATTR_MAXREG_COUNT
	.align		4
        /*014c*/ 	.byte	0x03, 0x1b
        /*014e*/ 	.short	0x00ff


	//----- nvinfo : EIATTR_NUM_BARRIERS
	.align		4
        /*0150*/ 	.byte	0x02, 0x4c
        /*0152*/ 	.byte	0x01
	.zero		1


	//----- nvinfo : EIATTR_MERCURY_ISA_VERSION
	.align		4
        /*0154*/ 	.byte	0x03, 0x5f
        /*0156*/ 	.short	0x0101


	//----- nvinfo : EIATTR_VRC_CTA_INIT_COUNT
	.align		4
        /*0158*/ 	.byte	0x02, 0x4a
	.zero		1
	.zero		1


	//----- nvinfo : EIATTR_ATOM16_EMUL_INSTR_REG_MAP
	.align		4
        /*015c*/ 	.byte	0x04, 0x2e
        /*015e*/ 	.short	(.L_983 - .L_982)


	//   ....[0]....
.L_982:
        /*0160*/ 	.word	0x00002b20
        /*0164*/ 	.short	0x000a
        /*0166*/ 	.short	0x0000


	//   ....[1]....
        /*0168*/ 	.word	0x00002bb0
        /*016c*/ 	.short	0x000a
        /*016e*/ 	.short	0x0000


	//   ....[2]....
        /*0170*/ 	.word	0x00002d00
        /*0174*/ 	.short	0x000a
        /*0176*/ 	.short	0x0000


	//   ....[3]....
        /*0178*/ 	.word	0x00002d40
        /*017c*/ 	.short	0x000a
        /*017e*/ 	.short	0x0000


	//   ....[4]....
        /*0180*/ 	.word	0x00002ea0
        /*0184*/ 	.short	0x000a
        /*0186*/ 	.short	0x0000


	//   ....[5]....
        /*0188*/ 	.word	0x00002ee0
        /*018c*/ 	.short	0x000a
        /*018e*/ 	.short	0x0000


	//   ....[6]....
        /*0190*/ 	.word	0x00003040
        /*0194*/ 	.short	0x0006
        /*0196*/ 	.short	0x0000


	//   ....[7]....
        /*0198*/ 	.word	0x00003080
        /*019c*/ 	.short	0x0006
        /*019e*/ 	.short	0x0000


	//   ....[8]....
        /*01a0*/ 	.word	0x000032e0
        /*01a4*/ 	.short	0x0006
        /*01a6*/ 	.short	0x0000


	//   ....[9]....
        /*01a8*/ 	.word	0x00003320
        /*01ac*/ 	.short	0x0006
        /*01ae*/ 	.short	0x0000


	//----- nvinfo : EIATTR_EXIT_INSTR_OFFSETS
	.align		4
.L_983:
        /*01b0*/ 	.byte	0x04, 0x1c
        /*01b2*/ 	.short	(.L_985 - .L_984)


	//   ....[0]....
.L_984:
        /*01b4*/ 	.word	0x000000e0


	//   ....[1]....
        /*01b8*/ 	.word	0x000008f0


	//   ....[2]....
        /*01bc*/ 	.word	0x00000940


	//   ....[3]....
        /*01c0*/ 	.word	0x00002900


	//   ....[4]....
        /*01c4*/ 	.word	0x00003130


	//   ....[5]....
        /*01c8*/ 	.word	0x000033c0


	//----- nvinfo : EIATTR_CRS_STACK_SIZE
	.align		4
.L_985:
        /*01cc*/ 	.byte	0x04, 0x1e
        /*01ce*/ 	.short	(.L_987 - .L_986)
.L_986:
        /*01d0*/ 	.word	0x00000000


	//----- nvinfo : EIATTR_CBANK_PARAM_SIZE
	.align		4
.L_987:
        /*01d4*/ 	.byte	0x03, 0x19
        /*01d6*/ 	.short	0x0064


	//----- nvinfo : EIATTR_PARAM_CBANK
	.align		4
        /*01d8*/ 	.byte	0x04, 0x0a
        /*01da*/ 	.short	(.L_989 - .L_988)
	.align		4
.L_988:
        /*01dc*/ 	.word	index@(.nv.constant0._Z21moe_wna16_gemm_kernelI6__halfLi4ELi2EEvPKT_PS1_PKjS3_S6_PKfPKiSA_SA_tttjjjtttbb)
        /*01e0*/ 	.short	0x0380
        /*01e2*/ 	.short	0x0064


	//----- nvinfo : EIATTR_SW_WAR
	.align		4
.L_989:
        /*01e4*/ 	.byte	0x04, 0x36
        /*01e6*/ 	.short	(.L_991 - .L_990)
.L_990:
        /*01e8*/ 	.word	0x00000008
.L_991:


//--------------------- .nv.info._Z21moe_wna16_gemm_kernelI6__halfLi4ELi1EEvPKT_PS1_PKjS3_S6_PKfPKiSA_SA_tttjjjtttbb --------------------------
	.section	.nv.info._Z21moe_wna16_gemm_kernelI6__halfLi4ELi1EEvPKT_PS1_PKjS3_S6_PKfPKiSA_SA_tttjjjtttbb,"",@"SHT_CUDA_INFO"
	.sectionflags	@""
	.align	4


	//----- nvinfo : EIATTR_CUDA_API_VERSION
	.align		4
        /*0000*/ 	.byte	0x04, 0x37
        /*0002*/ 	.short	(.L_993 - .L_992)
.L_992:
        /*0004*/ 	.word	0x00000082


	//----- nvinfo : EIATTR_KPARAM_INFO
	.align		4
.L_993:
        /*0008*/ 	.byte	0x04, 0x17
        /*000a*/ 	.short	(.L_995 - .L_994)
.L_994:
        /*000c*/ 	.word	0x00000000
        /*0010*/ 	.short	0x0013
        /*0012*/ 	.short	0x0063
        /*0014*/ 	.byte	0x00, 0xf0, 0x05, 0x00


	//----- nvinfo : EIATTR_KPARAM_INFO
	.align		4
.L_995:
        /*0018*/ 	.byte	0x04, 0x17
        /*001a*/ 	.short	(.L_997 - .L_996)
.L_996:
        /*001c*/ 	.word	0x00000000
        /*0020*/ 	.short	0x0012
        /*0022*/ 	.short	0x0062
        /*0024*/ 	.byte	0x00, 0xf0, 0x05, 0x00


	//----- nvinfo : EIATTR_KPARAM_INFO
	.align		4
.L_997:
        /*0028*/ 	.byte	0x04, 0x17
        /*002a*/ 	.short	(.L_999 - .L_998)
.L_998:
        /*002c*/ 	.word	0x00000000
        /*0030*/ 	.short	0x0011
        /*0032*/ 	.short	0x0060
        /*0034*/ 	.byte	0x00, 0xf0, 0x09, 0x00


	//----- nvinfo : EIATTR_KPARAM_INFO
	.align		4
.L_999:
        /*0038*/ 	.byte	0x04, 0x17
        /*003a*/ 	.short	(.L_1001 - .L_1000)
.L_1000:
        /*003c*/ 	.word	0x00000000
        /*0040*/ 	.short	0x0010
        /*0042*/ 	.short	0x005e
        /*0044*/ 	.byte	0x00, 0xf0, 0x09, 0x00


	//----- nvinfo : EIATTR_KPARAM_INFO
	.align		4
.L_1001:
        /*0048*/ 	.byte	0x04, 0x17
        /*004a*/ 	.short	(.L_1003 - .L_1002)
.L_1002:
        /*004c*/ 	.word	0x00000000
        /*0050*/ 	.short	0x000f
        /*0052*/ 	.short	0x005c
        /*0054*/ 	.byte	0x00, 0xf0, 0x09, 0x00


	//----- nvinfo : EIATTR_KPARAM_INFO
	.align		4
.L_1003:
        /*0058*/ 	.byte	0x04, 0x17
        /*005a*/ 	.short	(.L_1005 - .L_1004)
.L_1004:
        /*005c*/ 	.word	0x00000000
        /*0060*/ 	.short	0x000e
        /*0062*/ 	.short	0x0058
        /*0064*/ 	.byte	0x00, 0xf0, 0x11, 0x00


	//----- nvinfo : EIATTR_KPARAM_INFO
	.align		4
.L_1005:
        /*0068*/ 	.byte	0x04, 0x17
        /*006a*/ 	.short	(.L_1007 - .L_1006)
.L_1006:
        /*006c*/ 	.word	0x00000000
        /*0070*/ 	.short	0x000d
        /*0072*/ 	.short	0x0054
        /*0074*/ 	.byte	0x00, 0xf0, 0x11, 0x00


	//----- nvinfo : EIATTR_KPARAM_INFO
	.align		4
.L_1007:
        /*0078*/ 	.byte	0x04, 0x17
        /*007a*/ 	.short	(.L_1009 - .L_1008)
.L_1008:
        /*007c*/ 	.word	0x00000000
        /*0080*/ 	.short	0x000c
        /*0082*/ 	.short	0x0050
        /*0084*/ 	.byte	0x00, 0xf0, 0x11, 0x00


	//----- nvinfo : EIATTR_KPARAM_INFO
	.align		4
.L_1009:
        /*0088*/ 	.byte	0x04, 0x17
        /*008a*/ 	.short	(.L_1011 - .L_1010)
.L_1010:
        /*008c*/ 	.word	0x00000000
        /*0090*/ 	.short	0x000b
        /*0092*/ 	.short	0x004c
        /*0094*/ 	.byte	0x00, 0xf0, 0x09, 0x00


	//----- nvinfo : EIATTR_KPARAM_INFO
	.align		4
.L_1011:
        /*0098*/ 	.byte	0x04, 0x17
        /*009a*/ 	.short	(.L_1013 - .L_1012)
.L_1012:
        /*009c*/ 	.word	0x00000000
        /*00a0*/ 	.short	0x000a
        /*00a2*/ 	.short	0x004a
        /*00a4*/ 	.byte	0x00, 0xf0, 0x09, 0x00


	//----- nvinfo : EIATTR_KPARAM_INFO
	.align		4
.L_1013:
        /*00a8*/ 	.byte	0x04, 0x17
        /*00aa*/ 	.short	(.L_1015 - .L_1014)
.L_1014:
        /*00ac*/ 	.word	0x00000000
        /*00b0*/ 	.short	0x0009
        /*00b2*/ 	.short	0x0048
        /*00b4*/ 	.byte	0x00, 0xf0, 0x09, 0x00


	//----- nvinfo : EIATTR_KPARAM_INFO
	.align		4
.L_1015:
        /*00b8*/ 	.byte	0x04, 0x17
        /*00ba*/ 	.short	(.L_1017 - .L_1016)
.L_1016:
        /*00bc*/ 	.word	0x00000000
        /*00c0*/ 	.short	0x0008
        /*00c2*/ 	.short	0x0040
        /*00c4*/ 	.byte	0x00, 0xf5, 0x21, 0x00


	//----- nvinfo : EIATTR_KPARAM_INFO
	.align		4
.L_1017:
        /*00c8*/ 	.byte	0x04, 0x17
        /*00ca*/ 	.short	(.L_1019 - .L_1018)
.L_1018:
        /*00cc*/ 	.word	0x00000000
        /*00d0*/ 	.short	0x0007
        /*00d2*/ 	.short	0x0038
        /*00d4*/ 	.byte	0x00, 0xf5, 0x21, 0x00


	//----- nvinfo : EIATTR_KPARAM_INFO
	.align		4
.L_1019:
        /*00d8*/ 	.byte	0x04, 0x17
        /*00da*/ 	.short	(.L_1021 - .L_1020)
.L_1020:
        /*00dc*/ 	.word	0x00000000
        /*00e0*/ 	.short	0x0006
        /*00e2*/ 	.short	0x0030
        /*00e4*/ 	.byte	0x00, 0xf5, 0x21, 0x00


	//----- nvinfo : EIATTR_KPARAM_INFO
	.align		4
.L_1021:
        /*00e8*/ 	.byte	0x04, 0x17
        /*00ea*/ 	.short	(.L_1023 - .L_1022)
.L_1022:
        /*00ec*/ 	.word	0x00000000
        /*00f0*/ 	.short	0x0005
        /*00f2*/ 	.short	0x0028
        /*00f4*/ 	.byte	0x00, 0xf5, 0x21, 0x00


	//----- nvinfo : EIATTR_KPARAM_INFO
	.align		4
.L_1023:
        /*00f8*/ 	.byte	0x04, 0x17
        /*00fa*/ 	.short	(.L_1025 - .L_1024)
.L_1024:
        /*00fc*/ 	.word	0x00000000
        /*0100*/ 	.short	0x0004
        /*0102*/ 	.short	0x0020
        /*0104*/ 	.byte	0x00, 0xf5, 0x21, 0x00


	//----- nvinfo : EIATTR_KPARAM_INFO
	.align		4
.L_1025:
        /*0108*/ 	.byte	0x04, 0x17
        /*010a*/ 	.short	(.L_1027 - .L_1026)
.L_1026:
        /*010c*/ 	.word	0x00000000
        /*0110*/ 	.short	0x0003
        /*0112*/ 	.short	0x0018
        /*0114*/ 	.byte	0x00, 0xf5, 0x21, 0x00


	//----- nvinfo : EIATTR_KPARAM_INFO
	.align		4
.L_1027:
        /*0118*/ 	.byte	0x04, 0x17
        /*011a*/ 	.short	(.L_1029 - .L_1028)
.L_1028:
        /*011c*/ 	.word	0x00000000
        /*0120*/ 	.short	0x0002
        /*0122*/ 	.short	0x0010
        /*0124*/ 	.byte	0x00, 0xf5, 0x21, 0x00


	//----- nvinfo : EIATTR_KPARAM_INFO
	.align		4
.L_1029:
        /*0128*/ 	.byte	0x04, 0x17
        /*012a*/ 	.short	(.L_1031 - .L_1030)
.L_1030:
        /*012c*/ 	.word	0x00000000
        /*0130*/ 	.short	0x0001
        /*0132*/ 	.short	0x0008
        /*0134*/ 	.byte	0x00, 0xf5, 0x21, 0x00


	//----- nvinfo : EIATTR_KPARAM_INFO
	.align		4
.L_1031:
        /*0138*/ 	.byte	0x04, 0x17
        /*013a*/ 	.short	(.L_1033 - .L_1032)
.L_1032:
        /*013c*/ 	.word	0x00000000
        /*0140*/ 	.short	0x0000
        /*0142*/ 	.short	0x0000
        /*0144*/ 	.byte	0x00, 0xf5, 0x21, 0x00


	//----- nvinfo : EIATTR_SPARSE_MMA_MASK
	.align		4
.L_1033:
        /*0148*/ 	.byte	0x03, 0x50
        /*014a*/ 	.short	0x0000


	//----- nvinfo : EIATTR_MAXREG_COUNT
	.align		4
        /*014c*/ 	.byte	0x03, 0x1b
        /*014e*/ 	.short	0x00ff


	//----- nvinfo : EIATTR_NUM_BARRIERS
	.align		4
        /*0150*/ 	.byte	0x02, 0x4c
        /*0152*/ 	.byte	0x01
	.zero		1


	//----- nvinfo : EIATTR_MERCURY_ISA_VERSION
	.align		4
        /*0154*/ 	.byte	0x03, 0x5f
        /*0156*/ 	.short	0x0101


	//----- nvinfo : EIATTR_VRC_CTA_INIT_COUNT
	.align		4
        /*0158*/ 	.byte	0x02, 0x4a
	.zero		1
	.zero		1


	//----- nvinfo : EIATTR_ATOM16_EMUL_INSTR_REG_MAP
	.align		4
        /*015c*/ 	.byte	0x04, 0x2e
        /*015e*/ 	.short	(.L_1035 - .L_1034)


	//   ....[0]....
.L_1034:
        /*0160*/ 	.word	0x00002a90
        /*0164*/ 	.short	0x000a
        /*0166*/ 	.short	0x0000


	//   ....[1]....
        /*0168*/ 	.word	0x00002af0
        /*016c*/ 	.short	0x000a
        /*016e*/ 	.short	0x0000


	//   ....[2]....
        /*0170*/ 	.word	0x00002c40
        /*0174*/ 	.short	0x000a
        /*0176*/ 	.short	0x0000


	//   ....[3]....
        /*0178*/ 	.word	0x00002c80
        /*017c*/ 	.short	0x000a
        /*017e*/ 	.short	0x0000


	//   ....[4]....
        /*0180*/ 	.word	0x00002de0
        /*0184*/ 	.short	0x000a
        /*0186*/ 	.short	0x0000


	//   ....[5]....
        /*0188*/ 	.word	0x00002e20
        /*018c*/ 	.short	0x000a
        /*018e*/ 	.short	0x0000


	//   ....[6]....
        /*0190*/ 	.word	0x00002f70
        /*0194*/ 	.short	0x0006
        /*0196*/ 	.short	0x0000


	//   ....[7]....
        /*0198*/ 	.word	0x00002fc0
        /*019c*/ 	.short	0x0006
        /*019e*/ 	.short	0x0000


	//   ....[8]....
        /*01a0*/ 	.word	0x00003220
        /*01a4*/ 	.short	0x0006
        /*01a6*/ 	.short	0x0000


	//   ....[9]....
        /*01a8*/ 	.word	0x00003260
        /*01ac*/ 	.short	0x0006
        /*01ae*/ 	.short	0x0000


	//----- nvinfo : EIATTR_EXIT_INSTR_OFFSETS
	.align		4
.L_1035:
        /*01b0*/ 	.byte	0x04, 0x1c
        /*01b2*/ 	.short	(.L_1037 - .L_1036)


	//   ....[0]....
.L_1036:
        /*01b4*/ 	.word	0x000000d0


	//   ....[1]....
        /*01b8*/ 	.word	0x000008e0


	//   ....[2]....
        /*01bc*/ 	.word	0x00000930


	//   ....[3]....
        /*01c0*/ 	.word	0x00002840


	//   ....[4]....
        /*01c4*/ 	.word	0x00003070


	//   ....[5]....
        /*01c8*/ 	.word	0x00003300


	//----- nvinfo : EIATTR_CRS_STACK_SIZE
	.align		4
.L_1037:
        /*01cc*/ 	.byte	0x04, 0x1e
        /*01ce*/ 	.short	(.L_1039 - .L_1038)
.L_1038:
        /*01d0*/ 	.word	0x00000000


	//----- nvinfo : EIATTR_CBANK_PARAM_SIZE
	.align		4
.L_1039:
        /*01d4*/ 	.byte	0x03, 0x19
        /*01d6*/ 	.short	0x0064


	//----- nvinfo : EIATTR_PARAM_CBANK
	.align		4
        /*01d8*/ 	.byte	0x04, 0x0a
        /*01da*/ 	.short	(.L_1041 - .L_1040)
	.align		4
.L_1040:
        /*01dc*/ 	.word	index@(.nv.constant0._Z21moe_wna16_gemm_kernelI6__halfLi4ELi1EEvPKT_PS1_PKjS3_S6_PKfPKiSA_SA_tttjjjtttbb)
        /*01e0*/ 	.short	0x0380
        /*01e2*/ 	.short	0x0064


	//----- nvinfo : EIATTR_SW_WAR
	.align		4
.L_1041:
        /*01e4*/ 	.byte	0x04, 0x36
        /*01e6*/ 	.short	(.L_1043 - .L_1042)
.L_1042:
        /*01e8*/ 	.word	0x00000008
.L_1043:


//--------------------- .nv.callgraph             --------------------------
	.section	.nv.callgraph,"",@"SHT_CUDA_CALLGRAPH"
	.align	4
	.sectionentsize	8
	.align		4
        /*0000*/ 	.word	0x00000000
	.align		4
        /*0004*/ 	.word	0xffffffff
	.align		4
        /*0008*/ 	.word	0x00000000
	.align		4
        /*000c*/ 	.word	0xfffffffe
	.align		4
        /*0010*/ 	.word	0x00000000
	.align		4
        /*0014*/ 	.word	0xfffffffd
	.align		4
        /*0018*/ 	.word	0x00000000
	.align		4
        /*001c*/ 	.word	0xfffffffc


//--------------------- .nv.constant4             --------------------------
	.section	.nv.constant4,"a",@progbits
	.align	8
	.align		8
.nv.constant4:
        /*0000*/ 	.dword	_ZN43_INTERNAL_27fab942_12_moe_wna16_cu_addae3ac4cuda3std3__45__cpo5beginE
	.align		8
        /*0008*/ 	.dword	_ZN43_INTERNAL_27fab942_12_moe_wna16_cu_addae3ac4cuda3std3__45__cpo3endE
	.align		8
        /*0010*/ 	.dword	_ZN43_INTERNAL_27fab942_12_moe_wna16_cu_addae3ac4cuda3std3__45__cpo6cbeginE
	.align		8
        /*0018*/ 	.dword	_ZN43_INTERNAL_27fab942_12_moe_wna16_cu_addae3ac4cuda3std3__45__cpo4cendE
	.align		8
        /*0020*/ 	.dword	_ZN43_INTERNAL_27fab942_12_moe_wna16_cu_addae3ac4cuda3std3__45__cpo6rbeginE
	.align		8
        /*0028*/ 	.dword	_ZN43_INTERNAL_27fab942_12_moe_wna16_cu_addae3ac4cuda3std3__45__cpo4rendE
	.align		8
        /*0030*/ 	.dword	_ZN43_INTERNAL_27fab942_12_moe_wna16_cu_addae3ac4cuda3std3__45__cpo7crbeginE
	.align		8
        /*0038*/ 	.dword	_ZN43_INTERNAL_27fab942_12_moe_wna16_cu_addae3ac4cuda3std3__45__cpo5crendE
	.align		8
        /*0040*/ 	.dword	_ZN43_INTERNAL_27fab942_12_moe_wna16_cu_addae3ac4cuda3std3__445_GLOBAL__N__27fab942_12_moe_wna16_cu_addae3ac6ignoreE
	.align		8
        /*0048*/ 	.dword	_ZN43_INTERNAL_27fab942_12_moe_wna16_cu_addae3ac4cuda3std3__419piecewise_constructE
	.align		8
        /*0050*/ 	.dword	_ZN43_INTERNAL_27fab942_12_moe_wna16_cu_addae3ac4cuda3std3__48in_placeE
	.align		8
        /*0058*/ 	.dword	_ZN43_INTERNAL_27fab942_12_moe_wna16_cu_addae3ac4cuda3std3__420unreachable_sentinelE
	.align		8
        /*0060*/ 	.dword	_ZN43_INTERNAL_27fab942_12_moe_wna16_cu_addae3ac4cuda3std6ranges3__45__cpo4swapE
	.align		8
        /*0068*/ 	.dword	_ZN43_INTERNAL_27fab942_12_moe_wna16_cu_addae3ac4cuda3std6ranges3__45__cpo9iter_moveE
	.align		8
        /*0070*/ 	.dword	_ZN43_INTERNAL_27fab942_12_moe_wna16_cu_addae3ac4cuda3std6ranges3__45__cpo5beginE
	.align		8
        /*0078*/ 	.dword	_ZN43_INTERNAL_27fab942_12_moe_wna16_cu_addae3ac4cuda3std6ranges3__45__cpo3endE
	.align		8
        /*0080*/ 	.dword	_ZN43_INTERNAL_27fab942_12_moe_wna16_cu_addae3ac4cuda3std6ranges3__45__cpo6cbeginE
	.align		8
        /*0088*/ 	.dword	_ZN43_INTERNAL_27fab942_12_moe_wna16_cu_addae3ac4cuda3std6ranges3__45__cpo4cendE
	.align		8
        /*0090*/ 	.dword	_ZN43_INTERNAL_27fab942_12_moe_wna16_cu_addae3ac4cuda3std6ranges3__45__cpo7advanceE
	.align		8
        /*0098*/ 	.dword	_ZN43_INTERNAL_27fab942_12_moe_wna16_cu_addae3ac4cuda3std6ranges3__45__cpo9iter_swapE
	.align		8
        /*00a0*/ 	.dword	_ZN43_INTERNAL_27fab942_12_moe_wna16_cu_addae3ac4cuda3std6ranges3__45__cpo4nextE
	.align		8
        /*00a8*/ 	.dword	_ZN43_INTERNAL_27fab942_12_moe_wna16_cu_addae3ac4cuda3std6ranges3__45__cpo4prevE
	.align		8
        /*00b0*/ 	.dword	_ZN43_INTERNAL_27fab942_12_moe_wna16_cu_addae3ac4cuda3std6ranges3__45__cpo4dataE
	.align		8
        /*00b8*/ 	.dword	_ZN43_INTERNAL_27fab942_12_moe_wna16_cu_addae3ac4cuda3std6ranges3__45__cpo5cdataE
	.align		8
        /*00c0*/ 	.dword	_ZN43_INTERNAL_27fab942_12_moe_wna16_cu_addae3ac4cuda3std6ranges3__45__cpo4sizeE
	.align		8
        /*00c8*/ 	.dword	_ZN43_INTERNAL_27fab942_12_moe_wna16_cu_addae3ac4cuda3std6ranges3__45__cpo5ssizeE
	.align		8
        /*00d0*/ 	.dword	_ZN43_INTERNAL_27fab942_12_moe_wna16_cu_addae3ac4cuda3std6ranges3__45__cpo8distanceE
	.align		8
        /*00d8*/ 	.dword	_ZN43_INTERNAL_27fab942_12_moe_wna16_cu_addae3ac6thrust24THRUST_300001_SM_1030_NS6system6detail10sequential3seqE


//--------------------- .text._Z21moe_wna16_gemm_kernelI13__nv_bfloat16Li8ELi8EEvPKT_PS1_PKjS3_S6_PKfPKiSA_SA_tttjjjtttbb --------------------------
	.section	.text._Z21moe_wna16_gemm_kernelI13__nv_bfloat16Li8ELi8EEvPKT_PS1_PKjS3_S6_PKfPKiSA_SA_tttjjjtttbb,"ax",@progbits
	.align	128
        .global         _Z21moe_wna16_gemm_kernelI13__nv_bfloat16Li8ELi8EEvPKT_PS1_PKjS3_S6_PKfPKiSA_SA_tttjjjtttbb
        .type           _Z21moe_wna16_gemm_kernelI13__nv_bfloat16Li8ELi8EEvPKT_PS1_PKjS3_S6_PKfPKiSA_SA_tttjjjtttbb,@function
        .size           _Z21moe_wna16_gemm_kernelI13__nv_bfloat16Li8ELi8EEvPKT_PS1_PKjS3_S6_PKfPKiSA_SA_tttjjjtttbb,(.L_x_549 - _Z21moe_wna16_gemm_kernelI13__nv_bfloat16Li8ELi8EEvPKT_PS1_PKjS3_S6_PKfPKiSA_SA_tttjjjtttbb)
        .other          _Z21moe_wna16_gemm_kernelI13__nv_bfloat16Li8ELi8EEvPKT_PS1_PKjS3_S6_PKfPKiSA_SA_tttjjjtttbb,@"STO_CUDA_ENTRY STV_DEFAULT"
_Z21moe_wna16_gemm_kernelI13__nv_bfloat16Li8ELi8EEvPKT_PS1_PKjS3_S6_PKfPKiSA_SA_tttjjjtttbb:
.text._Z21moe_wna16_gemm_kernelI13__nv_bfloat16Li8ELi8EEvPKT_PS1_PKjS3_S6_PKfPKiSA_SA_tttjjjtttbb:
[----:B------:R-:W0:Y:S08]  /*0000*/  LDC R1, c[0x0][0x37c] ;  /* 0x0000df00ff017b82 */ /* 0x000e300000000800 */
[----:B------:R-:W1:Y:S01]  /*0010*/  LDC.64 R2, c[0x0][0x3c0] ;  /* 0x0000f000ff027b82 */ /* 0x000e620000000a00 */
[----:B------:R-:W1:Y:S01]  /*0020*/  LDCU.64 UR12, c[0x0][0x358] ;  /* 0x00006b00ff0c77ac */ /* 0x000e620008000a00 */
[----:B0-----:R-:W-:Y:S01]  /*0030*/  VIADD R1, R1, 0xfffffed0 ;  /* 0xfffffed001017836 */ /* 0x001fe20000000000 */
[----:B------:R-:W0:Y:S01]  /*0040*/  LDCU UR10, c[0x0][0x3dc] ;  /* 0x00007b80ff0a77ac */ /* 0x000e220008000800 */
[----:B-1----:R-:W2:Y:S04]  /*0050*/  LDG.E.CONSTANT R2, desc[UR12][R2.64] ;  /* 0x0000000c02027981 */ /* 0x002ea8000c1e9900 */
[----:B------:R-:W1:Y:S01]  /*0060*/  S2UR UR6, SR_CTAID.X ;  /* 0x00000000000679c3 */ /* 0x000e620000002500 */
[----:B0-----:R-:W-:Y:S01]  /*0070*/  ULOP3.LUT UR10, UR10, 0xffff, URZ, 0xc0, !UPT ;  /* 0x0000ffff0a0a7892 */ /* 0x001fe2000f8ec0ff */
[----:B------:R-:W-:-:S02]  /*0080*/  R2UR UR8, R1 ;  /* 0x00000000010872ca */ /* 0x000fc400000e0000 */
[C---:B------:R-:W-:Y:S02]  /*0090*/  R2UR UR21, R1.reuse ;  /* 0x00000000011572ca */ /* 0x040fe400000e0000 */
[C---:B------:R-:W-:Y:S02]  /*00a0*/  R2UR UR14, R1.reuse ;  /* 0x00000000010e72ca */ /* 0x040fe400000e0000 */
[----:B------:R-:W-:Y:S01]  /*00b0*/  R2UR UR20, R1 ;  /* 0x00000000011472ca */ /* 0x000fe200000e0000 */
[----:B-1----:R-:W-:-:S06]  /*00c0*/  UIMAD UR19, UR10, UR6, URZ ;  /* 0x000000060a1372a4 */ /* 0x002fcc000f8e02ff */
[----:B--2---:R-:W-:-:S13]  /*00d0*/  ISETP.LE.U32.AND P0, PT, R2, UR19, PT ;  /* 0x0000001302007c0c */ /* 0x004fda000bf03070 */
[----:B------:R-:W-:Y:S05]  /*00e0*/  @P0 EXIT ;  /* 0x000000000000094d */ /* 0x000fea0003800000 */
[----:B------:R-:W0:Y:S01]  /*00f0*/  LDCU.64 UR4, c[0x0][0x3b8] ;  /* 0x00007700ff0477ac */ /* 0x000e220008000a00 */
[----:B------:R-:W1:Y:S01]  /*0100*/  S2R R0, SR_TID.X ;  /* 0x0000000000007919 */ /* 0x000e620000002100 */
[----:B------:R-:W1:Y:S01]  /*0110*/  S2R R3, SR_CTAID.Y ;  /* 0x0000000000037919 */ /* 0x000e620000002600 */
[----:B------:R-:W2:Y:S01]  /*0120*/  S2UR UR9, SR_CTAID.Z ;  /* 0x00000000000979c3 */ /* 0x000ea20000002700 */
[----:B------:R-:W3:Y:S01]  /*0130*/  LDCU UR11, c[0x0][0x3e0] ;  /* 0x00007c00ff0b77ac */ /* 0x000ee20008000800 */
[----:B0-----:R-:W-:-:S06]  /*0140*/  UIMAD.WIDE.U32 UR4, UR6, 0x4, UR4 ;  /* 0x00000004060478a5 */ /* 0x001fcc000f8e0004 */
[----:B------:R-:W-:Y:S01]  /*0150*/  IMAD.U32 R10, RZ, RZ, UR4 ;  /* 0x00000004ff0a7e24 */ /* 0x000fe2000f8e00ff */
[----:B------:R-:W-:-:S04]  /*0160*/  MOV R11, UR5 ;  /* 0x00000005000b7c02 */ /* 0x000fc80008000f00 */
[----:B------:R-:W0:Y:S01]  /*0170*/  LDCU.U16 UR4, c[0x0][0x3dc] ;  /* 0x00007b80ff0477ac */ /* 0x000e220008000400 */
[----:B------:R4:W5:Y:S01]  /*0180*/  LDG.E.CONSTANT R10, desc[UR12][R10.64] ;  /* 0x0000000c0a0a7981 */ /* 0x000962000c1e9900 */
[----:B------:R-:W1:Y:S01]  /*0190*/  LDCU.U16 UR15, c[0x0][0x3de] ;  /* 0x00007bc0ff0f77ac */ /* 0x000e620008000400 */
[----:B---3--:R-:W-:-:S04]  /*01a0*/  ULOP3.LUT UR11, UR11, 0xffff, URZ, 0xc0, !UPT ;  /* 0x0000ffff0b0b7892 */ /* 0x008fc8000f8ec0ff */
[----:B--2---:R-:W-:Y:S02]  /*01b0*/  UIMAD UR9, UR11, UR9, URZ ;  /* 0x000000090b0972a4 */ /* 0x004fe4000f8e02ff */
[----:B0-----:R-:W-:-:S04]  /*01c0*/  UPRMT UR4, UR4, 0x9910, URZ ;  /* 0x0000991004047896 */ /* 0x001fc800080000ff */
[----:B------:R-:W-:Y:S01]  /*01d0*/  UISETP.NE.AND UP0, UPT, UR4, URZ, UPT ;  /* 0x000000ff0400728c */ /* 0x000fe2000bf05270 */
[----:B-1----:R-:W-:Y:S02]  /*01e0*/  IMAD R8, R3, UR15, R0 ;  /* 0x0000000f03087c24 */ /* 0x002fe4000f8e0200 */
[----:B------:R-:W-:-:S06]  /*01f0*/  UMOV UR4, URZ ;  /* 0x000000ff00047c82 */ /* 0x000fcc0008000000 */
[----:B----4-:R-:W-:Y:S05]  /*0200*/  BRA.U !UP0, `(.L_x_0) ;  /* 0x0000000508a87547 */ /* 0x010fea000b800000 */
[----:B------:R-:W0:Y:S01]  /*0210*/  LDC R4, c[0x0][0x3cc] ;  /* 0x0000f300ff047b82 */ /* 0x000e220000000800 */
[----:B------:R-:W-:Y:S01]  /*0220*/  SHF.R.U32.HI R2, RZ, 0x1, R0 ;  /* 0x00000001ff027819 */ /* 0x000fe20000011600 */
[----:B------:R-:W-:-:S03]  /*0230*/  UMOV UR5, URZ ;  /* 0x000000ff00057c82 */ /* 0x000fc60008000000 */
[----:B------:R-:W-:Y:S01]  /*0240*/  LOP3.LUT R3, R2, 0x1, RZ, 0xc0, !PT ;  /* 0x0000000102037812 */ /* 0x000fe200078ec0ff */
[----:B------:R-:W-:-:S03]  /*0250*/  IMAD.SHL.U32 R2, R0, 0x2, RZ ;  /* 0x0000000200027824 */ /* 0x000fc600078e00ff */
[----:B------:R-:W-:-:S04]  /*0260*/  LOP3.LUT R3, R3, 0x3fc, R0, 0xf8, !PT ;  /* 0x000003fc03037812 */ /* 0x000fc800078ef800 */
[----:B------:R-:W-:-:S05]  /*0270*/  LOP3.LUT R3, R3, 0x2, R2, 0xf8, !PT ;  /* 0x0000000203037812 */ /* 0x000fca00078ef802 */
[----:B------:R-:W-:Y:S01]  /*0280*/  VIADD R3, R3, UR9 ;  /* 0x0000000903037c36 */ /* 0x000fe20008000000 */
[----:B0-----:R-:W-:-:S07]  /*0290*/  LOP3.LUT R2, R4, 0xffff, RZ, 0xc0, !PT ;  /* 0x0000ffff04027812 */ /* 0x001fce00078ec0ff */
.L_x_4:
[----:B0-----:R-:W0:Y:S01]  /*02a0*/  LDCU.64 UR6, c[0x0][0x3b0] ;  /* 0x00007600ff0677ac */ /* 0x001e220008000a00 */
[----:B------:R-:W-:-:S04]  /*02b0*/  UIADD3 UR4, UPT, UPT, UR19, UR5, URZ ;  /* 0x0000000513047290 */ /* 0x000fc8000fffe0ff */
[----:B0-----:R-:W-:Y:S01]  /*02c0*/  UIMAD.WIDE UR6, UR4, 0x4, UR6 ;  /* 0x00000004040678a5 */ /* 0x001fe2000f8e0206 */
[----:B------:R-:W-:-:S06]  /*02d0*/  IABS R11, R2 ;  /* 0x00000002000b7213 */ /* 0x000fcc0000000000 */
[----:B------:R-:W0:Y:S01]  /*02e0*/  LDCU UR4, c[0x0][0x3d0] ;  /* 0x00007a00ff0477ac */ /* 0x000e220008000800 */
[----:B---3--:R-:W-:Y:S01]  /*02f0*/  IMAD.U32 R5, RZ, RZ, UR7 ;  /* 0x00000007ff057e24 */ /* 0x008fe2000f8e00ff */
[----:B------:R-:W-:-:S05]  /*0300*/  MOV R4, UR6 ;  /* 0x0000000600047c02 */ /* 0x000fca0008000f00 */
[----:B------:R-:W2:Y:S01]  /*0310*/  LDG.E.CONSTANT R5, desc[UR12][R4.64] ;  /* 0x0000000c04057981 */ /* 0x000ea2000c1e9900 */
[----:B------:R-:W1:Y:S01]  /*0320*/  I2F.RP R9, R11 ;  /* 0x0000000b00097306 */ /* 0x000e620000209400 */
[----:B------:R-:W-:-:S07]  /*0330*/  IABS R14, R2 ;  /* 0x00000002000e7213 */ /* 0x000fce0000000000 */
[----:B-1----:R-:W1:Y:S02]  /*0340*/  MUFU.RCP R9, R9 ;  /* 0x0000000900097308 */ /* 0x002e640000001000 */
[----:B-1----:R-:W-:Y:S02]  /*0350*/  VIADD R6, R9, 0xffffffe ;  /* 0x0ffffffe09067836 */ /* 0x002fe40000000000 */
[----:B------:R-:W-:-:S04]  /*0360*/  IMAD.MOV R9, RZ, RZ, -R14 ;  /* 0x000000ffff097224 */ /* 0x000fc800078e0a0e */
[----:B------:R1:W3:Y:S02]  /*0370*/  F2I.FTZ.U32.TRUNC.NTZ R7, R6 ;  /* 0x0000000600077305 */ /* 0x0002e4000021f000 */
[----:B-1----:R-:W-:Y:S01]  /*0380*/  IMAD.MOV.U32 R6, RZ, RZ, RZ ;  /* 0x000000ffff067224 */ /* 0x002fe200078e00ff */
[----:B---3--:R-:W-:-:S05]  /*0390*/  IADD3 R12, PT, PT, RZ, -R7, RZ ;  /* 0x80000007ff0c7210 */ /* 0x008fca0007ffe0ff */
[----:B------:R-:W-:-:S04]  /*03a0*/  IMAD R13, R12, R11, RZ ;  /* 0x0000000b0c0d7224 */ /* 0x000fc800078e02ff */
[----:B------:R-:W-:Y:S01]  /*03b0*/  IMAD.HI.U32 R7, R7, R13, R6 ;  /* 0x0000000d07077227 */ /* 0x000fe200078e0006 */
[----:B--2---:R-:W-:Y:S02]  /*03c0*/  IABS R4, R5 ;  /* 0x0000000500047213 */ /* 0x004fe40000000000 */
[----:B------:R-:W-:-:S03]  /*03d0*/  LOP3.LUT R5, R5, R2, RZ, 0x3c, !PT ;  /* 0x0000000205057212 */ /* 0x000fc600078e3cff */
[----:B------:R-:W-:Y:S01]  /*03e0*/  IMAD.HI.U32 R6, R7, R4, RZ ;  /* 0x0000000407067227 */ /* 0x000fe200078e00ff */
[----:B------:R-:W-:-:S03]  /*03f0*/  ISETP.GE.AND P2, PT, R5, RZ, PT ;  /* 0x000000ff0500720c */ /* 0x000fc60003f46270 */
[----:B------:R-:W-:-:S05]  /*0400*/  IMAD R4, R6, R9, R4 ;  /* 0x0000000906047224 */ /* 0x000fca00078e0204 */
[----:B------:R-:W-:-:S13]  /*0410*/  ISETP.GT.U32.AND P1, PT, R11, R4, PT ;  /* 0x000000040b00720c */ /* 0x000fda0003f24070 */
[-C--:B------:R-:W-:Y:S01]  /*0420*/  @!P1 IADD3 R4, PT, PT, R4, -R11.reuse, RZ ;  /* 0x8000000b04049210 */ /* 0x080fe20007ffe0ff */
[----:B------:R-:W-:Y:S01]  /*0430*/  @!P1 VIADD R6, R6, 0x1 ;  /* 0x0000000106069836 */ /* 0x000fe20000000000 */
[----:B------:R-:W-:Y:S02]  /*0440*/  ISETP.NE.AND P1, PT, R2, RZ, PT ;  /* 0x000000ff0200720c */ /* 0x000fe40003f25270 */
[----:B------:R-:W-:-:S13]  /*0450*/  ISETP.GE.U32.AND P0, PT, R4, R11, PT ;  /* 0x0000000b0400720c */ /* 0x000fda0003f06070 */
[----:B------:R-:W-:-:S05]  /*0460*/  @P0 VIADD R6, R6, 0x1 ;  /* 0x0000000106060836 */ /* 0x000fca0000000000 */
[----:B------:R-:W-:Y:S02]  /*0470*/  @!P2 IADD3 R6, PT, PT, RZ, -R6, RZ ;  /* 0x80000006ff06a210 */ /* 0x000fe40007ffe0ff */
[----:B------:R-:W-:-:S04]  /*0480*/  @!P1 LOP3.LUT R6, RZ, R2, RZ, 0x33, !PT ;  /* 0x00000002ff069212 */ /* 0x000fc800078e33ff */
[----:B0-----:R-:W-:Y:S01]  /*0490*/  ISETP.GE.U32.AND P0, PT, R6, UR4, PT ;  /* 0x0000000406007c0c */ /* 0x001fe2000bf06070 */
[----:B------:R-:W-:-:S12]  /*04a0*/  UMOV UR4, UR5 ;  /* 0x0000000500047c82 */ /* 0x000fd80008000000 */
[----:B------:R-:W-:Y:S05]  /*04b0*/  @P0 BRA `(.L_x_0) ;  /* 0x0000000000fc0947 */ /* 0x000fea0003800000 */
[----:B-----5:R-:W-:Y:S01]  /*04c0*/  ISETP.NE.AND P0, PT, R10, -0x1, PT ;  /* 0xffffffff0a00780c */ /* 0x020fe20003f05270 */
[----:B------:R-:W-:-:S12]  /*04d0*/  UIADD3 UR5, UPT, UPT, UR4, 0x1, URZ ;  /* 0x0000000104057890 */ /* 0x000fd8000fffe0ff */
[----:B------:R-:W-:Y:S05]  /*04e0*/  @!P0 BRA `(.L_x_1) ;  /* 0x0000000000e48947 */ /* 0x000fea0003800000 */
[----:B------:R-:W0:Y:S01]  /*04f0*/  LDC.U16 R11, c[0x0][0x3de] ;  /* 0x0000f780ff0b7b82 */ /* 0x000e220000000400 */
[----:B------:R-:W-:-:S06]  /*0500*/  UIADD3 UR6, UPT, UPT, UR15, -0x1, UR11 ;  /* 0xffffffff0f067890 */ /* 0x000fcc000fffe00b */
[----:B------:R-:W-:Y:S01]  /*0510*/  MOV R12, UR6 ;  /* 0x00000006000c7c02 */ /* 0x000fe20008000f00 */
[----:B------:R-:W-:-:S03]  /*0520*/  ULOP3.LUT UR6, UR6, UR15, URZ, 0x3c, !UPT ;  /* 0x0000000f06067292 */ /* 0x000fc6000f8e3cff */
[----:B------:R-:W-:-:S03]  /*0530*/  IABS R12, R12 ;  /* 0x0000000c000c7213 */ /* 0x000fc60000000000 */
[----:B------:R-:W-:Y:S02]  /*0540*/  ISETP.LE.AND P2, PT, RZ, UR6, PT ;  /* 0x00000006ff007c0c */ /* 0x000fe4000bf43270 */
[-C--:B0-----:R-:W-:Y:S02]  /*0550*/  IABS R9, R11.reuse ;  /* 0x0000000b00097213 */ /* 0x081fe40000000000 */
[----:B------:R-:W-:Y:S02]  /*0560*/  IABS R13, R11 ;  /* 0x0000000b000d7213 */ /* 0x000fe40000000000 */
[----:B------:R-:W0:Y:S08]  /*0570*/  I2F.RP R7, R9 ;  /* 0x0000000900077306 */ /* 0x000e300000209400 */
[----:B0-----:R-:W0:Y:S02]  /*0580*/  MUFU.RCP R7, R7 ;  /* 0x0000000700077308 */ /* 0x001e240000001000 */
[----:B0-----:R-:W-:-:S02]  /*0590*/  VIADD R4, R7, 0xffffffe ;  /* 0x0ffffffe07047836 */ /* 0x001fc40000000000 */
[----:B------:R-:W-:-:S04]  /*05a0*/  IMAD.MOV R7, RZ, RZ, -R13 ;  /* 0x000000ffff077224 */ /* 0x000fc800078e0a0d */
[----:B------:R0:W1:Y:S02]  /*05b0*/  F2I.FTZ.U32.TRUNC.NTZ R5, R4 ;  /* 0x0000000400057305 */ /* 0x000064000021f000 */
[----:B0-----:R-:W-:Y:S02]  /*05c0*/  IMAD.MOV.U32 R4, RZ, RZ, RZ ;  /* 0x000000ffff047224 */ /* 0x001fe400078e00ff */
[----:B-1----:R-:W-:-:S04]  /*05d0*/  IMAD.MOV R14, RZ, RZ, -R5 ;  /* 0x000000ffff0e7224 */ /* 0x002fc800078e0a05 */
[----:B------:R-:W-:-:S04]  /*05e0*/  IMAD R11, R14, R9, RZ ;  /* 0x000000090e0b7224 */ /* 0x000fc800078e02ff */
[----:B------:R-:W-:Y:S01]  /*05f0*/  IMAD.HI.U32 R5, R5, R11, R4 ;  /* 0x0000000b05057227 */ /* 0x000fe200078e0004 */
[----:B------:R-:W-:-:S05]  /*0600*/  MOV R4, R12 ;  /* 0x0000000c00047202 */ /* 0x000fca0000000f00 */
[----:B------:R-:W-:-:S04]  /*0610*/  IMAD.HI.U32 R5, R5, R4, RZ ;  /* 0x0000000405057227 */ /* 0x000fc800078e00ff */
[----:B------:R-:W-:-:S05]  /*0620*/  IMAD R4, R5, R7, R4 ;  /* 0x0000000705047224 */ /* 0x000fca00078e0204 */
[----:B------:R-:W-:-:S13]  /*0630*/  ISETP.GT.U32.AND P1, PT, R9, R4, PT ;  /* 0x000000040900720c */ /* 0x000fda0003f24070 */
[----:B------:R-:W-:Y:S02]  /*0640*/  @!P1 IMAD.IADD R4, R4, 0x1, -R9 ;  /* 0x0000000104049824 */ /* 0x000fe400078e0a09 */
[----:B------:R-:W-:Y:S01]  /*0650*/  @!P1 VIADD R5, R5, 0x1 ;  /* 0x0000000105059836 */ /* 0x000fe20000000000 */
[----:B------:R-:W-:Y:S02]  /*0660*/  ISETP.NE.AND P1, PT, RZ, UR15, PT ;  /* 0x0000000fff007c0c */ /* 0x000fe4000bf25270 */
[----:B------:R-:W-:-:S13]  /*0670*/  ISETP.GE.U32.AND P0, PT, R4, R9, PT ;  /* 0x000000090400720c */ /* 0x000fda0003f06070 */
[----:B------:R-:W-:-:S05]  /*0680*/  @P0 IADD3 R5, PT, PT, R5, 0x1, RZ ;  /* 0x0000000105050810 */ /* 0x000fca0007ffe0ff */
[----:B------:R-:W-:-:S04]  /*0690*/  IMAD.MOV.U32 R12, RZ, RZ, R5 ;  /* 0x000000ffff0c7224 */ /* 0x000fc800078e0005 */
[----:B------:R-:W-:Y:S01]  /*06a0*/  @!P2 IMAD.MOV R12, RZ, RZ, -R12 ;  /* 0x000000ffff0ca224 */ /* 0x000fe200078e0a0c */
[----:B------:R-:W-:-:S04]  /*06b0*/  @!P1 LOP3.LUT R12, RZ, UR15, RZ, 0x33, !PT ;  /* 0x0000000fff0c9c12 */ /* 0x000fc8000f8e33ff */
[----:B------:R-:W-:-:S13]  /*06c0*/  ISETP.GE.AND P0, PT, R12, 0x1, PT ;  /* 0x000000010c00780c */ /* 0x000fda0003f06270 */
[----:B------:R-:W-:Y:S05]  /*06d0*/  @!P0 BRA `(.L_x_1) ;  /* 0x0000000000688947 */ /* 0x000fea0003800000 */
[----:B------:R-:W0:Y:S01]  /*06e0*/  S2UR UR6, SR_CgaCtaId ;  /* 0x00000000000679c3 */ /* 0x000e220000008800 */
[----:B------:R-:W1:Y:S01]  /*06f0*/  LDCU UR7, c[0x0][0x3d8] ;  /* 0x00007b00ff0777ac */ /* 0x000e620008000800 */
[----:B------:R-:W-:Y:S01]  /*0700*/  HFMA2 R9, -RZ, RZ, 0, 0 ;  /* 0x00000000ff097431 */ /* 0x000fe200000001ff */
[----:B------:R-:W-:Y:S01]  /*0710*/  BSSY.RECONVERGENT B0, `(.L_x_1) ;  /* 0x0000016000007945 */ /* 0x000fe20003800200 */
[----:B------:R-:W-:Y:S01]  /*0720*/  UIMAD UR16, UR11, UR4, URZ ;  /* 0x000000040b1072a4 */ /* 0x000fe2000f8e02ff */
[----:B------:R-:W2:Y:S03]  /*0730*/  LDCU UR17, c[0x0][0x3d8] ;  /* 0x00007b00ff1177ac */ /* 0x000ea60008000800 */
[----:B------:R-:W3:Y:S01]  /*0740*/  LDC.64 R4, c[0x0][0x380] ;  /* 0x0000e000ff047b82 */ /* 0x000ee20000000a00 */
[----:B------:R-:W-:Y:S01]  /*0750*/  UMOV UR4, 0x400 ;  /* 0x0000040000047882 */ /* 0x000fe20000000000 */
[----:B-1----:R-:W-:Y:S01]  /*0760*/  IMAD R13, R6, UR7, R3 ;  /* 0x00000007060d7c24 */ /* 0x002fe2000f8e0203 */
[----:B0-2---:R-:W-:-:S12]  /*0770*/  ULEA UR4, UR6, UR4, 0x18 ;  /* 0x0000000406047291 */ /* 0x005fd8000f8ec0ff */
.L_x_3:
[----:B------:R-:W-:-:S04]  /*0780*/  IMAD R7, R9, UR15, RZ ;  /* 0x0000000f09077c24 */ /* 0x000fc8000f8e02ff */
[----:B0-----:R-:W-:-:S04]  /*0790*/  IMAD.IADD R11, R7, 0x1, R0 ;  /* 0x00000001070b7824 */ /* 0x001fc800078e0200 */
[----:B------:R-:W-:-:S05]  /*07a0*/  VIADD R6, R11, UR9 ;  /* 0x000000090b067c36 */ /* 0x000fca0008000000 */
[----:B------:R-:W-:-:S04]  /*07b0*/  ISETP.GE.U32.AND P0, PT, R6, UR17, PT ;  /* 0x0000001106007c0c */ /* 0x000fc8000bf06070 */
[----:B------:R-:W-:-:S13]  /*07c0*/  ISETP.GE.OR P0, PT, R11, UR11, P0 ;  /* 0x0000000b0b007c0c */ /* 0x000fda0008706670 */
[----:B------:R-:W-:Y:S05]  /*07d0*/  @P0 BRA `(.L_x_2) ;  /* 0x0000000000240947 */ /* 0x000fea0003800000 */
[----:B------:R-:W-:-:S05]  /*07e0*/  IADD3 R7, PT, PT, R13, R7, RZ ;  /* 0x000000070d077210 */ /* 0x000fca0007ffe0ff */
[----:B---3--:R-:W-:-:S06]  /*07f0*/  IMAD.WIDE R6, R7, 0x2, R4 ;  /* 0x0000000207067825 */ /* 0x008fcc00078e0204 */
[----:B------:R-:W2:Y:S01]  /*0800*/  LDG.E.U16.CONSTANT R6, desc[UR12][R6.64] ;  /* 0x0000000c06067981 */ /* 0x000ea2000c1e9500 */
[----:B------:R-:W-:Y:S02]  /*0810*/  VIADD R11, R11, UR16 ;  /* 0x000000100b0b7c36 */ /* 0x000fe40008000000 */
[----:B------:R-:W-:-:S03]  /*0820*/  VIADD R9, R9, 0x1 ;  /* 0x0000000109097836 */ /* 0x000fc60000000000 */
[----:B------:R-:W-:Y:S02]  /*0830*/  LEA R11, R11, UR4, 0x1 ;  /* 0x000000040b0b7c11 */ /* 0x000fe4000f8e08ff */
[----:B------:R-:W-:-:S03]  /*0840*/  ISETP.NE.AND P0, PT, R9, R12, PT ;  /* 0x0000000c0900720c */ /* 0x000fc60003f05270 */
[----:B--2---:R0:W-:Y:S10]  /*0850*/  STS.U16 [R11], R6 ;  /* 0x000000060b007388 */ /* 0x0041f40000000400 */
[----:B------:R-:W-:Y:S05]  /*0860*/  @P0 BRA `(.L_x_3) ;  /* 0xfffffffc00c40947 */ /* 0x000fea000383ffff */
.L_x_2:
[----:B------:R-:W-:Y:S05]  /*0870*/  BSYNC.RECONVERGENT B0 ;  /* 0x0000000000007941 */ /* 0x000fea0003800200 */
.L_x_1:
[----:B------:R-:W-:-:S09]  /*0880*/  UISETP.NE.AND UP0, UPT, UR5, UR10, UPT ;  /* 0x0000000a0500728c */ /* 0x000fd2000bf05270 */
[----:B------:R-:W-:Y:S05]  /*0890*/  BRA.U UP0, `(.L_x_4) ;  /* 0xfffffff900807547 */ /* 0x000fea000b83ffff */
[----:B------:R-:W-:-:S05]  /*08a0*/  UMOV UR4, UR10 ;  /* 0x0000000a00047c82 */ /* 0x000fca0008000000 */
.L_x_0:
[----:B-----5:R-:W-:-:S13]  /*08b0*/  ISETP.NE.AND P0, PT, R10, -0x1, PT ;  /* 0xffffffff0a00780c */ /* 0x020fda0003f05270 */
[----:B------:R-:W-:Y:S05]  /*08c0*/  @!P0 EXIT ;  /* 0x000000000000894d */ /* 0x000fea0003800000 */
[----:B------:R-:W1:Y:S01]  /*08d0*/  LDCU UR6, c[0x0][0x3d4] ;  /* 0x00007a80ff0677ac */ /* 0x000e620008000800 */
[----:B------:R-:W-:Y:S01]  /*08e0*/  BAR.SYNC.DEFER_BLOCKING 0x0 ;  /* 0x0000000000007b1d */ /* 0x000fe20000010000 */
[----:B-1----:R-:W-:-:S04]  /*08f0*/  ISETP.GE.U32.AND P0, PT, R8, UR6, PT ;  /* 0x0000000608007c0c */ /* 0x002fc8000bf06070 */
[----:B------:R-:W-:-:S13]  /*0900*/  ISETP.GE.U32.OR P0, PT, R0, UR15, P0 ;  /* 0x0000000f00007c0c */ /* 0x000fda0008706470 */
[----:B------:R-:W-:Y:S05]  /*0910*/  @P0 EXIT ;  /* 0x000000000000094d */ /* 0x000fea0003800000 */
[----:B------:R-:W1:Y:S01]  /*0920*/  LDCU UR7, c[0x0][0x3d8] ;  /* 0x00007b00ff0777ac */ /* 0x000e620008000800 */
[----:B------:R-:W-:Y:S01]  /*0930*/  SHF.R.S32.HI R0, RZ, 0x1f, R10 ;  /* 0x0000001fff007819 */ /* 0x000fe2000001140a */
[----:B------:R-:W-:Y:S02]  /*0940*/  UIADD3 UR10, UPT, UPT, UR14, 0x110, URZ ;  /* 0x000001100e0a7890 */ /* 0x000fe4000fffe0ff */
[----:B-1----:R-:W-:-:S06]  /*0950*/  UIMAD.WIDE.U32 UR6, UR7, UR6, URZ ;  /* 0x00000006070672a5 */ /* 0x002fcc000f8e00ff */
[C---:B------:R-:W-:Y:S02]  /*0960*/  IMAD R3, R10.reuse, UR7, RZ ;  /* 0x000000070a037c24 */ /* 0x040fe4000f8e02ff */
[----:B0-----:R-:W-:-:S04]  /*0970*/  IMAD.WIDE.U32 R10, R10, UR6, RZ ;  /* 0x000000060a0a7c25 */ /* 0x001fc8000f8e00ff */
[----:B------:R-:W-:Y:S01]  /*0980*/  IMAD R3, R0, UR6, R3 ;  /* 0x0000000600037c24 */ /* 0x000fe2000f8e0203 */
[----:B------:R-:W0:Y:S04]  /*0990*/  LDCU.U16 UR6, c[0x0][0x3ca] ;  /* 0x00007940ff0677ac */ /* 0x000e280008000400 */
[----:B------:R-:W-:-:S04]  /*09a0*/  IADD3 R9, PT, PT, R11, R3, RZ ;  /* 0x000000030b097210 */ /* 0x000fc80007ffe0ff */
[----:B------:R-:W-:-:S13]  /*09b0*/  ISETP.NE.U32.AND P0, PT, R9, RZ, PT ;  /* 0x000000ff0900720c */ /* 0x000fda0003f05070 */
[----:B0-----:R-:W-:Y:S05]  /*09c0*/  @P0 BRA `(.L_x_5) ;  /* 0x0000000000500947 */ /* 0x001fea0003800000 */
[----:B------:R-:W0:Y:S01]  /*09d0*/  I2F.U32.RP R0, UR6 ;  /* 0x0000000600007d06 */ /* 0x000e220008209000 */
[----:B------:R-:W-:-:S07]  /*09e0*/  ISETP.NE.U32.AND P2, PT, RZ, UR6, PT ;  /* 0x00000006ff007c0c */ /* 0x000fce000bf45070 */
[----:B0-----:R-:W0:Y:S02]  /*09f0*/  MUFU.RCP R0, R0 ;  /* 0x0000000000007308 */ /* 0x001e240000001000 */
[----:B0-----:R-:W-:-:S06]  /*0a00*/  VIADD R2, R0, 0xffffffe ;  /* 0x0ffffffe00027836 */ /* 0x001fcc0000000000 */
[----:B------:R0:W3:Y:S02]  /*0a10*/  F2I.FTZ.U32.TRUNC.NTZ R3, R2 ;  /* 0x0000000200037305 */ /* 0x0000e4000021f000 */
[----:B0-----:R-:W-:Y:S02]  /*0a20*/  HFMA2 R2, -RZ, RZ, 0, 0 ;  /* 0x00000000ff027431 */ /* 0x001fe400000001ff */
[----:B---3--:R-:W-:-:S04]  /*0a30*/  IMAD.MOV R5, RZ, RZ, -R3 ;  /* 0x000000ffff057224 */ /* 0x008fc800078e0a03 */
[----:B------:R-:W-:-:S04]  /*0a40*/  IMAD R5, R5, UR6, RZ ;  /* 0x0000000605057c24 */ /* 0x000fc8000f8e02ff */
[----:B------:R-:W-:-:S06]  /*0a50*/  IMAD.HI.U32 R3, R3, R5, R2 ;  /* 0x0000000503037227 */ /* 0x000fcc00078e0002 */
[----:B------:R-:W-:-:S04]  /*0a60*/  IMAD.HI.U32 R2, R3, R10, RZ ;  /* 0x0000000a03027227 */ /* 0x000fc800078e00ff */
[----:B------:R-:W-:-:S04]  /*0a70*/  IMAD.MOV R3, RZ, RZ, -R2 ;  /* 0x000000ffff037224 */ /* 0x000fc800078e0a02 */
[----:B------:R-:W-:-:S05]  /*0a80*/  IMAD R3, R3, UR6, R10 ;  /* 0x0000000603037c24 */ /* 0x000fca000f8e020a */
[----:B------:R-:W-:-:S13]  /*0a90*/  ISETP.GE.U32.AND P0, PT, R3, UR6, PT ;  /* 0x0000000603007c0c */ /* 0x000fda000bf06070 */
[----:B------:R-:W-:Y:S01]  /*0aa0*/  @P0 VIADD R3, R3, -UR6 ;  /* 0x8000000603030c36 */ /* 0x000fe20008000000 */
[----:B------:R-:W-:-:S04]  /*0ab0*/  @P0 IADD3 R2, PT, PT, R2, 0x1, RZ ;  /* 0x0000000102020810 */ /* 0x000fc80007ffe0ff */
[----:B------:R-:W-:Y:S01]  /*0ac0*/  ISETP.GE.U32.AND P1, PT, R3, UR6, PT ;  /* 0x0000000603007c0c */ /* 0x000fe2000bf26070 */
[----:B------:R-:W-:-:S12]  /*0ad0*/  IMAD.MOV.U32 R3, RZ, RZ, RZ ;  /* 0x000000ffff037224 */ /* 0x000fd800078e00ff */
[----:B------:R-:W-:Y:S01]  /*0ae0*/  @P1 VIADD R2, R2, 0x1 ;  /* 0x0000000102021836 */ /* 0x000fe20000000000 */
[----:B------:R-:W-:Y:S01]  /*0af0*/  @!P2 LOP3.LUT R2, RZ, UR6, RZ, 0x33, !PT ;  /* 0x00000006ff02ac12 */ /* 0x000fe2000f8e33ff */
[----:B------:R-:W-:Y:S06]  /*0b00*/  BRA `(.L_x_6) ;  /* 0x0000000000107947 */ /* 0x000fec0003800000 */
.L_x_5:
[----:B------:R-:W-:-:S07]  /*0b10*/  MOV R0, 0xb30 ;  /* 0x00000b3000007802 */ /* 0x000fce0000000f00 */
[----:B---3--:R-:W-:Y:S05]  /*0b20*/  CALL.REL.NOINC `($__internal_1_$__cuda_sm20_div_u64) ;  /* 0x0000003400fc7944 */ /* 0x008fea0003c00000 */
[----:B------:R-:W-:Y:S01]  /*0b30*/  MOV R2, R4 ;  /* 0x0000000400027202 */ /* 0x000fe20000000f00 */
[----:B------:R-:W-:-:S07]  /*0b40*/  IMAD.MOV.U32 R3, RZ, RZ, R5 ;  /* 0x000000ffff037224 */ /* 0x000fce00078e0005 */
.L_x_6:
[----:B------:R-:W0:Y:S01]  /*0b50*/  LDC.U16 R12, c[0x0][0x3ca] ;  /* 0x0000f280ff0c7b82 */ /* 0x000e220000000400 */
[----:B------:R-:W1:Y:S01]  /*0b60*/  LDCU UR6, c[0x0][0x3d8] ;  /* 0x00007b00ff0677ac */ /* 0x000e620008000800 */
[----:B------:R-:W-:Y:S01]  /*0b70*/  MOV R14, RZ ;  /* 0x000000ff000e7202 */ /* 0x000fe20000000f00 */
[----:B------:R-:W2:Y:S01]  /*0b80*/  LDCU.S8 UR5, c[0x0][0x3e2] ;  /* 0x00007c40ff0577ac */ /* 0x000ea20008000200 */
[----:B------:R-:W3:Y:S01]  /*0b90*/  LDCU UR7, c[0x0][0x3e0] ;  /* 0x00007c00ff0777ac */ /* 0x000ee20008000800 */
[----:B------:R-:W4:Y:S01]  /*0ba0*/  LDCU.64 UR14, c[0x0][0x3a0] ;  /* 0x00007400ff0e77ac */ /* 0x000f220008000a00 */
[----:B-1----:R-:W-:Y:S01]  /*0bb0*/  IMAD.U32 R7, RZ, RZ, UR6 ;  /* 0x00000006ff077e24 */ /* 0x002fe2000f8e00ff */
[----:B0-----:R-:W0:Y:S01]  /*0bc0*/  I2F.U32.RP R0, R12 ;  /* 0x0000000c00007306 */ /* 0x001e220000209000 */
[----:B------:R-:W-:-:S07]  /*0bd0*/  LOP3.LUT R13, RZ, R12, RZ, 0x33, !PT ;  /* 0x0000000cff0d7212 */ /* 0x000fce00078e33ff */
[----:B0-----:R-:W0:Y:S02]  /*0be0*/  MUFU.RCP R0, R0 ;  /* 0x0000000000007308 */ /* 0x001e240000001000 */
[----:B0-----:R-:W-:-:S06]  /*0bf0*/  VIADD R15, R0, 0xffffffe ;  /* 0x0ffffffe000f7836 */ /* 0x001fcc0000000000 */
[----:B------:R-:W0:Y:S02]  /*0c00*/  F2I.FTZ.U32.TRUNC.NTZ R15, R15 ;  /* 0x0000000f000f7305 */ /* 0x000e24000021f000 */
[----:B0-----:R-:W-:-:S05]  /*0c10*/  IADD3 R5, PT, PT, RZ, -R15, RZ ;  /* 0x8000000fff057210 */ /* 0x001fca0007ffe0ff */
[----:B------:R-:W-:-:S04]  /*0c20*/  IMAD R5, R5, R12, RZ ;  /* 0x0000000c05057224 */ /* 0x000fc800078e02ff */
[----:B------:R-:W-:-:S04]  /*0c30*/  IMAD.HI.U32 R14, R15, R5, R14 ;  /* 0x000000050f0e7227 */ /* 0x000fc800078e000e */
[----:B------:R-:W-:Y:S02]  /*0c40*/  IMAD R5, R8, R7, UR9 ;  /* 0x0000000908057e24 */ /* 0x000fe4000f8e0207 */
[----:B------:R-:W0:Y:S02]  /*0c50*/  LDC.64 R6, c[0x0][0x398] ;  /* 0x0000e600ff067b82 */ /* 0x000e240000000a00 */
[----:B------:R-:W-:-:S04]  /*0c60*/  IMAD.HI.U32 R0, R14, R5, RZ ;  /* 0x000000050e007227 */ /* 0x000fc800078e00ff */
[----:B------:R-:W-:-:S04]  /*0c70*/  IMAD.MOV R4, RZ, RZ, -R0 ;  /* 0x000000ffff047224 */ /* 0x000fc800078e0a00 */
[----:B------:R-:W-:-:S05]  /*0c80*/  IMAD R5, R12, R4, R5 ;  /* 0x000000040c057224 */ /* 0x000fca00078e0205 */
[----:B------:R-:W-:-:S13]  /*0c90*/  ISETP.GE.U32.AND P0, PT, R5, R12, PT ;  /* 0x0000000c0500720c */ /* 0x000fda0003f06070 */
[-C--:B------:R-:W-:Y:S01]  /*0ca0*/  @P0 IADD3 R5, PT, PT, R5, -R12.reuse, RZ ;  /* 0x8000000c05050210 */ /* 0x080fe20007ffe0ff */
[----:B------:R-:W-:Y:S01]  /*0cb0*/  @P0 VIADD R0, R0, 0x1 ;  /* 0x0000000100000836 */ /* 0x000fe20000000000 */
[----:B------:R-:W-:Y:S02]  /*0cc0*/  ISETP.NE.U32.AND P0, PT, R12, RZ, PT ;  /* 0x000000ff0c00720c */ /* 0x000fe40003f05070 */
[----:B------:R-:W-:-:S13]  /*0cd0*/  ISETP.GE.U32.AND P1, PT, R5, R12, PT ;  /* 0x0000000c0500720c */ /* 0x000fda0003f26070 */
[----:B------:R-:W-:Y:S02]  /*0ce0*/  @P1 IADD3 R0, PT, PT, R0, 0x1, RZ ;  /* 0x0000000100001810 */ /* 0x000fe40007ffe0ff */
[C---:B0-----:R-:W-:Y:S02]  /*0cf0*/  LEA R4, P1, R2.reuse, R6, 0x1 ;  /* 0x0000000602047211 */ /* 0x041fe400078208ff */
[----:B------:R-:W-:Y:S02]  /*0d00*/  SEL R0, R13, R0, !P0 ;  /* 0x000000000d007207 */ /* 0x000fe40004000000 */
[----:B------:R-:W-:Y:S02]  /*0d10*/  LEA.HI.X R5, R2, R7, R3, 0x1, P1 ;  /* 0x0000000702057211 */ /* 0x000fe400008f0c03 */
[----:B------:R-:W-:-:S05]  /*0d20*/  SHF.R.U32.HI R7, RZ, 0x3, R0 ;  /* 0x00000003ff077819 */ /* 0x000fca0000011600 */
[----:B------:R-:W-:-:S06]  /*0d30*/  IMAD.WIDE.U32 R4, R7, 0x10, R4 ;  /* 0x0000001007047825 */ /* 0x000fcc00078e0004 */
[----:B------:R-:W5:Y:S01]  /*0d40*/  LDG.E.128.CONSTANT R4, desc[UR12][R4.64] ;  /* 0x0000000c04047981 */ /* 0x000f62000c1e9d00 */
[----:B--2---:R-:W-:Y:S01]  /*0d50*/  ISETP.NE.AND P1, PT, RZ, UR5, PT ;  /* 0x00000005ff007c0c */ /* 0x004fe2000bf25270 */
[----:B---3--:R-:W-:Y:S01]  /*0d60*/  ULOP3.LUT UR7, UR7, 0xffff, URZ, 0xc0, !UPT ;  /* 0x0000ffff07077892 */ /* 0x008fe2000f8ec0ff */
[----:B------:R-:W-:-:S03]  /*0d70*/  LOP3.LUT R2, R2, 0xfffffffc, RZ, 0xc0, !PT ;  /* 0xfffffffc02027812 */ /* 0x000fc600078ec0ff */
[----:B------:R-:W-:Y:S01]  /*0d80*/  UISETP.GE.U32.AND UP0, UPT, UR7, 0x4, UPT ;  /* 0x000000040700788c */ /* 0x000fe2000bf06070 */
[----:B----4-:R-:W-:-:S04]  /*0d90*/  IADD3 R2, P2, PT, R2, UR14, RZ ;  /* 0x0000000e02027c10 */ /* 0x010fc8000ff5e0ff */
[----:B------:R-:W-:-:S03]  /*0da0*/  IADD3.X R3, PT, PT, R3, UR15, RZ, P2, !PT ;  /* 0x0000000f03037c10 */ /* 0x000fc600097fe4ff */
[----:B------:R-:W0:Y:S01]  /*0db0*/  @!P1 I2F.BF16 R0, 0x80 ;  /* 0x0000008000009906 */ /* 0x000e220000202400 */
[----:B-----5:R1:W-:Y:S01]  /*0dc0*/  STL.128 [R1+0x110], R4 ;  /* 0x0001100401007387 */ /* 0x0203e20000100c00 */
[----:B0-----:R-:W-:Y:S05]  /*0dd0*/  @!P1 BRA `(.L_x_7) ;  /* 0x0000000000a49947 */ /* 0x001fea0003800000 */
[-C--:B-1----:R-:W-:Y:S01]  /*0de0*/  IABS R6, R12.reuse ;  /* 0x0000000c00067213 */ /* 0x082fe20000000000 */
[----:B------:R-:W-:Y:S01]  /*0df0*/  IMAD.HI.U32 R14, R14, UR6, RZ ;  /* 0x000000060e0e7c27 */ /* 0x000fe2000f8e00ff */
[----:B------:R-:W-:Y:S02]  /*0e00*/  IABS R16, UR9 ;  /* 0x0000000900107c13 */ /* 0x000fe40008000000 */
[----:B------:R-:W0:Y:S01]  /*0e10*/  I2F.RP R7, R6 ;  /* 0x0000000600077306 */ /* 0x000e220000209400 */
[----:B------:R-:W-:-:S07]  /*0e20*/  IABS R17, R12 ;  /* 0x0000000c00117213 */ /* 0x000fce0000000000 */
[----:B0-----:R-:W0:Y:S02]  /*0e30*/  MUFU.RCP R7, R7 ;  /* 0x0000000700077308 */ /* 0x001e240000001000 */
[----:B0-----:R-:W-:Y:S01]  /*0e40*/  VIADD R4, R7, 0xffffffe ;  /* 0x0ffffffe07047836 */ /* 0x001fe20000000000 */
[----:B------:R-:W-:-:S05]  /*0e50*/  IADD3 R7, PT, PT, RZ, -R17, RZ ;  /* 0x80000011ff077210 */ /* 0x000fca0007ffe0ff */
[----:B------:R0:W1:Y:S02]  /*0e60*/  F2I.FTZ.U32.TRUNC.NTZ R5, R4 ;  /* 0x0000000400057305 */ /* 0x000064000021f000 */
[----:B0-----:R-:W-:Y:S01]  /*0e70*/  IMAD.MOV.U32 R4, RZ, RZ, RZ ;  /* 0x000000ffff047224 */ /* 0x001fe200078e00ff */
[----:B-1----:R-:W-:-:S05]  /*0e80*/  IADD3 R15, PT, PT, RZ, -R5, RZ ;  /* 0x80000005ff0f7210 */ /* 0x002fca0007ffe0ff */
[----:B------:R-:W-:-:S04]  /*0e90*/  IMAD R15, R15, R6, RZ ;  /* 0x000000060f0f7224 */ /* 0x000fc800078e02ff */
[----:B------:R-:W-:-:S06]  /*0ea0*/  IMAD.HI.U32 R5, R5, R15, R4 ;  /* 0x0000000f05057227 */ /* 0x000fcc00078e0004 */
[----:B------:R-:W-:-:S04]  /*0eb0*/  IMAD.HI.U32 R4, R5, R16, RZ ;  /* 0x0000001005047227 */ /* 0x000fc800078e00ff */
[----:B------:R-:W-:Y:S02]  /*0ec0*/  IMAD R7, R4, R7, R16 ;  /* 0x0000000704077224 */ /* 0x000fe400078e0210 */
[----:B------:R-:W-:-:S03]  /*0ed0*/  IMAD.MOV R5, RZ, RZ, -R14 ;  /* 0x000000ffff057224 */ /* 0x000fc600078e0a0e */
[----:B------:R-:W-:Y:S01]  /*0ee0*/  ISETP.GT.U32.AND P5, PT, R6, R7, PT ;  /* 0x000000070600720c */ /* 0x000fe20003fa4070 */
[----:B------:R-:W-:-:S05]  /*0ef0*/  IMAD R5, R12, R5, UR6 ;  /* 0x000000060c057e24 */ /* 0x000fca000f8e0205 */
[----:B------:R-:W-:-:S07]  /*0f00*/  ISETP.GE.U32.AND P2, PT, R5, R12, PT ;  /* 0x0000000c0500720c */ /* 0x000fce0003f46070 */
[-C--:B------:R-:W-:Y:S01]  /*0f10*/  @!P5 IADD3 R7, PT, PT, R7, -R6.reuse, RZ ;  /* 0x800000060707d210 */ /* 0x080fe20007ffe0ff */
[----:B------:R-:W-:Y:S01]  /*0f20*/  @!P5 VIADD R4, R4, 0x1 ;  /* 0x000000010404d836 */ /* 0x000fe20000000000 */
[C---:B------:R-:W-:Y:S02]  /*0f30*/  ISETP.NE.AND P5, PT, R12.reuse, RZ, PT ;  /* 0x000000ff0c00720c */ /* 0x040fe40003fa5270 */
[----:B------:R-:W-:Y:S02]  /*0f40*/  ISETP.GE.U32.AND P4, PT, R7, R6, PT ;  /* 0x000000060700720c */ /* 0x000fe40003f86070 */
[----:B------:R-:W-:Y:S01]  /*0f50*/  LOP3.LUT R6, R12, UR9, RZ, 0x3c, !PT ;  /* 0x000000090c067c12 */ /* 0x000fe2000f8e3cff */
[----:B------:R-:W-:Y:S01]  /*0f60*/  @P2 VIADD R14, R14, 0x1 ;  /* 0x000000010e0e2836 */ /* 0x000fe20000000000 */
[----:B------:R-:W-:Y:S02]  /*0f70*/  @P2 IADD3 R5, PT, PT, R5, -R12, RZ ;  /* 0x8000000c05052210 */ /* 0x000fe40007ffe0ff */
[----:B------:R-:W-:-:S07]  /*0f80*/  ISETP.GE.AND P3, PT, R6, RZ, PT ;  /* 0x000000ff0600720c */ /* 0x000fce0003f66270 */
[----:B------:R-:W-:Y:S01]  /*0f90*/  @P4 VIADD R4, R4, 0x1 ;  /* 0x0000000104044836 */ /* 0x000fe20000000000 */
[----:B------:R-:W-:-:S05]  /*0fa0*/  ISETP.GE.U32.AND P4, PT, R5, R12, PT ;  /* 0x0000000c0500720c */ /* 0x000fca0003f86070 */
[----:B------:R-:W-:-:S04]  /*0fb0*/  @!P3 IADD3 R4, PT, PT, RZ, -R4, RZ ;  /* 0x80000004ff04b210 */ /* 0x000fc80007ffe0ff */
[----:B------:R-:W-:-:S04]  /*0fc0*/  SEL R4, R13, R4, !P5 ;  /* 0x000000040d047207 */ /* 0x000fc80006800000 */
[----:B------:R-:W-:Y:S02]  /*0fd0*/  @P4 IADD3 R14, PT, PT, R14, 0x1, RZ ;  /* 0x000000010e0e4810 */ /* 0x000fe40007ffe0ff */
[----:B------:R-:W-:Y:S02]  /*0fe0*/  SHF.R.S32.HI R5, RZ, 0x1f, R4 ;  /* 0x0000001fff057819 */ /* 0x000fe40000011404 */
[----:B------:R-:W-:Y:S02]  /*0ff0*/  SEL R13, R13, R14, !P0 ;  /* 0x0000000e0d0d7207 */ /* 0x000fe40004000000 */
[----:B------:R-:W-:Y:S02]  /*1000*/  LEA.HI R5, R5, R4, RZ, 0x3 ;  /* 0x0000000405057211 */ /* 0x000fe400078f18ff */
[----:B------:R-:W-:Y:S02]  /*1010*/  SHF.R.U32.HI R13, RZ, 0x3, R13 ;  /* 0x00000003ff0d7819 */ /* 0x000fe4000001160d */
[----:B------:R-:W-:-:S05]  /*1020*/  SHF.R.S32.HI R5, RZ, 0x3, R5 ;  /* 0x00000003ff057819 */ /* 0x000fca0000011405 */
[----:B------:R-:W-:-:S04]  /*1030*/  IMAD R5, R8, R13, R5 ;  /* 0x0000000d08057224 */ /* 0x000fc800078e0205 */
[----:B------:R-:W-:-:S06]  /*1040*/  IMAD.WIDE R2, R5, 0x8, R2 ;  /* 0x0000000805027825 */ /* 0x000fcc00078e0202 */
[----:B------:R-:W2:Y:S04]  /*1050*/  LDG.E.64.CONSTANT R2, desc[UR12][R2.64] ;  /* 0x0000000c02027981 */ /* 0x000ea8000c1e9b00 */
[----:B--2---:R0:W-:Y:S02]  /*1060*/  STL.64 [R1+0x120], R2 ;  /* 0x0001200201007387 */ /* 0x0041e40000100a00 */
.L_x_7:
[----:B------:R-:W-:Y:S01]  /*1070*/  @!P1 PRMT R0, R0, 0x5410, R0 ;  /* 0x0000541000009816 */ /* 0x000fe20000000000 */
[----:B------:R-:W-:Y:S06]  /*1080*/  BRA.U !UP0, `(.L_x_8) ;  /* 0x0000002508a07547 */ /* 0x000fec000b800000 */
[----:B------:R-:W2:Y:S01]  /*1090*/  LDCU.64 UR14, c[0x0][0x390] ;  /* 0x00007200ff0e77ac */ /* 0x000ea20008000a00 */
[----:B0-----:R-:W-:Y:S02]  /*10a0*/  LOP3.LUT R2, R10, 0xfffffffc, RZ, 0xc0, !PT ;  /* 0xfffffffc0a027812 */ /* 0x001fe400078ec0ff */
[----:B------:R-:W-:Y:S01]  /*10b0*/  SHF.R.U32.HI R10, RZ, 0x2, R12 ;  /* 0x00000002ff0a7819 */ /* 0x000fe2000001160c */
[----:B------:R-:W-:Y:S02]  /*10c0*/  UISETP.NE.AND UP0, UPT, UR5, URZ, UPT ;  /* 0x000000ff0500728c */ /* 0x000fe4000bf05270 */
[----:B------:R-:W-:Y:S01]  /*10d0*/  UIADD3 UR23, UPT, UPT, UR21, 0x100, URZ ;  /* 0x0000010015177890 */ /* 0x000fe2000fffe0ff */
[----:B--2---:R-:W-:-:S04]  /*10e0*/  IADD3 R2, P0, PT, R2, UR14, RZ ;  /* 0x0000000e02027c10 */ /* 0x004fc8000ff1e0ff */
[----:B------:R-:W-:Y:S02]  /*10f0*/  IADD3.X R3, PT, PT, R9, UR15, RZ, P0, !PT ;  /* 0x0000000f09037c10 */ /* 0x000fe400087fe4ff */
[----:B------:R-:W-:Y:S07]  /*1100*/  BRA.U !UP0, `(.L_x_9) ;  /* 0x0000001108b87547 */ /* 0x000fee000b800000 */
[----:B------:R-:W-:Y:S01]  /*1110*/  IMAD.MOV.U32 R9, RZ, RZ, RZ ;  /* 0x000000ffff097224 */ /* 0x000fe200078e00ff */
[----:B------:R-:W-:Y:S02]  /*1120*/  ULOP3.LUT UR5, UR4, 0x3, URZ, 0xc0, !UPT ;  /* 0x0000000304057892 */ /* 0x000fe4000f8ec0ff */
[----:B------:R-:W-:-:S12]  /*1130*/  ULOP3.LUT UR6, UR4, 0x7ffffffc, URZ, 0xc0, !UPT ;  /* 0x7ffffffc04067892 */ /* 0x000fd8000f8ec0ff */
.L_x_18:
[----:B0-----:R-:W0:Y:S01]  /*1140*/  LDCU UR11, c[0x0][0x3d8] ;  /* 0x00007b00ff0b77ac */ /* 0x001e220008000800 */
[----:B-123--:R-:W-:-:S04]  /*1150*/  LEA R5, R9, UR9, 0x2 ;  /* 0x0000000909057c11 */ /* 0x00efc8000f8e10ff */
[----:B0-----:R-:W-:-:S13]  /*1160*/  ISETP.GE.U32.AND P0, PT, R5, UR11, PT ;  /* 0x0000000b05007c0c */ /* 0x001fda000bf06070 */
[----:B----45:R-:W-:Y:S05]  /*1170*/  @P0 BRA `(.L_x_8) ;  /* 0x0000002400640947 */ /* 0x030fea0003800000 */
[----:B------:R-:W-:-:S13]  /*1180*/  LOP3.LUT P0, R12, R9, 0x3, RZ, 0xc0, !PT ;  /* 0x00000003090c7812 */ /* 0x000fda000780c0ff */
[----:B------:R-:W-:Y:S05]  /*1190*/  @P0 BRA `(.L_x_10) ;  /* 0x00000000001c0947 */ /* 0x000fea0003800000 */
[----:B------:R-:W-:-:S05]  /*11a0*/  IMAD R4, R8, UR11, R5 ;  /* 0x0000000b08047c24 */ /* 0x000fca000f8e0205 */
[----:B------:R-:W-:-:S04]  /*11b0*/  SHF.R.S32.HI R5, RZ, 0x1f, R4 ;  /* 0x0000001fff057819 */ /* 0x000fc80000011404 */
[----:B------:R-:W-:-:S04]  /*11c0*/  LEA.HI R5, R5, R4, RZ, 0x4 ;  /* 0x0000000405057211 */ /* 0x000fc800078f20ff */
[----:B------:R-:W-:-:S05]  /*11d0*/  SHF.R.S32.HI R5, RZ, 0x4, R5 ;  /* 0x00000004ff057819 */ /* 0x000fca0000011405 */
[----:B------:R-:W-:-:S06]  /*11e0*/  IMAD.WIDE R4, R5, 0x10, R2 ;  /* 0x0000001005047825 */ /* 0x000fcc00078e0202 */
[----:B------:R-:W2:Y:S04]  /*11f0*/  LDG.E.128.CONSTANT R4, desc[UR12][R4.64] ;  /* 0x0000000c04047981 */ /* 0x000ea8000c1e9d00 */
[----:B--2---:R0:W-:Y:S02]  /*1200*/  STL.128 [R1+0x100], R4 ;  /* 0x0001000401007387 */ /* 0x0041e40000100c00 */
.L_x_10:
[----:B------:R-:W-:Y:S02]  /*1210*/  LOP3.LUT R13, R9, 0xffff, RZ, 0xc0, !PT ;  /* 0x0000ffff090d7812 */ /* 0x000fe400078ec0ff */
[----:B------:R-:W-:-:S07]  /*1220*/  MOV R15, 0x1240 ;  /* 0x00001240000f7802 */ /* 0x000fce0000000f00 */
[----:B0-----:R-:W-:Y:S05]  /*1230*/  CALL.REL.NOINC `($__internal_2_$__cuda_sm20_rem_u16) ;  /* 0x00000034004c7944 */ /* 0x001fea0003c00000 */
[----:B------:R-:W-:-:S04]  /*1240*/  PRMT R4, R14, 0x9910, RZ ;  /* 0x000099100e047816 */ /* 0x000fc800000000ff */
[----:B------:R-:W-:-:S13]  /*1250*/  ISETP.NE.AND P0, PT, R4, RZ, PT ;  /* 0x000000ff0400720c */ /* 0x000fda0003f05270 */
[----:B------:R-:W-:Y:S05]  /*1260*/  @P0 BRA `(.L_x_11) ;  /* 0x0000000000300947 */ /* 0x000fea0003800000 */
[----:B------:R-:W-:Y:S02]  /*1270*/  LOP3.LUT R11, R9, 0xffff, RZ, 0xc0, !PT ;  /* 0x0000ffff090b7812 */ /* 0x000fe400078ec0ff */
[----:B------:R-:W-:-:S07]  /*1280*/  MOV R14, 0x12a0 ;  /* 0x000012a0000e7802 */ /* 0x000fce0000000f00 */
[----:B------:R-:W-:Y:S05]  /*1290*/  CALL.REL.NOINC `($__internal_0_$__cuda_sm20_div_u16) ;  /* 0x0000002c00d47944 */ /* 0x000fea0003c00000 */
[----:B------:R-:W-:-:S04]  /*12a0*/  LOP3.LUT R0, R13, 0xffff, RZ, 0xc0, !PT ;  /* 0x0000ffff0d007812 */ /* 0x000fc800078ec0ff */
[----:B------:R-:W-:-:S05]  /*12b0*/  IADD3 R5, PT, PT, R1, R0, RZ ;  /* 0x0000000001057210 */ /* 0x000fca0007ffe0ff */
[----:B------:R-:W2:Y:S01]  /*12c0*/  LDL.U8 R4, [R5+0x120] ;  /* 0x0001200005047983 */ /* 0x000ea20000100000 */
[----:B------:R-:W-:-:S06]  /*12d0*/  LEA R11, R0, UR10, 0x1 ;  /* 0x0000000a000b7c11 */ /* 0x000fcc000f8e08ff */
[----:B------:R-:W5:Y:S01]  /*12e0*/  LDL.U16 R11, [R11] ;  /* 0x000000000b0b7983 */ /* 0x000f620000100400 */
[----:B--2---:R-:W-:-:S06]  /*12f0*/  I2FP.F32.U32 R4, R4 ;  /* 0x0000000400047245 */ /* 0x004fcc0000201000 */
[----:B------:R-:W0:Y:S08]  /*1300*/  F2I.FTZ.TRUNC.NTZ R4, R4 ;  /* 0x0000000400047305 */ /* 0x000e30000021f100 */
[----:B0-----:R-:W0:Y:S02]  /*1310*/  I2F.BF16 R0, R4 ;  /* 0x0000000400007306 */ /* 0x001e240000202400 */
[----:B0-----:R-:W-:-:S07]  /*1320*/  PRMT R0, R0, 0x5410, R0 ;  /* 0x0000541000007816 */ /* 0x001fce0000000000 */
.L_x_11:
[----:B------:R-:W-:-:S09]  /*1330*/  UISETP.NE.AND UP0, UPT, UR4, URZ, UPT ;  /* 0x000000ff0400728c */ /* 0x000fd2000bf05270 */
[----:B------:R-:W-:Y:S05]  /*1340*/  BRA.U !UP0, `(.L_x_12) ;  /* 0x0000001108147547 */ /* 0x000fea000b800000 */
[----:B------:R-:W-:-:S06]  /*1350*/  LEA R12, R12, UR23, 0x2 ;  /* 0x000000170c0c7c11 */ /* 0x000fcc000f8e10ff */
[----:B------:R-:W2:Y:S01]  /*1360*/  LDL R12, [R12] ;  /* 0x000000000c0c7983 */ /* 0x000ea20000100800 */
[----:B------:R-:W-:Y:S01]  /*1370*/  IMAD.MOV.U32 R7, RZ, RZ, 0x4b000000 ;  /* 0x4b000000ff077424 */ /* 0x000fe200078e00ff */
[----:B------:R-:W-:-:S04]  /*1380*/  ISETP.NE.AND P0, PT, R9, RZ, PT ;  /* 0x000000ff0900720c */ /* 0x000fc80003f05270 */
[C-C-:B--2---:R-:W-:Y:S02]  /*1390*/  PRMT R4, R12.reuse, 0x7650, R7.reuse ;  /* 0x000076500c047816 */ /* 0x144fe40000000007 */
[C-C-:B------:R-:W-:Y:S02]  /*13a0*/  PRMT R5, R12.reuse, 0x7652, R7.reuse ;  /* 0x000076520c057816 */ /* 0x140fe40000000007 */
[--C-:B------:R-:W-:Y:S01]  /*13b0*/  PRMT R6, R12, 0x7651, R7.reuse ;  /* 0x000076510c067816 */ /* 0x100fe20000000007 */
[----:B------:R-:W-:Y:S01]  /*13c0*/  FADD.FTZ R4, R4, -8388608 ;  /* 0xcb00000004047421 */ /* 0x000fe20000010000 */
[----:B------:R-:W-:Y:S01]  /*13d0*/  PRMT R7, R12, 0x7653, R7 ;  /* 0x000076530c077816 */ /* 0x000fe20000000007 */
[----:B------:R-:W-:Y:S02]  /*13e0*/  FADD.FTZ R5, R5, -8388608 ;  /* 0xcb00000005057421 */ /* 0x000fe40000010000 */
[----:B------:R-:W-:Y:S02]  /*13f0*/  FADD.FTZ R6, R6, -8388608 ;  /* 0xcb00000006067421 */ /* 0x000fe40000010000 */
[----:B------:R-:W-:Y:S01]  /*1400*/  FADD.FTZ R7, R7, -8388608 ;  /* 0xcb00000007077421 */ /* 0x000fe20000010000 */
[----:B------:R-:W-:-:S04]  /*1410*/  PRMT R15, R4, 0x7632, R5 ;  /* 0x00007632040f7816 */ /* 0x000fc80000000005 */
[----:B------:R-:W-:Y:S01]  /*1420*/  PRMT R17, R6, 0x7632, R7 ;  /* 0x0000763206117816 */ /* 0x000fe20000000007 */
[----:B------:R-:W-:Y:S06]  /*1430*/  @P0 BRA `(.L_x_13) ;  /* 0x0000000400d40947 */ /* 0x000fec0003800000 */
[----:B------:R-:W-:Y:S01]  /*1440*/  UISETP.GE.U32.AND UP0, UPT, UR4, 0x4, UPT ;  /* 0x000000040400788c */ /* 0x000fe2000bf06070 */
[----:B------:R-:W-:-:S08]  /*1450*/  HFMA2 R14, -RZ, RZ, 0, 0 ;  /* 0x00000000ff0e7431 */ /* 0x000fd000000001ff */
[----:B------:R-:W-:Y:S05]  /*1460*/  BRA.U !UP0, `(.L_x_14) ;  /* 0x0000000108f47547 */ /* 0x000fea000b800000 */
[----:B------:R-:W0:Y:S01]  /*1470*/  S2R R5, SR_CgaCtaId ;  /* 0x0000000000057919 */ /* 0x000e220000008800 */
[----:B------:R-:W-:Y:S01]  /*1480*/  MOV R12, 0x400 ;  /* 0x00000400000c7802 */ /* 0x000fe20000000f00 */
[--C-:B------:R-:W-:Y:S02]  /*1490*/  HADD2.BF16_V2 R14, R15, -R0.reuse ;  /* 0x800000000f0e7230 */ /* 0x100fe40000200000 */
[----:B------:R-:W-:Y:S02]  /*14a0*/  HFMA2.BF16_V2 R16, R17, 1, 1, -R0 ;  /* 0x3f803f8011107831 */ /* 0x000fe40000300000 */
[----:B------:R-:W-:Y:S02]  /*14b0*/  IMAD.MOV.U32 R13, RZ, RZ, RZ ;  /* 0x000000ffff0d7224 */ /* 0x000fe400078e00ff */
[-C--:B-----5:R-:W-:Y:S02]  /*14c0*/  HMUL2.BF16_V2 R14, R14, R11.reuse.H0_H0 ;  /* 0x2000000b0e0e7232 */ /* 0x0a0fe40000200000 */
[----:B------:R-:W-:Y:S01]  /*14d0*/  HMUL2.BF16_V2 R16, R16, R11.H0_H0 ;  /* 0x2000000b10107232 */ /* 0x000fe20000200000 */
[----:B0-----:R-:W-:-:S07]  /*14e0*/  LEA R12, R5, R12, 0x18 ;  /* 0x0000000c050c7211 */ /* 0x001fce00078ec0ff */
.L_x_15:
[----:B0-----:R-:W-:-:S05]  /*14f0*/  IMAD R4, R13, UR7, RZ ;  /* 0x000000070d047c24 */ /* 0x001fca000f8e02ff */
[----:B------:R-:W-:Y:S02]  /*1500*/  IADD3 R6, PT, PT, R4, UR7, RZ ;  /* 0x0000000704067c10 */ /* 0x000fe4000fffe0ff */
[----:B------:R-:W-:-:S03]  /*1510*/  SHF.R.U32.HI R4, RZ, 0x1, R4 ;  /* 0x00000001ff047819 */ /* 0x000fc60000011604 */
[----:B------:R-:W-:Y:S01]  /*1520*/  VIADD R7, R6, UR7 ;  /* 0x0000000706077c36 */ /* 0x000fe20008000000 */
[----:B------:R-:W-:Y:S02]  /*1530*/  SHF.R.U32.HI R6, RZ, 0x1, R6 ;  /* 0x00000001ff067819 */ /* 0x000fe40000011606 */
[----:B------:R-:W-:Y:S01]  /*1540*/  LEA R5, R9, R4, 0x1 ;  /* 0x0000000409057211 */ /* 0x000fe200078e08ff */
[----:B------:R-:W-:Y:S01]  /*1550*/  VIADD R18, R7, UR7 ;  /* 0x0000000707127c36 */ /* 0x000fe20008000000 */
[----:B------:R-:W-:Y:S01]  /*1560*/  SHF.R.U32.HI R4, RZ, 0x1, R7 ;  /* 0x00000001ff047819 */ /* 0x000fe20000011607 */
[----:B------:R-:W-:Y:S01]  /*1570*/  IMAD R7, R9, 0x2, R6 ;  /* 0x0000000209077824 */ /* 0x000fe200078e0206 */
[----:B------:R-:W-:Y:S02]  /*1580*/  LEA R5, R5, R12, 0x2 ;  /* 0x0000000c05057211 */ /* 0x000fe400078e10ff */
[----:B------:R-:W-:Y:S02]  /*1590*/  SHF.R.U32.HI R18, RZ, 0x1, R18 ;  /* 0x00000001ff127819 */ /* 0x000fe40000011612 */
[----:B------:R-:W-:-:S02]  /*15a0*/  LEA R19, R9, R4, 0x1 ;  /* 0x0000000409137211 */ /* 0x000fc400078e08ff */
[----:B------:R-:W-:Y:S01]  /*15b0*/  LEA R20, R7, R12, 0x2 ;  /* 0x0000000c07147211 */ /* 0x000fe200078e10ff */
[----:B------:R-:W-:Y:S01]  /*15c0*/  IMAD R21, R9, 0x2, R18 ;  /* 0x0000000209157824 */ /* 0x000fe200078e0212 */
[----:B------:R-:W0:Y:S01]  /*15d0*/  LDS.64 R4, [R5] ;  /* 0x0000000005047984 */ /* 0x000e220000000a00 */
[----:B------:R-:W-:-:S03]  /*15e0*/  IMAD R22, R19, 0x4, R12 ;  /* 0x0000000413167824 */ /* 0x000fc600078e020c */
[----:B------:R-:W-:Y:S01]  /*15f0*/  LEA R24, R21, R12, 0x2 ;  /* 0x0000000c15187211 */ /* 0x000fe200078e10ff */
[----:B------:R-:W-:Y:S04]  /*1600*/  LDS R6, [R20+0x4] ;  /* 0x0000040014067984 */ /* 0x000fe80000000800 */
[----:B------:R-:W1:Y:S04]  /*1610*/  LDS R21, [R20] ;  /* 0x0000000014157984 */ /* 0x000e680000000800 */
[----:B------:R-:W2:Y:S04]  /*1620*/  LDS R23, [R22] ;  /* 0x0000000016177984 */ /* 0x000ea80000000800 */
[----:B------:R-:W3:Y:S04]  /*1630*/  LDS R7, [R24] ;  /* 0x0000000018077984 */ /* 0x000ee80000000800 */
[----:B------:R-:W4:Y:S04]  /*1640*/  LDS R18, [R22+0x4] ;  /* 0x0000040016127984 */ /* 0x000f280000000800 */
[----:B------:R-:W5:Y:S01]  /*1650*/  LDS R19, [R24+0x4] ;  /* 0x0000040018137984 */ /* 0x000f620000000800 */
[----:B0-----:R-:W-:-:S04]  /*1660*/  HFMA2.BF16_V2 R4, R14, R4, RZ ;  /* 0x000000040e047231 */ /* 0x001fc800002000ff */
[----:B------:R-:W-:Y:S02]  /*1670*/  HFMA2.BF16_V2 R4, R16, R5, R4 ;  /* 0x0000000510047231 */ /* 0x000fe40000200004 */
[----:B-1----:R-:W-:-:S03]  /*1680*/  HFMA2.BF16_V2 R21, R14, R21, RZ ;  /* 0x000000150e157231 */ /* 0x002fc600002000ff */
[C---:B------:R-:W-:Y:S01]  /*1690*/  PRMT R5, R4.reuse, 0x7632, R5 ;  /* 0x0000763204057816 */ /* 0x040fe20000000005 */
[----:B------:R-:W-:Y:S02]  /*16a0*/  IMAD.U32 R4, R4, 0x10000, RZ ;  /* 0x0001000004047824 */ /* 0x000fe400078e00ff */
[----:B--2---:R-:W-:Y:S01]  /*16b0*/  HFMA2.BF16_V2 R23, R14, R23, RZ.H0_H0 ;  /* 0x000000170e177231 */ /* 0x004fe200002400ff */
[----:B------:R-:W-:Y:S01]  /*16c0*/  SHF.L.U32 R5, R5, 0x10, RZ ;  /* 0x0000001005057819 */ /* 0x000fe200000006ff */
[----:B------:R-:W-:Y:S02]  /*16d0*/  HFMA2.BF16_V2 R6, R16, R6, R21 ;  /* 0x0000000610067231 */ /* 0x000fe40000200015 */
[----:B---3--:R-:W-:Y:S02]  /*16e0*/  HFMA2.BF16_V2 R7, R14, R7, RZ ;  /* 0x000000070e077231 */ /* 0x008fe400002000ff */
[----:B------:R-:W-:Y:S01]  /*16f0*/  FADD.FTZ R4, R4, R5 ;  /* 0x0000000504047221 */ /* 0x000fe20000010000 */
[----:B----4-:R-:W-:-:S02]  /*1700*/  HFMA2.BF16_V2 R18, R16, R18, R23 ;  /* 0x0000001210127231 */ /* 0x010fc40000200017 */
[----:B-----5:R-:W-:Y:S01]  /*1710*/  HFMA2.BF16_V2 R20, R16, R19, R7 ;  /* 0x0000001310147231 */ /* 0x020fe20000200007 */
[C---:B------:R-:W-:Y:S01]  /*1720*/  PRMT R7, R6.reuse, 0x7632, R7 ;  /* 0x0000763206077816 */ /* 0x040fe20000000007 */
[----:B------:R-:W-:Y:S01]  /*1730*/  IMAD.U32 R6, R6, 0x10000, RZ ;  /* 0x0001000006067824 */ /* 0x000fe200078e00ff */
[C---:B------:R-:W-:Y:S01]  /*1740*/  PRMT R19, R18.reuse, 0x7632, R19 ;  /* 0x0000763212137816 */ /* 0x040fe20000000013 */
[----:B------:R-:W-:Y:S01]  /*1750*/  IMAD.U32 R18, R18, 0x10000, RZ ;  /* 0x0001000012127824 */ /* 0x000fe200078e00ff */
[C---:B------:R-:W-:Y:S01]  /*1760*/  PRMT R21, R20.reuse, 0x7632, R21 ;  /* 0x0000763214157816 */ /* 0x040fe20000000015 */
[----:B------:R-:W-:Y:S01]  /*1770*/  IMAD.U32 R20, R20, 0x10000, RZ ;  /* 0x0001000014147824 */ /* 0x000fe200078e00ff */
[----:B------:R-:W-:Y:S02]  /*1780*/  SHF.L.U32 R7, R7, 0x10, RZ ;  /* 0x0000001007077819 */ /* 0x000fe400000006ff */
[----:B------:R-:W-:Y:S02]  /*1790*/  SHF.L.U32 R19, R19, 0x10, RZ ;  /* 0x0000001013137819 */ /* 0x000fe400000006ff */
[----:B------:R-:W-:Y:S01]  /*17a0*/  SHF.L.U32 R21, R21, 0x10, RZ ;  /* 0x0000001015157819 */ /* 0x000fe200000006ff */
[----:B------:R-:W-:-:S02]  /*17b0*/  FADD.FTZ R5, R6, R7 ;  /* 0x0000000706057221 */ /* 0x000fc40000010000 */
[----:B------:R-:W-:Y:S01]  /*17c0*/  FADD.FTZ R6, R18, R19 ;  /* 0x0000001312067221 */ /* 0x000fe20000010000 */
[C---:B------:R-:W-:Y:S01]  /*17d0*/  LEA R18, R13.reuse, UR20, 0x2 ;  /* 0x000000140d127c11 */ /* 0x040fe2000f8e10ff */
[----:B------:R-:W-:Y:S01]  /*17e0*/  FADD.FTZ R7, R20, R21 ;  /* 0x0000001514077221 */ /* 0x000fe20000010000 */
[----:B------:R-:W-:-:S04]  /*17f0*/  VIADD R13, R13, 0x4 ;  /* 0x000000040d0d7836 */ /* 0x000fc80000000000 */
[----:B------:R0:W-:Y:S01]  /*1800*/  STL.128 [R18], R4 ;  /* 0x0000000412007387 */ /* 0x0001e20000100c00 */
[----:B------:R-:W-:-:S13]  /*1810*/  ISETP.NE.AND P0, PT, R13, UR6, PT ;  /* 0x000000060d007c0c */ /* 0x000fda000bf05270 */
[----:B------:R-:W-:Y:S05]  /*1820*/  @P0 BRA `(.L_x_15) ;  /* 0xfffffffc00300947 */ /* 0x000fea000383ffff */
[----:B------:R-:W-:-:S07]  /*1830*/  MOV R14, UR6 ;  /* 0x00000006000e7c02 */ /* 0x000fce0008000f00 */
.L_x_14:
[----:B------:R-:W-:-:S09]  /*1840*/  UISETP.NE.AND UP0, UPT, UR5, URZ, UPT ;  /* 0x000000ff0500728c */ /* 0x000fd2000bf05270 */
[----:B------:R-:W-:Y:S05]  /*1850*/  BRA.U !UP0, `(.L_x_12) ;  /* 0x0000000908d07547 */ /* 0x000fea000b800000 */
[----:B0-----:R-:W0:Y:S01]  /*1860*/  S2R R5, SR_CgaCtaId ;  /* 0x0000000000057919 */ /* 0x001e220000008800 */
[----:B------:R-:W-:Y:S01]  /*1870*/  IMAD R13, R14, UR7, RZ ;  /* 0x000000070e0d7c24 */ /* 0x000fe2000f8e02ff */
[----:B------:R-:W-:Y:S01]  /*1880*/  MOV R6, 0x400 ;  /* 0x0000040000067802 */ /* 0x000fe20000000f00 */
[--C-:B------:R-:W-:Y:S02]  /*1890*/  HFMA2.BF16_V2 R7, R15, 1, 1, -R0.reuse ;  /* 0x3f803f800f077831 */ /* 0x100fe40000300000 */
[----:B------:R-:W-:Y:S01]  /*18a0*/  HADD2.BF16_V2 R12, R17, -R0 ;  /* 0x80000000110c7230 */ /* 0x000fe20000200000 */
[----:B------:R-:W-:Y:S01]  /*18b0*/  UISETP.NE.AND UP0, UPT, UR5, 0x1, UPT ;  /* 0x000000010500788c */ /* 0x000fe2000bf05270 */
[----:B------:R-:W-:Y:S01]  /*18c0*/  SHF.R.U32.HI R4, RZ, 0x1, R13 ;  /* 0x00000001ff047819 */ /* 0x000fe2000001160d */
[-C--:B-----5:R-:W-:Y:S02]  /*18d0*/  HMUL2.BF16_V2 R7, R7, R11.reuse.H0_H0 ;  /* 0x2000000b07077232 */ /* 0x0a0fe40000200000 */
[----:B------:R-:W-:Y:S01]  /*18e0*/  HMUL2.BF16_V2 R12, R12, R11.H0_H0 ;  /* 0x2000000b0c0c7232 */ /* 0x000fe20000200000 */
[----:B0-----:R-:W-:Y:S01]  /*18f0*/  LEA R6, R5, R6, 0x18 ;  /* 0x0000000605067211 */ /* 0x001fe200078ec0ff */
[----:B------:R-:W-:-:S05]  /*1900*/  IMAD R5, R9, 0x2, R4 ;  /* 0x0000000209057824 */ /* 0x000fca00078e0204 */
[----:B------:R-:W-:-:S06]  /*1910*/  LEA R5, R5, R6, 0x2 ;  /* 0x0000000605057211 */ /* 0x000fcc00078e10ff */
[----:B------:R-:W0:Y:S02]  /*1920*/  LDS.64 R4, [R5] ;  /* 0x0000000005047984 */ /* 0x000e240000000a00 */
[----:B0-----:R-:W-:-:S04]  /*1930*/  HFMA2.BF16_V2 R4, R7, R4, RZ ;  /* 0x0000000407047231 */ /* 0x001fc800002000ff */
[----:B------:R-:W-:-:S05]  /*1940*/  HFMA2.BF16_V2 R4, R12, R5, R4 ;  /* 0x000000050c047231 */ /* 0x000fca0000200004 */
[C---:B------:R-:W-:Y:S01]  /*1950*/  PRMT R15, R4.reuse, 0x7632, R15 ;  /* 0x00007632040f7816 */ /* 0x040fe2000000000f */
[----:B------:R-:W-:Y:S01]  /*1960*/  IMAD.U32 R16, R4, 0x10000, RZ ;  /* 0x0001000004107824 */ /* 0x000fe200078e00ff */
[----:B------:R-:W-:Y:S02]  /*1970*/  LEA R4, R14, UR20, 0x2 ;  /* 0x000000140e047c11 */ /* 0x000fe4000f8e10ff */
[----:B------:R-:W-:-:S05]  /*1980*/  SHF.L.U32 R15, R15, 0x10, RZ ;  /* 0x000000100f0f7819 */ /* 0x000fca00000006ff */
[----:B------:R-:W-:-:S05]  /*1990*/  FADD.FTZ R15, R16, R15 ;  /* 0x0000000f100f7221 */ /* 0x000fca0000010000 */
[----:B------:R4:W-:Y:S01]  /*19a0*/  STL [R4], R15 ;  /* 0x0000000f04007387 */ /* 0x0009e20000100800 */
[----:B------:R-:W-:Y:S05]  /*19b0*/  BRA.U !UP0, `(.L_x_12) ;  /* 0x0000000908787547 */ /* 0x000fea000b800000 */
[----:B----4-:R-:W-:Y:S01]  /*19c0*/  VIADD R15, R13, UR7 ;  /* 0x000000070d0f7c36 */ /* 0x010fe20008000000 */
[----:B------:R-:W-:-:S04]  /*19d0*/  UISETP.NE.AND UP0, UPT, UR5, 0x2, UPT ;  /* 0x000000020500788c */ /* 0x000fc8000bf05270 */
[----:B------:R-:W-:-:S04]  /*19e0*/  SHF.R.U32.HI R14, RZ, 0x1, R15 ;  /* 0x00000001ff0e7819 */ /* 0x000fc8000001160f */
[----:B------:R-:W-:-:S05]  /*19f0*/  LEA R5, R9, R14, 0x1 ;  /* 0x0000000e09057211 */ /* 0x000fca00078e08ff */
[----:B------:R-:W-:-:S05]  /*1a00*/  IMAD R5, R5, 0x4, R6 ;  /* 0x0000000405057824 */ /* 0x000fca00078e0206 */
[----:B------:R-:W0:Y:S04]  /*1a10*/  LDS R14, [R5] ;  /* 0x00000000050e7984 */ /* 0x000e280000000800 */
[----:B------:R-:W1:Y:S01]  /*1a20*/  LDS R13, [R5+0x4] ;  /* 0x00000400050d7984 */ /* 0x000e620000000800 */
[----:B0-----:R-:W-:-:S04]  /*1a30*/  HFMA2.BF16_V2 R14, R7, R14, RZ ;  /* 0x0000000e070e7231 */ /* 0x001fc800002000ff */
[----:B-1----:R-:W-:-:S05]  /*1a40*/  HFMA2.BF16_V2 R13, R12, R13, R14 ;  /* 0x0000000d0c0d7231 */ /* 0x002fca000020000e */
[C---:B------:R-:W-:Y:S02]  /*1a50*/  PRMT R14, R13.reuse, 0x7632, R14 ;  /* 0x000076320d0e7816 */ /* 0x040fe4000000000e */
[----:B------:R-:W-:-:S03]  /*1a60*/  SHF.L.U32 R13, R13, 0x10, RZ ;  /* 0x000000100d0d7819 */ /* 0x000fc600000006ff */
[----:B------:R-:W-:-:S04]  /*1a70*/  IMAD.U32 R14, R14, 0x10000, RZ ;  /* 0x000100000e0e7824 */ /* 0x000fc800078e00ff */
[----:B------:R-:W-:-:S05]  /*1a80*/  FADD.FTZ R13, R13, R14 ;  /* 0x0000000e0d0d7221 */ /* 0x000fca0000010000 */
[----:B------:R0:W-:Y:S01]  /*1a90*/  STL [R4+0x4], R13 ;  /* 0x0000040d04007387 */ /* 0x0001e20000100800 */
[----:B------:R-:W-:Y:S05]  /*1aa0*/  BRA.U !UP0, `(.L_x_12) ;  /* 0x00000009083c7547 */ /* 0x000fea000b800000 */
[----:B------:R-:W-:-:S04]  /*1ab0*/  IADD3 R5, PT, PT, R15, UR7, RZ ;  /* 0x000000070f057c10 */ /* 0x000fc8000fffe0ff */
[----:B------:R-:W-:-:S05]  /*1ac0*/  SHF.R.U32.HI R14, RZ, 0x1, R5 ;  /* 0x00000001ff0e7819 */ /* 0x000fca0000011605 */
[----:B------:R-:W-:-:S05]  /*1ad0*/  IMAD R5, R9, 0x2, R14 ;  /* 0x0000000209057824 */ /* 0x000fca00078e020e */
[----:B------:R-:W-:-:S05]  /*1ae0*/  LEA R5, R5, R6, 0x2 ;  /* 0x0000000605057211 */ /* 0x000fca00078e10ff */
[----:B------:R-:W1:Y:S04]  /*1af0*/  LDS R6, [R5] ;  /* 0x0000000005067984 */ /* 0x000e680000000800 */
[----:B0-----:R-:W0:Y:S01]  /*1b00*/  LDS R13, [R5+0x4] ;  /* 0x00000400050d7984 */ /* 0x001e220000000800 */
[----:B-1----:R-:W-:-:S04]  /*1b10*/  HFMA2.BF16_V2 R6, R7, R6, RZ ;  /* 0x0000000607067231 */ /* 0x002fc800002000ff */
[----:B0-----:R-:W-:-:S05]  /*1b20*/  HFMA2.BF16_V2 R6, R12, R13, R6 ;  /* 0x0000000d0c067231 */ /* 0x001fca0000200006 */
[C---:B------:R-:W-:Y:S01]  /*1b30*/  PRMT R7, R6.reuse, 0x7632, R7 ;  /* 0x0000763206077816 */ /* 0x040fe20000000007 */
[----:B------:R-:W-:-:S03]  /*1b40*/  IMAD.U32 R6, R6, 0x10000, RZ ;  /* 0x0001000006067824 */ /* 0x000fc600078e00ff */
[----:B------:R-:W-:-:S05]  /*1b50*/  SHF.L.U32 R7, R7, 0x10, RZ ;  /* 0x0000001007077819 */ /* 0x000fca00000006ff */
[----:B------:R-:W-:-:S05]  /*1b60*/  FADD.FTZ R7, R6, R7 ;  /* 0x0000000706077221 */ /* 0x000fca0000010000 */
[----:B------:R0:W-:Y:S01]  /*1b70*/  STL [R4+0x8], R7 ;  /* 0x0000080704007387 */ /* 0x0001e20000100800 */
[----:B------:R-:W-:Y:S05]  /*1b80*/  BRA `(.L_x_12) ;  /* 0x0000000800047947 */ /* 0x000fea0003800000 */
.L_x_13:
[----:B------:R-:W-:Y:S01]  /*1b90*/  UISETP.GE.U32.AND UP0, UPT, UR4, 0x4, UPT ;  /* 0x000000040400788c */ /* 0x000fe2000bf06070 */
[----:B------:R-:W-:-:S08]  /*1ba0*/  IMAD.MOV.U32 R14, RZ, RZ, RZ ;  /* 0x000000ffff0e7224 */ /* 0x000fd000078e00ff */
[----:B------:R-:W-:Y:S05]  /*1bb0*/  BRA.U !UP0, `(.L_x_16) ;  /* 0x0000000508107547 */ /* 0x000fea000b800000 */
[----:B------:R-:W0:Y:S01]  /*1bc0*/  S2R R5, SR_CgaCtaId ;  /* 0x0000000000057919 */ /* 0x000e220000008800 */
[----:B------:R-:W-:Y:S01]  /*1bd0*/  MOV R14, 0x400 ;  /* 0x00000400000e7802 */ /* 0x000fe20000000f00 */
[--C-:B------:R-:W-:Y:S02]  /*1be0*/  HADD2.BF16_V2 R16, R15, -R0.reuse ;  /* 0x800000000f107230 */ /* 0x100fe40000200000 */
[----:B------:R-:W-:Y:S01]  /*1bf0*/  HFMA2.BF16_V2 R18, R17, 1, 1, -R0 ;  /* 0x3f803f8011127831 */ /* 0x000fe20000300000 */
[----:B------:R-:W-:Y:S01]  /*1c00*/  MOV R19, RZ ;  /* 0x000000ff00137202 */ /* 0x000fe20000000f00 */
[-C--:B-----5:R-:W-:Y:S02]  /*1c10*/  HMUL2.BF16_V2 R16, R16, R11.reuse.H0_H0 ;  /* 0x2000000b10107232 */ /* 0x0a0fe40000200000 */
[----:B------:R-:W-:Y:S01]  /*1c20*/  HMUL2.BF16_V2 R18, R18, R11.H0_H0 ;  /* 0x2000000b12127232 */ /* 0x000fe20000200000 */
[----:B0-----:R-:W-:-:S07]  /*1c30*/  LEA R14, R5, R14, 0x18 ;  /* 0x0000000e050e7211 */ /* 0x001fce00078ec0ff */
.L_x_17:
[----:B0-----:R-:W-:-:S05]  /*1c40*/  LEA R20, R19, UR20, 0x2 ;  /* 0x0000001413147c11 */ /* 0x001fca000f8e10ff */
[----:B------:R-:W2:Y:S01]  /*1c50*/  LDL.128 R4, [R20] ;  /* 0x0000000014047983 */ /* 0x000ea20000100c00 */
[C---:B------:R-:W-:Y:S01]  /*1c60*/  IMAD R12, R19.reuse, UR7, RZ ;  /* 0x00000007130c7c24 */ /* 0x040fe2000f8e02ff */
[----:B------:R-:W-:-:S03]  /*1c70*/  IADD3 R19, PT, PT, R19, 0x4, RZ ;  /* 0x0000000413137810 */ /* 0x000fc60007ffe0ff */
[----:B------:R-:W-:Y:S01]  /*1c80*/  VIADD R21, R12, UR7 ;  /* 0x000000070c157c36 */ /* 0x000fe20008000000 */
[----:B------:R-:W-:Y:S02]  /*1c90*/  SHF.R.U32.HI R12, RZ, 0x1, R12 ;  /* 0x00000001ff0c7819 */ /* 0x000fe4000001160c */
[----:B------:R-:W-:Y:S02]  /*1ca0*/  ISETP.NE.AND P0, PT, R19, UR6, PT ;  /* 0x0000000613007c0c */ /* 0x000fe4000bf05270 */
[----:B------:R-:W-:Y:S02]  /*1cb0*/  SHF.R.U32.HI R22, RZ, 0x1, R21 ;  /* 0x00000001ff167819 */ /* 0x000fe40000011615 */
[----:B------:R-:W-:Y:S02]  /*1cc0*/  LEA R13, R9, R12, 0x1 ;  /* 0x0000000c090d7211 */ /* 0x000fe400078e08ff */
[----:B------:R-:W-:Y:S01]  /*1cd0*/  IADD3 R21, PT, PT, R21, UR7, RZ ;  /* 0x0000000715157c10 */ /* 0x000fe2000fffe0ff */
[----:B------:R-:W-:Y:S01]  /*1ce0*/  IMAD R23, R9, 0x2, R22 ;  /* 0x0000000209177824 */ /* 0x000fe200078e0216 */
[----:B------:R-:W-:-:S02]  /*1cf0*/  LEA R13, R13, R14, 0x2 ;  /* 0x0000000e0d0d7211 */ /* 0x000fc400078e10ff */
[----:B------:R-:W-:Y:S01]  /*1d00*/  SHF.R.U32.HI R24, RZ, 0x1, R21 ;  /* 0x00000001ff187819 */ /* 0x000fe20000011615 */
[----:B------:R-:W-:Y:S02]  /*1d10*/  IMAD R22, R23, 0x4, R14 ;  /* 0x0000000417167824 */ /* 0x000fe400078e020e */
[----:B------:R-:W-:Y:S01]  /*1d20*/  VIADD R21, R21, UR7 ;  /* 0x0000000715157c36 */ /* 0x000fe20008000000 */
[----:B------:R-:W0:Y:S01]  /*1d30*/  LDS.64 R12, [R13] ;  /* 0x000000000d0c7984 */ /* 0x000e220000000a00 */
[----:B------:R-:W-:-:S03]  /*1d40*/  LEA R25, R9, R24, 0x1 ;  /* 0x0000001809197211 */ /* 0x000fc600078e08ff */
[----:B------:R-:W1:Y:S01]  /*1d50*/  LDS R27, [R22] ;  /* 0x00000000161b7984 */ /* 0x000e620000000800 */
[----:B------:R-:W-:Y:S01]  /*1d60*/  SHF.R.U32.HI R24, RZ, 0x1, R21 ;  /* 0x00000001ff187819 */ /* 0x000fe20000011615 */
[----:B------:R-:W-:Y:S02]  /*1d70*/  IMAD R25, R25, 0x4, R14 ;  /* 0x0000000419197824 */ /* 0x000fe400078e020e */
[----:B------:R-:W3:Y:S01]  /*1d80*/  LDS R23, [R22+0x4] ;  /* 0x0000040016177984 */ /* 0x000ee20000000800 */
[----:B------:R-:W-:-:S05]  /*1d90*/  LEA R21, R9, R24, 0x1 ;  /* 0x0000001809157211 */ /* 0x000fca00078e08ff */
[----:B------:R-:W-:-:S05]  /*1da0*/  IMAD R26, R21, 0x4, R14 ;  /* 0x00000004151a7824 */ /* 0x000fca00078e020e */
[----:B------:R-:W4:Y:S04]  /*1db0*/  LDS R29, [R26] ;  /* 0x000000001a1d7984 */ /* 0x000f280000000800 */
[----:B------:R-:W5:Y:S01]  /*1dc0*/  LDS R21, [R26+0x4] ;  /* 0x000004001a157984 */ /* 0x000f620000000800 */
[C---:B0-----:R-:W-:Y:S02]  /*1dd0*/  HFMA2.BF16_V2 R12, R16.reuse, R12, RZ ;  /* 0x0000000c100c7231 */ /* 0x041fe400002000ff */
[----:B-1----:R-:W-:Y:S02]  /*1de0*/  HFMA2.BF16_V2 R27, R16, R27, RZ.H0_H0 ;  /* 0x0000001b101b7231 */ /* 0x002fe400002400ff */
[C---:B------:R-:W-:Y:S02]  /*1df0*/  HFMA2.BF16_V2 R13, R18.reuse, R13, R12 ;  /* 0x0000000d120d7231 */ /* 0x040fe4000020000c */
[----:B---3--:R-:W-:-:S02]  /*1e00*/  HFMA2.BF16_V2 R12, R18, R23, R27 ;  /* 0x00000017120c7231 */ /* 0x008fc4000020001b */
[----:B------:R-:W0:Y:S04]  /*1e10*/  LDS R27, [R25] ;  /* 0x00000000191b7984 */ /* 0x000e280000000800 */
[----:B------:R-:W1:Y:S01]  /*1e20*/  LDS R23, [R25+0x4] ;  /* 0x0000040019177984 */ /* 0x000e620000000800 */
[----:B----4-:R-:W-:-:S04]  /*1e30*/  HFMA2.BF16_V2 R22, R16, R29, RZ.H0_H0 ;  /* 0x0000001d10167231 */ /* 0x010fc800002400ff */
[----:B-----5:R-:W-:Y:S01]  /*1e40*/  HFMA2.BF16_V2 R22, R18, R21, R22 ;  /* 0x0000001512167231 */ /* 0x020fe20000200016 */
[----:B------:R-:W-:-:S04]  /*1e50*/  PRMT R21, R12, 0x7610, R21 ;  /* 0x000076100c157816 */ /* 0x000fc80000000015 */
[----:B------:R-:W-:Y:S01]  /*1e60*/  SHF.L.U32 R21, R21, 0x10, RZ ;  /* 0x0000001015157819 */ /* 0x000fe200000006ff */
[----:B0-----:R-:W-:Y:S01]  /*1e70*/  HFMA2.BF16_V2 R24, R16, R27, RZ ;  /* 0x0000001b10187231 */ /* 0x001fe200002000ff */
[C---:B------:R-:W-:Y:S02]  /*1e80*/  PRMT R27, R13.reuse, 0x7632, R27 ;  /* 0x000076320d1b7816 */ /* 0x040fe4000000001b */
[----:B------:R-:W-:Y:S01]  /*1e90*/  SHF.L.U32 R13, R13, 0x10, RZ ;  /* 0x000000100d0d7819 */ /* 0x000fe200000006ff */
[----:B-1----:R-:W-:Y:S01]  /*1ea0*/  HFMA2.BF16_V2 R24, R18, R23, R24 ;  /* 0x0000001712187231 */ /* 0x002fe20000200018 */
[----:B------:R-:W-:Y:S01]  /*1eb0*/  PRMT R23, R12, 0x7632, R23 ;  /* 0x000076320c177816 */ /* 0x000fe20000000017 */
[----:B------:R-:W-:Y:S01]  /*1ec0*/  IMAD.U32 R28, R27, 0x10000, RZ ;  /* 0x000100001b1c7824 */ /* 0x000fe200078e00ff */
[----:B------:R-:W-:Y:S02]  /*1ed0*/  PRMT R12, R22, 0x7632, R12 ;  /* 0x00007632160c7816 */ /* 0x000fe4000000000c */
[C---:B------:R-:W-:Y:S01]  /*1ee0*/  PRMT R25, R24.reuse, 0x7610, R25 ;  /* 0x0000761018197816 */ /* 0x040fe20000000019 */
[----:B------:R-:W-:Y:S01]  /*1ef0*/  FADD.FTZ R13, R13, R28 ;  /* 0x0000001c0d0d7221 */ /* 0x000fe20000010000 */
[----:B------:R-:W-:Y:S01]  /*1f00*/  PRMT R26, R24, 0x7632, R26 ;  /* 0x00007632181a7816 */ /* 0x000fe2000000001a */
[----:B------:R-:W-:Y:S01]  /*1f10*/  IMAD.U32 R24, R23, 0x10000, RZ ;  /* 0x0001000017187824 */ /* 0x000fe200078e00ff */
[----:B------:R-:W-:Y:S01]  /*1f20*/  SHF.L.U32 R25, R25, 0x10, RZ ;  /* 0x0000001019197819 */ /* 0x000fe200000006ff */
[----:B------:R-:W-:Y:S01]  /*1f30*/  IMAD.U32 R23, R12, 0x10000, RZ ;  /* 0x000100000c177824 */ /* 0x000fe200078e00ff */
[----:B------:R-:W-:Y:S01]  /*1f40*/  SHF.L.U32 R22, R22, 0x10, RZ ;  /* 0x0000001016167819 */ /* 0x000fe200000006ff */
[----:B------:R-:W-:-:S02]  /*1f50*/  IMAD.U32 R26, R26, 0x10000, RZ ;  /* 0x000100001a1a7824 */ /* 0x000fc400078e00ff */
[----:B------:R-:W-:Y:S02]  /*1f60*/  FADD.FTZ R24, R21, R24 ;  /* 0x0000001815187221 */ /* 0x000fe40000010000 */
[----:B------:R-:W-:Y:S01]  /*1f70*/  FADD.FTZ R25, R25, R26 ;  /* 0x0000001a19197221 */ /* 0x000fe20000010000 */
[----:B------:R-:W-:Y:S01]  /*1f80*/  FADD.FTZ R22, R22, R23 ;  /* 0x0000001716167221 */ /* 0x000fe20000010000 */
[----:B--2---:R-:W-:Y:S01]  /*1f90*/  FADD.FTZ R4, R13, R4 ;  /* 0x000000040d047221 */ /* 0x004fe20000010000 */
[----:B------:R-:W-:Y:S01]  /*1fa0*/  FADD.FTZ R5, R5, R24 ;  /* 0x0000001805057221 */ /* 0x000fe20000010000 */
[----:B------:R-:W-:Y:S01]  /*1fb0*/  FADD.FTZ R6, R6, R25 ;  /* 0x0000001906067221 */ /* 0x000fe20000010000 */
[----:B------:R-:W-:-:S05]  /*1fc0*/  FADD.FTZ R7, R7, R22 ;  /* 0x0000001607077221 */ /* 0x000fca0000010000 */
[----:B------:R0:W-:Y:S01]  /*1fd0*/  STL.128 [R20], R4 ;  /* 0x0000000414007387 */ /* 0x0001e20000100c00 */
[----:B------:R-:W-:Y:S05]  /*1fe0*/  @P0 BRA `(.L_x_17) ;  /* 0xfffffffc00140947 */ /* 0x000fea000383ffff */
[----:B------:R-:W-:-:S07]  /*1ff0*/  IMAD.U32 R14, RZ, RZ, UR6 ;  /* 0x00000006ff0e7e24 */ /* 0x000fce000f8e00ff */
.L_x_16:
[----:B------:R-:W-:-:S09]  /*2000*/  UISETP.NE.AND UP0, UPT, UR5, URZ, UPT ;  /* 0x000000ff0500728c */ /* 0x000fd2000bf05270 */
[----:B------:R-:W-:Y:S05]  /*2010*/  BRA.U !UP0, `(.L_x_12) ;  /* 0x0000000108e07547 */ /* 0x000fea000b800000 */
[----:B0-----:R-:W-:-:S05]  /*2020*/  LEA R6, R14, UR20, 0x2 ;  /* 0x000000140e067c11 */ /* 0x001fca000f8e10ff */
[----:B------:R-:W2:Y:S01]  /*2030*/  LDL R16, [R6] ;  /* 0x0000000006107983 */ /* 0x000ea20000100800 */
[----:B------:R-:W-:Y:S01]  /*2040*/  IMAD R14, R14, UR7, RZ ;  /* 0x000000070e0e7c24 */ /* 0x000fe2000f8e02ff */
[----:B------:R-:W-:Y:S01]  /*2050*/  MOV R7, 0x400 ;  /* 0x0000040000077802 */ /* 0x000fe20000000f00 */
[----:B------:R-:W-:Y:S01]  /*2060*/  HADD2.BF16_V2 R13, R15, -R0 ;  /* 0x800000000f0d7230 */ /* 0x000fe20000200000 */
[----:B------:R-:W0:Y:S01]  /*2070*/  S2R R12, SR_CgaCtaId ;  /* 0x00000000000c7919 */ /* 0x000e220000008800 */
[----:B------:R-:W-:Y:S01]  /*2080*/  UISETP.NE.AND UP0, UPT, UR5, 0x1, UPT ;  /* 0x000000010500788c */ /* 0x000fe2000bf05270 */
[----:B------:R-:W-:Y:S01]  /*2090*/  SHF.R.U32.HI R4, RZ, 0x1, R14 ;  /* 0x00000001ff047819 */ /* 0x000fe2000001160e */
[----:B-----5:R-:W-:-:S03]  /*20a0*/  HMUL2.BF16_V2 R13, R13, R11.H0_H0 ;  /* 0x2000000b0d0d7232 */ /* 0x020fc60000200000 */
[----:B------:R-:W-:Y:S02]  /*20b0*/  LEA R4, R9, R4, 0x1 ;  /* 0x0000000409047211 */ /* 0x000fe400078e08ff */
[----:B0-----:R-:W-:Y:S01]  /*20c0*/  LEA R7, R12, R7, 0x18 ;  /* 0x000000070c077211 */ /* 0x001fe200078ec0ff */
[----:B------:R-:W-:-:S04]  /*20d0*/  HFMA2.BF16_V2 R12, R17, 1, 1, -R0 ;  /* 0x3f803f80110c7831 */ /* 0x000fc80000300000 */
[----:B------:R-:W-:Y:S02]  /*20e0*/  IMAD R4, R4, 0x4, R7 ;  /* 0x0000000404047824 */ /* 0x000fe400078e0207 */
[----:B------:R-:W-:-:S04]  /*20f0*/  HMUL2.BF16_V2 R12, R12, R11.H0_H0 ;  /* 0x2000000b0c0c7232 */ /* 0x000fc80000200000 */
[----:B------:R-:W0:Y:S02]  /*2100*/  LDS.64 R4, [R4] ;  /* 0x0000000004047984 */ /* 0x000e240000000a00 */
[----:B0-----:R-:W-:-:S04]  /*2110*/  HFMA2.BF16_V2 R15, R13, R4, RZ ;  /* 0x000000040d0f7231 */ /* 0x001fc800002000ff */
[----:B------:R-:W-:-:S05]  /*2120*/  HFMA2.BF16_V2 R5, R12, R5, R15 ;  /* 0x000000050c057231 */ /* 0x000fca000020000f */
[C---:B------:R-:W-:Y:S02]  /*2130*/  PRMT R15, R5.reuse, 0x7632, R15 ;  /* 0x00007632050f7816 */ /* 0x040fe4000000000f */
[----:B------:R-:W-:-:S03]  /*2140*/  SHF.L.U32 R5, R5, 0x10, RZ ;  /* 0x0000001005057819 */ /* 0x000fc600000006ff */
[----:B------:R-:W-:-:S04]  /*2150*/  IMAD.U32 R18, R15, 0x10000, RZ ;  /* 0x000100000f127824 */ /* 0x000fc800078e00ff */
[----:B------:R-:W-:-:S04]  /*2160*/  FADD.FTZ R5, R5, R18 ;  /* 0x0000001205057221 */ /* 0x000fc80000010000 */
[----:B--2---:R-:W-:-:S05]  /*2170*/  FADD.FTZ R5, R5, R16 ;  /* 0x0000001005057221 */ /* 0x004fca0000010000 */
[----:B------:R1:W-:Y:S01]  /*2180*/  STL [R6], R5 ;  /* 0x0000000506007387 */ /* 0x0003e20000100800 */
[----:B------:R-:W-:Y:S05]  /*2190*/  BRA.U !UP0, `(.L_x_12) ;  /* 0x0000000108807547 */ /* 0x000fea000b800000 */
[----:B------:R-:W2:Y:S01]  /*21a0*/  LDL R16, [R6+0x4] ;  /* 0x0000040006107983 */ /* 0x000ea20000100800 */
[----:B------:R-:W-:Y:S01]  /*21b0*/  IADD3 R15, PT, PT, R14, UR7, RZ ;  /* 0x000000070e0f7c10 */ /* 0x000fe2000fffe0ff */
[----:B------:R-:W-:-:S03]  /*21c0*/  UISETP.NE.AND UP0, UPT, UR5, 0x2, UPT ;  /* 0x000000020500788c */ /* 0x000fc6000bf05270 */
[----:B------:R-:W-:-:S05]  /*21d0*/  SHF.R.U32.HI R4, RZ, 0x1, R15 ;  /* 0x00000001ff047819 */ /* 0x000fca000001160f */
[----:B------:R-:W-:-:S05]  /*21e0*/  IMAD R4, R9, 0x2, R4 ;  /* 0x0000000209047824 */ /* 0x000fca00078e0204 */
[----:B------:R-:W-:-:S05]  /*21f0*/  LEA R4, R4, R7, 0x2 ;  /* 0x0000000704047211 */ /* 0x000fca00078e10ff */
[----:B------:R-:W0:Y:S04]  /*2200*/  LDS R14, [R4] ;  /* 0x00000000040e7984 */ /* 0x000e280000000800 */
[----:B-1----:R-:W1:Y:S01]  /*2210*/  LDS R5, [R4+0x4] ;  /* 0x0000040004057984 */ /* 0x002e620000000800 */
[----:B0-----:R-:W-:-:S04]  /*2220*/  HFMA2.BF16_V2 R14, R13, R14, RZ ;  /* 0x0000000e0d0e7231 */ /* 0x001fc800002000ff */
[----:B-1----:R-:W-:-:S05]  /*2230*/  HFMA2.BF16_V2 R5, R12, R5, R14 ;  /* 0x000000050c057231 */ /* 0x002fca000020000e */
[C---:B------:R-:W-:Y:S01]  /*2240*/  PRMT R14, R5.reuse, 0x7632, R14 ;  /* 0x00007632050e7816 */ /* 0x040fe2000000000e */
[----:B------:R-:W-:-:S03]  /*2250*/  IMAD.U32 R5, R5, 0x10000, RZ ;  /* 0x0001000005057824 */ /* 0x000fc600078e00ff */
[----:B------:R-:W-:-:S05]  /*2260*/  SHF.L.U32 R14, R14, 0x10, RZ ;  /* 0x000000100e0e7819 */ /* 0x000fca00000006ff */
[----:B------:R-:W-:-:S04]  /*2270*/  FADD.FTZ R5, R5, R14 ;  /* 0x0000000e05057221 */ /* 0x000fc80000010000 */
[----:B--2---:R-:W-:-:S05]  /*2280*/  FADD.FTZ R5, R5, R16 ;  /* 0x0000001005057221 */ /* 0x004fca0000010000 */
[----:B------:R2:W-:Y:S01]  /*2290*/  STL [R6+0x4], R5 ;  /* 0x0000040506007387 */ /* 0x0005e20000100800 */
[----:B------:R-:W-:Y:S05]  /*22a0*/  BRA.U !UP0, `(.L_x_12) ;  /* 0x00000001083c7547 */ /* 0x000fea000b800000 */
[----:B------:R-:W3:Y:S01]  /*22b0*/  LDL R18, [R6+0x8] ;  /* 0x0000080006127983 */ /* 0x000ee20000100800 */
[----:B------:R-:W-:-:S05]  /*22c0*/  VIADD R4, R15, UR7 ;  /* 0x000000070f047c36 */ /* 0x000fca0008000000 */
[----:B------:R-:W-:-:S04]  /*22d0*/  SHF.R.U32.HI R4, RZ, 0x1, R4 ;  /* 0x00000001ff047819 */ /* 0x000fc80000011604 */
[----:B------:R-:W-:-:S05]  /*22e0*/  LEA R4, R9, R4, 0x1 ;  /* 0x0000000409047211 */ /* 0x000fca00078e08ff */
[----:B------:R-:W-:-:S05]  /*22f0*/  IMAD R4, R4, 0x4, R7 ;  /* 0x0000000404047824 */ /* 0x000fca00078e0207 */
[----:B------:R-:W0:Y:S04]  /*2300*/  LDS R14, [R4] ;  /* 0x00000000040e7984 */ /* 0x000e280000000800 */
[----:B------:R-:W2:Y:S01]  /*2310*/  LDS R16, [R4+0x4] ;  /* 0x0000040004107984 */ /* 0x000ea20000000800 */
[----:B0-----:R-:W-:-:S04]  /*2320*/  HFMA2.BF16_V2 R13, R13, R14, RZ ;  /* 0x0000000e0d0d7231 */ /* 0x001fc800002000ff */
[----:B--2---:R-:W-:-:S05]  /*2330*/  HFMA2.BF16_V2 R5, R12, R16, R13 ;  /* 0x000000100c057231 */ /* 0x004fca000020000d */
[C---:B------:R-:W-:Y:S02]  /*2340*/  PRMT R7, R5.reuse, 0x7632, R7 ;  /* 0x0000763205077816 */ /* 0x040fe40000000007 */
[----:B------:R-:W-:-:S03]  /*2350*/  SHF.L.U32 R5, R5, 0x10, RZ ;  /* 0x0000001005057819 */ /* 0x000fc600000006ff */
[----:B------:R-:W-:-:S04]  /*2360*/  IMAD.U32 R12, R7, 0x10000, RZ ;  /* 0x00010000070c7824 */ /* 0x000fc800078e00ff */
[----:B------:R-:W-:-:S04]  /*2370*/  FADD.FTZ R5, R5, R12 ;  /* 0x0000000c05057221 */ /* 0x000fc80000010000 */
[----:B---3--:R-:W-:-:S05]  /*2380*/  FADD.FTZ R5, R5, R18 ;  /* 0x0000001205057221 */ /* 0x008fca0000010000 */
[----:B------:R3:W-:Y:S02]  /*2390*/  STL [R6+0x8], R5 ;  /* 0x0000080506007387 */ /* 0x0007e40000100800 */
.L_x_12:
[----:B------:R-:W-:Y:S01]  /*23a0*/  USHF.R.U32.HI UR11, URZ, 0x2, UR7 ;  /* 0x00000002ff0b7899 */ /* 0x000fe20008011607 */
[----:B------:R-:W-:-:S05]  /*23b0*/  IADD3 R9, PT, PT, R9, 0x1, RZ ;  /* 0x0000000109097810 */ /* 0x000fca0007ffe0ff */
[----:B------:R-:W-:-:S13]  /*23c0*/  ISETP.NE.AND P0, PT, R9, UR11, PT ;  /* 0x0000000b09007c0c */ /* 0x000fda000bf05270 */
[----:B------:R-:W-:Y:S05]  /*23d0*/  @P0 BRA `(.L_x_18) ;  /* 0xffffffec00580947 */ /* 0x000fea000383ffff */
[----:B------:R-:W-:Y:S05]  /*23e0*/  BRA `(.L_x_8) ;  /* 0x0000001000c87947 */ /* 0x000fea0003800000 */
.L_x_9:
[----:B------:R-:W-:-:S05]  /*23f0*/  UMOV UR5, URZ ;  /* 0x000000ff00057c82 */ /* 0x000fca0008000000 */
.L_x_27:
[----:B0-----:R-:W0:Y:S01]  /*2400*/  LDCU UR15, c[0x0][0x3d8] ;  /* 0x00007b00ff0f77ac */ /* 0x001e220008000800 */
[----:B------:R-:W-:-:S04]  /*2410*/  ULEA UR14, UR5, UR9, 0x2 ;  /* 0x00000009050e7291 */ /* 0x000fc8000f8e10ff */
[----:B0-----:R-:W-:-:S09]  /*2420*/  UISETP.GE.U32.AND UP0, UPT, UR14, UR15, UPT ;  /* 0x0000000f0e00728c */ /* 0x001fd2000bf06070 */
[----:B--2345:R-:W-:Y:S05]  /*2430*/  BRA.U UP0, `(.L_x_8) ;  /* 0x0000001100b47547 */ /* 0x03cfea000b800000 */
[----:B------:R-:W0:Y:S01]  /*2440*/  LDC.U16 R10, c[0x0][0x3ca] ;  /* 0x0000f280ff0a7b82 */ /* 0x000e220000000400 */
[----:B------:R-:W-:Y:S02]  /*2450*/  ULOP3.LUT UP0, UR6, UR5, 0x3, URZ, 0xc0, !UPT ;  /* 0x0000000305067892 */ /* 0x000fe4000f80c0ff */
[----:B------:R-:W-:Y:S01]  /*2460*/  ULOP3.LUT UR11, UR5, 0xffff, URZ, 0xc0, !UPT ;  /* 0x0000ffff050b7892 */ /* 0x000fe2000f8ec0ff */
[----:B0-----:R-:W-:-:S06]  /*2470*/  SHF.R.U32.HI R10, RZ, 0x2, R10 ;  /* 0x00000002ff0a7819 */ /* 0x001fcc000001160a */
[----:B------:R-:W-:Y:S05]  /*2480*/  BRA.U UP0, `(.L_x_19) ;  /* 0x0000000100207547 */ /* 0x000fea000b800000 */
[----:B-1----:R-:W-:-:S04]  /*2490*/  IMAD.U32 R5, RZ, RZ, UR14 ;  /* 0x0000000eff057e24 */ /* 0x002fc8000f8e00ff */
[----:B------:R-:W-:-:S05]  /*24a0*/  IMAD R4, R8, UR15, R5 ;  /* 0x0000000f08047c24 */ /* 0x000fca000f8e0205 */
[----:B------:R-:W-:-:S04]  /*24b0*/  SHF.R.S32.HI R5, RZ, 0x1f, R4 ;  /* 0x0000001fff057819 */ /* 0x000fc80000011404 */
[----:B------:R-:W-:-:S04]  /*24c0*/  LEA.HI R5, R5, R4, RZ, 0x4 ;  /* 0x0000000405057211 */ /* 0x000fc800078f20ff */
[----:B------:R-:W-:-:S05]  /*24d0*/  SHF.R.S32.HI R5, RZ, 0x4, R5 ;  /* 0x00000004ff057819 */ /* 0x000fca0000011405 */
[----:B------:R-:W-:-:S06]  /*24e0*/  IMAD.WIDE R4, R5, 0x10, R2 ;  /* 0x0000001005047825 */ /* 0x000fcc00078e0202 */
[----:B------:R-:W2:Y:S04]  /*24f0*/  LDG.E.128.CONSTANT R4, desc[UR12][R4.64] ;  /* 0x0000000c04047981 */ /* 0x000ea8000c1e9d00 */
[----:B--2---:R0:W-:Y:S02]  /*2500*/  STL.128 [R1+0x100], R4 ;  /* 0x0001000401007387 */ /* 0x0041e40000100c00 */
.L_x_19:
[----:B------:R-:W-:Y:S02]  /*2510*/  MOV R13, UR11 ;  /* 0x0000000b000d7c02 */ /* 0x000fe40008000f00 */
[----:B------:R-:W-:-:S07]  /*2520*/  MOV R15, 0x2540 ;  /* 0x00002540000f7802 */ /* 0x000fce0000000f00 */
[----:B01----:R-:W-:Y:S05]  /*2530*/  CALL.REL.NOINC `($__internal_2_$__cuda_sm20_rem_u16) ;  /* 0x00000020008c7944 */ /* 0x003fea0003c00000 */
[----:B------:R-:W-:-:S04]  /*2540*/  PRMT R4, R14, 0x9910, RZ ;  /* 0x000099100e047816 */ /* 0x000fc800000000ff */
[----:B------:R-:W-:-:S13]  /*2550*/  ISETP.NE.AND P0, PT, R4, RZ, PT ;  /* 0x000000ff0400720c */ /* 0x000fda0003f05270 */
[----:B------:R-:W-:Y:S05]  /*2560*/  @P0 BRA `(.L_x_20) ;  /* 0x00000000001c0947 */ /* 0x000fea0003800000 */
[----:B------:R-:W-:Y:S01]  /*2570*/  ULOP3.LUT UR11, UR5, 0xffff, URZ, 0xc0, !UPT ;  /* 0x0000ffff050b7892 */ /* 0x000fe2000f8ec0ff */
[----:B------:R-:W-:-:S05]  /*2580*/  MOV R14, 0x25b0 ;  /* 0x000025b0000e7802 */ /* 0x000fca0000000f00 */
[----:B------:R-:W-:-:S07]  /*2590*/  IMAD.U32 R11, RZ, RZ, UR11 ;  /* 0x0000000bff0b7e24 */ /* 0x000fce000f8e00ff */
[----:B------:R-:W-:Y:S05]  /*25a0*/  CALL.REL.NOINC `($__internal_0_$__cuda_sm20_div_u16) ;  /* 0x0000001c00107944 */ /* 0x000fea0003c00000 */
[----:B------:R-:W-:-:S04]  /*25b0*/  LOP3.LUT R13, R13, 0xffff, RZ, 0xc0, !PT ;  /* 0x0000ffff0d0d7812 */ /* 0x000fc800078ec0ff */
[----:B------:R-:W-:-:S06]  /*25c0*/  LEA R9, R13, UR10, 0x1 ;  /* 0x0000000a0d097c11 */ /* 0x000fcc000f8e08ff */
[----:B------:R-:W5:Y:S02]  /*25d0*/  LDL.U16 R9, [R9] ;  /* 0x0000000009097983 */ /* 0x000f640000100400 */
.L_x_20:
[----:B------:R-:W-:-:S09]  /*25e0*/  UISETP.NE.AND UP0, UPT, UR4, URZ, UPT ;  /* 0x000000ff0400728c */ /* 0x000fd2000bf05270 */
[----:B------:R-:W-:Y:S05]  /*25f0*/  BRA.U !UP0, `(.L_x_21) ;  /* 0x0000001108347547 */ /* 0x000fea000b800000 */
[----:B------:R-:W-:-:S09]  /*2600*/  ULEA UR6, UR6, UR23, 0x2 ;  /* 0x0000001706067291 */ /* 0x000fd2000f8e10ff */
[----:B------:R-:W2:Y:S01]  /*2610*/  LDL R4, [UR6] ;  /* 0x00000006ff047983 */ /* 0x000ea20008100800 */
[----:B------:R-:W-:Y:S01]  /*2620*/  HFMA2 R11, -RZ, RZ, 14, 0 ;  /* 0x4b000000ff0b7431 */ /* 0x000fe200000001ff */
[----:B------:R-:W-:-:S04]  /*2630*/  UISETP.NE.AND UP0, UPT, UR5, URZ, UPT ;  /* 0x000000ff0500728c */ /* 0x000fc8000bf05270 */
[C-C-:B--2---:R-:W-:Y:S02]  /*2640*/  PRMT R5, R4.reuse, 0x7650, R11.reuse ;  /* 0x0000765004057816 */ /* 0x144fe4000000000b */
[C-C-:B------:R-:W-:Y:S02]  /*2650*/  PRMT R6, R4.reuse, 0x7652, R11.reuse ;  /* 0x0000765204067816 */ /* 0x140fe4000000000b */
[C-C-:B------:R-:W-:Y:S01]  /*2660*/  PRMT R7, R4.reuse, 0x7651, R11.reuse ;  /* 0x0000765104077816 */ /* 0x140fe2000000000b */
[----:B------:R-:W-:Y:S01]  /*2670*/  FADD.FTZ R5, R5, -8388608 ;  /* 0xcb00000005057421 */ /* 0x000fe20000010000 */
[----:B------:R-:W-:Y:S01]  /*2680*/  PRMT R4, R4, 0x7653, R11 ;  /* 0x0000765304047816 */ /* 0x000fe2000000000b */
[----:B------:R-:W-:Y:S02]  /*2690*/  FADD.FTZ R6, R6, -8388608 ;  /* 0xcb00000006067421 */ /* 0x000fe40000010000 */
[----:B------:R-:W-:Y:S02]  /*26a0*/  FADD.FTZ R7, R7, -8388608 ;  /* 0xcb00000007077421 */ /* 0x000fe40000010000 */
[----:B------:R-:W-:Y:S01]  /*26b0*/  FADD.FTZ R4, R4, -8388608 ;  /* 0xcb00000004047421 */ /* 0x000fe20000010000 */
[----:B------:R-:W-:-:S04]  /*26c0*/  PRMT R11, R5, 0x7632, R6 ;  /* 0x00007632050b7816 */ /* 0x000fc80000000006 */
[----:B------:R-:W-:Y:S01]  /*26d0*/  PRMT R13, R7, 0x7632, R4 ;  /* 0x00007632070d7816 */ /* 0x000fe20000000004 */
[----:B------:R-:W-:Y:S06]  /*26e0*/  BRA.U !UP0, `(.L_x_22) ;  /* 0x0000000908207547 */ /* 0x000fec000b800000 */
[----:B------:R-:W-:Y:S01]  /*26f0*/  UISETP.GE.U32.AND UP0, UPT, UR4, 0x4, UPT ;  /* 0x000000040400788c */ /* 0x000fe2000bf06070 */
[----:B------:R-:W-:-:S08]  /*2700*/  UMOV UR6, URZ ;  /* 0x000000ff00067c82 */ /* 0x000fd00008000000 */
[----:B------:R-:W-:Y:S05]  /*2710*/  BRA.U !UP0, `(.L_x_23) ;  /* 0x0000000508247547 */ /* 0x000fea000b800000 */
[----:B------:R-:W0:Y:S01]  /*2720*/  S2UR UR15, SR_CgaCtaId ;  /* 0x00000000000f79c3 */ /* 0x000e220000008800 */
[----:B------:R-:W-:Y:S01]  /*2730*/  ULOP3.LUT UR6, UR4, 0xfffffffc, URZ, 0xc0, !UPT ;  /* 0xfffffffc04067892 */ /* 0x000fe2000f8ec0ff */
[--C-:B------:R-:W-:Y:S02]  /*2740*/  HADD2.BF16_V2 R10, R11, -R0.reuse ;  /* 0x800000000b0a7230 */ /* 0x100fe40000200000 */
[----:B------:R-:W-:Y:S01]  /*2750*/  HFMA2.BF16_V2 R12, R13, 1, 1, -R0 ;  /* 0x3f803f800d0c7831 */ /* 0x000fe20000300000 */
[----:B------:R-:W-:Y:S01]  /*2760*/  UMOV UR14, 0x400 ;  /* 0x00000400000e7882 */ /* 0x000fe20000000000 */
[----:B------:R-:W-:Y:S01]  /*2770*/  UIADD3 UR11, UPT, UPT, URZ, -UR6, URZ ;  /* 0x80000006ff0b7290 */ /* 0x000fe2000fffe0ff */
[-C--:B-----5:R-:W-:Y:S01]  /*2780*/  HMUL2.BF16_V2 R10, R10, R9.reuse.H0_H0 ;  /* 0x200000090a0a7232 */ /* 0x0a0fe20000200000 */
[----:B------:R-:W-:Y:S01]  /*2790*/  USHF.L.U32 UR25, UR7, 0x1, URZ ;  /* 0x0000000107197899 */ /* 0x000fe200080006ff */
[----:B------:R-:W-:Y:S01]  /*27a0*/  HMUL2.BF16_V2 R12, R12, R9.H0_H0 ;  /* 0x200000090c0c7232 */ /* 0x000fe20000200000 */
[----:B------:R-:W-:Y:S01]  /*27b0*/  UIMAD UR26, UR7, 0x3, URZ ;  /* 0x00000003071a78a4 */ /* 0x000fe2000f8e02ff */
[----:B------:R-:W-:Y:S01]  /*27c0*/  UMOV UR6, URZ ;  /* 0x000000ff00067c82 */ /* 0x000fe20008000000 */
[----:B------:R-:W-:Y:S01]  /*27d0*/  UMOV UR22, UR8 ;  /* 0x0000000800167c82 */ /* 0x000fe20008000000 */
[----:B0-----:R-:W-:-:S03]  /*27e0*/  ULEA UR24, UR15, UR14, 0x18 ;  /* 0x0000000e0f187291 */ /* 0x001fc6000f8ec0ff */
[----:B------:R-:W-:-:S09]  /*27f0*/  UMOV UR14, UR7 ;  /* 0x00000007000e7c82 */ /* 0x000fd20008000000 */
.L_x_24:
[----:B0-----:R-:W2:Y:S01]  /*2800*/  LDL.128 R4, [UR22] ;  /* 0x00000016ff047983 */ /* 0x001ea20008100c00 */
[----:B------:R-:W-:Y:S02]  /*2810*/  USHF.R.U32.HI UR16, URZ, 0x1, UR14 ;  /* 0x00000001ff107899 */ /* 0x000fe4000801160e */
[----:B------:R-:W-:Y:S02]  /*2820*/  USHF.R.U32.HI UR17, URZ, 0x1, UR25 ;  /* 0x00000001ff117899 */ /* 0x000fe40008011619 */
[----:B------:R-:W-:Y:S02]  /*2830*/  USHF.R.U32.HI UR15, URZ, 0x1, UR6 ;  /* 0x00000001ff0f7899 */ /* 0x000fe40008011606 */
[----:B------:R-:W-:Y:S02]  /*2840*/  USHF.R.U32.HI UR18, URZ, 0x1, UR26 ;  /* 0x00000001ff127899 */ /* 0x000fe4000801161a */
[----:B------:R-:W-:Y:S02]  /*2850*/  ULEA UR16, UR5, UR16, 0x1 ;  /* 0x0000001005107291 */ /* 0x000fe4000f8e08ff */
[----:B------:R-:W-:-:S02]  /*2860*/  ULEA UR17, UR5, UR17, 0x1 ;  /* 0x0000001105117291 */ /* 0x000fc4000f8e08ff */
[----:B------:R-:W-:Y:S02]  /*2870*/  ULEA UR15, UR5, UR15, 0x1 ;  /* 0x0000000f050f7291 */ /* 0x000fe4000f8e08ff */
[----:B------:R-:W-:Y:S02]  /*2880*/  ULEA UR18, UR5, UR18, 0x1 ;  /* 0x0000001205127291 */ /* 0x000fe4000f8e08ff */
[----:B------:R-:W-:Y:S02]  /*2890*/  ULEA UR16, UR16, UR24, 0x2 ;  /* 0x0000001810107291 */ /* 0x000fe4000f8e10ff */
[----:B------:R-:W-:Y:S02]  /*28a0*/  ULEA UR17, UR17, UR24, 0x2 ;  /* 0x0000001811117291 */ /* 0x000fe4000f8e10ff */
[----:B------:R-:W-:Y:S02]  /*28b0*/  ULEA UR15, UR15, UR24, 0x2 ;  /* 0x000000180f0f7291 */ /* 0x000fe4000f8e10ff */
[----:B------:R-:W-:-:S02]  /*28c0*/  ULEA UR18, UR18, UR24, 0x2 ;  /* 0x0000001812127291 */ /* 0x000fc4000f8e10ff */
[----:B------:R-:W-:Y:S01]  /*28d0*/  UIADD3 UR11, UPT, UPT, UR11, 0x4, URZ ;  /* 0x000000040b0b7890 */ /* 0x000fe2000fffe0ff */
[----:B------:R-:W0:Y:S01]  /*28e0*/  LDS R17, [UR16] ;  /* 0x00000010ff117984 */ /* 0x000e220008000800 */
[----:B------:R-:W-:Y:S02]  /*28f0*/  ULEA UR14, UR7, UR14, 0x2 ;  /* 0x0000000e070e7291 */ /* 0x000fe4000f8e10ff */
[----:B------:R-:W-:Y:S01]  /*2900*/  UISETP.NE.AND UP0, UPT, UR11, URZ, UPT ;  /* 0x000000ff0b00728c */ /* 0x000fe2000bf05270 */
[----:B------:R-:W1:Y:S01]  /*2910*/  LDS R19, [UR17] ;  /* 0x00000011ff137984 */ /* 0x000e620008000800 */
[----:B------:R-:W-:Y:S02]  /*2920*/  ULEA UR25, UR7, UR25, 0x2 ;  /* 0x0000001907197291 */ /* 0x000fe4000f8e10ff */
[----:B------:R-:W-:Y:S01]  /*2930*/  ULEA UR26, UR7, UR26, 0x2 ;  /* 0x0000001a071a7291 */ /* 0x000fe2000f8e10ff */
[----:B------:R-:W3:Y:S01]  /*2940*/  LDS.64 R14, [UR15] ;  /* 0x0000000fff0e7984 */ /* 0x000ee20008000a00 */
[----:B------:R-:W-:-:S03]  /*2950*/  ULEA UR6, UR7, UR6, 0x2 ;  /* 0x0000000607067291 */ /* 0x000fc6000f8e10ff */
[----:B------:R-:W4:Y:S04]  /*2960*/  LDS R21, [UR18] ;  /* 0x00000012ff157984 */ /* 0x000f280008000800 */
[----:B------:R-:W5:Y:S04]  /*2970*/  LDS R18, [UR16+0x4] ;  /* 0x00000410ff127984 */ /* 0x000f680008000800 */
[----:B------:R-:W5:Y:S04]  /*2980*/  LDS R20, [UR17+0x4] ;  /* 0x00000411ff147984 */ /* 0x000f680008000800 */
[----:B------:R-:W5:Y:S01]  /*2990*/  LDS R16, [UR18+0x4] ;  /* 0x00000412ff107984 */ /* 0x000f620008000800 */
[----:B0-----:R-:W-:-:S02]  /*29a0*/  HFMA2.BF16_V2 R17, R10, R17, RZ ;  /* 0x000000110a117231 */ /* 0x001fc400002000ff */
[C---:B-1----:R-:W-:Y:S02]  /*29b0*/  HFMA2.BF16_V2 R19, R10.reuse, R19, RZ.H0_H0 ;  /* 0x000000130a137231 */ /* 0x042fe400002400ff */
[C---:B---3--:R-:W-:Y:S02]  /*29c0*/  HFMA2.BF16_V2 R14, R10.reuse, R14, RZ ;  /* 0x0000000e0a0e7231 */ /* 0x048fe400002000ff */
[----:B----4-:R-:W-:Y:S02]  /*29d0*/  HFMA2.BF16_V2 R21, R10, R21, RZ ;  /* 0x000000150a157231 */ /* 0x010fe400002000ff */
[C---:B------:R-:W-:Y:S02]  /*29e0*/  HFMA2.BF16_V2 R14, R12.reuse, R15, R14 ;  /* 0x0000000f0c0e7231 */ /* 0x040fe4000020000e */
[----:B-----5:R-:W-:-:S03]  /*29f0*/  HFMA2.BF16_V2 R17, R12, R18, R17 ;  /* 0x000000120c117231 */ /* 0x020fc60000200011 */
[C---:B------:R-:W-:Y:S01]  /*2a00*/  PRMT R15, R14.reuse, 0x7632, R15 ;  /* 0x000076320e0f7816 */ /* 0x040fe2000000000f */
[----:B------:R-:W-:Y:S02]  /*2a10*/  IMAD.U32 R14, R14, 0x10000, RZ ;  /* 0x000100000e0e7824 */ /* 0x000fe400078e00ff */
[C---:B------:R-:W-:Y:S01]  /*2a20*/  HFMA2.BF16_V2 R18, R12.reuse, R20, R19 ;  /* 0x000000140c127231 */ /* 0x040fe20000200013 */
[----:B------:R-:W-:Y:S01]  /*2a30*/  SHF.L.U32 R15, R15, 0x10, RZ ;  /* 0x000000100f0f7819 */ /* 0x000fe200000006ff */
[----:B------:R-:W-:Y:S01]  /*2a40*/  HFMA2.BF16_V2 R20, R12, R16, R21 ;  /* 0x000000100c147231 */ /* 0x000fe20000200015 */
[C---:B------:R-:W-:Y:S02]  /*2a50*/  PRMT R16, R17.reuse, 0x7610, R16 ;  /* 0x0000761011107816 */ /* 0x040fe40000000010 */
[----:B------:R-:W-:Y:S01]  /*2a60*/  PRMT R17, R17, 0x7632, R17 ;  /* 0x0000763211117816 */ /* 0x000fe20000000011 */
[----:B------:R-:W-:Y:S01]  /*2a70*/  FADD.FTZ R15, R14, R15 ;  /* 0x0000000f0e0f7221 */ /* 0x000fe20000010000 */
[----:B------:R-:W-:Y:S01]  /*2a80*/  PRMT R19, R18, 0x7632, R19 ;  /* 0x0000763212137816 */ /* 0x000fe20000000013 */
[----:B------:R-:W-:Y:S01]  /*2a90*/  IMAD.U32 R16, R16, 0x10000, RZ ;  /* 0x0001000010107824 */ /* 0x000fe200078e00ff */
[----:B------:R-:W-:Y:S01]  /*2aa0*/  PRMT R21, R20, 0x7632, R21 ;  /* 0x0000763214157816 */ /* 0x000fe20000000015 */
[----:B------:R-:W-:Y:S01]  /*2ab0*/  IMAD.U32 R18, R18, 0x10000, RZ ;  /* 0x0001000012127824 */ /* 0x000fe200078e00ff */
[----:B------:R-:W-:Y:S01]  /*2ac0*/  SHF.L.U32 R17, R17, 0x10, RZ ;  /* 0x0000001011117819 */ /* 0x000fe200000006ff */
[----:B------:R-:W-:Y:S01]  /*2ad0*/  IMAD.U32 R20, R20, 0x10000, RZ ;  /* 0x0001000014147824 */ /* 0x000fe200078e00ff */
[----:B------:R-:W-:-:S02]  /*2ae0*/  SHF.L.U32 R19, R19, 0x10, RZ ;  /* 0x0000001013137819 */ /* 0x000fc400000006ff */
[----:B------:R-:W-:Y:S01]  /*2af0*/  SHF.L.U32 R21, R21, 0x10, RZ ;  /* 0x0000001015157819 */ /* 0x000fe200000006ff */
[----:B------:R-:W-:Y:S02]  /*2b00*/  FADD.FTZ R16, R16, R17 ;  /* 0x0000001110107221 */ /* 0x000fe40000010000 */
[----:B------:R-:W-:Y:S02]  /*2b10*/  FADD.FTZ R19, R18, R19 ;  /* 0x0000001312137221 */ /* 0x000fe40000010000 */
[----:B------:R-:W-:Y:S01]  /*2b20*/  FADD.FTZ R20, R20, R21 ;  /* 0x0000001514147221 */ /* 0x000fe20000010000 */
[----:B--2---:R-:W-:Y:S01]  /*2b30*/  FADD.FTZ R4, R15, R4 ;  /* 0x000000040f047221 */ /* 0x004fe20000010000 */
[----:B------:R-:W-:Y:S01]  /*2b40*/  FADD.FTZ R5, R5, R16 ;  /* 0x0000001005057221 */ /* 0x000fe20000010000 */
[----:B------:R-:W-:Y:S01]  /*2b50*/  FADD.FTZ R6, R6, R19 ;  /* 0x0000001306067221 */ /* 0x000fe20000010000 */
[----:B------:R-:W-:-:S05]  /*2b60*/  FADD.FTZ R7, R7, R20 ;  /* 0x0000001407077221 */ /* 0x000fca0000010000 */
[----:B------:R0:W-:Y:S01]  /*2b70*/  STL.128 [UR22], R4 ;  /* 0x00000004ff007987 */ /* 0x0001e20008100c16 */
[----:B------:R-:W-:Y:S01]  /*2b80*/  UIADD3 UR22, UPT, UPT, UR22, 0x10, URZ ;  /* 0x0000001016167890 */ /* 0x000fe2000fffe0ff */
[----:B------:R-:W-:Y:S11]  /*2b90*/  BRA.U UP0, `(.L_x_24) ;  /* 0xfffffffd00187547 */ /* 0x000ff6000b83ffff */
[----:B------:R-:W-:-:S12]  /*2ba0*/  ULOP3.LUT UR6, UR4, 0x7ffffffc, URZ, 0xc0, !UPT ;  /* 0x7ffffffc04067892 */ /* 0x000fd8000f8ec0ff */
.L_x_23:
[----:B------:R-:W-:-:S04]  /*2bb0*/  ULOP3.LUT UR17, UR4, 0x3, URZ, 0xc0, !UPT ;  /* 0x0000000304117892 */ /* 0x000fc8000f8ec0ff */
[----:B------:R-:W-:-:S09]  /*2bc0*/  UISETP.NE.AND UP0, UPT, UR17, URZ, UPT ;  /* 0x000000ff1100728c */ /* 0x000fd2000bf05270 */
[----:B------:R-:W-:Y:S05]  /*2bd0*/  BRA.U !UP0, `(.L_x_21) ;  /* 0x0000000908bc7547 */ /* 0x000fea000b800000 */
[----:B------:R-:W-:-:S09]  /*2be0*/  ULEA UR16, UR6, UR20, 0x2 ;  /* 0x0000001406107291 */ /* 0x000fd2000f8e10ff */
[----:B------:R-:W2:Y:S01]  /*2bf0*/  LDL R15, [UR16] ;  /* 0x00000010ff0f7983 */ /* 0x000ea20008100800 */
[----:B------:R-:W1:Y:S01]  /*2c00*/  S2UR UR15, SR_CgaCtaId ;  /* 0x00000000000f79c3 */ /* 0x000e620000008800 */
[----:B------:R-:W-:Y:S01]  /*2c10*/  UIMAD UR11, UR7, UR6, URZ ;  /* 0x00000006070b72a4 */ /* 0x000fe2000f8e02ff */
[--C-:B0-----:R-:W-:Y:S01]  /*2c20*/  HADD2.BF16_V2 R5, R11, -R0.reuse ;  /* 0x800000000b057230 */ /* 0x101fe20000200000 */
[----:B------:R-:W-:Y:S01]  /*2c30*/  UMOV UR14, 0x400 ;  /* 0x00000400000e7882 */ /* 0x000fe20000000000 */
[----:B------:R-:W-:Y:S01]  /*2c40*/  HFMA2.BF16_V2 R4, R13, 1, 1, -R0 ;  /* 0x3f803f800d047831 */ /* 0x000fe20000300000 */
[----:B------:R-:W-:Y:S01]  /*2c50*/  USHF.R.U32.HI UR6, URZ, 0x1, UR11 ;  /* 0x00000001ff067899 */ /* 0x000fe2000801160b */
[-C--:B-----5:R-:W-:Y:S01]  /*2c60*/  HMUL2.BF16_V2 R5, R5, R9.reuse.H0_H0 ;  /* 0x2000000905057232 */ /* 0x0a0fe20000200000 */
[----:B------:R-:W-:Y:S01]  /*2c70*/  UISETP.NE.AND UP0, UPT, UR17, 0x1, UPT ;  /* 0x000000011100788c */ /* 0x000fe2000bf05270 */
[----:B------:R-:W-:Y:S01]  /*2c80*/  HMUL2.BF16_V2 R4, R4, R9.H0_H0 ;  /* 0x2000000904047232 */ /* 0x000fe20000200000 */
[----:B------:R-:W-:-:S02]  /*2c90*/  ULEA UR6, UR5, UR6, 0x1 ;  /* 0x0000000605067291 */ /* 0x000fc4000f8e08ff */
[----:B-1----:R-:W-:-:S04]  /*2ca0*/  ULEA UR14, UR15, UR14, 0x18 ;  /* 0x0000000e0f0e7291 */ /* 0x002fc8000f8ec0ff */
[----:B------:R-:W-:-:S09]  /*2cb0*/  ULEA UR6, UR6, UR14, 0x2 ;  /* 0x0000000e06067291 */ /* 0x000fd2000f8e10ff */
[----:B------:R-:W0:Y:S02]  /*2cc0*/  LDS.64 R6, [UR6] ;  /* 0x00000006ff067984 */ /* 0x000e240008000a00 */
[----:B0-----:R-:W-:-:S04]  /*2cd0*/  HFMA2.BF16_V2 R6, R5, R6, RZ ;  /* 0x0000000605067231 */ /* 0x001fc800002000ff */
[----:B------:R-:W-:-:S05]  /*2ce0*/  HFMA2.BF16_V2 R6, R4, R7, R6 ;  /* 0x0000000704067231 */ /* 0x000fca0000200006 */
[C---:B------:R-:W-:Y:S01]  /*2cf0*/  PRMT R7, R6.reuse, 0x7632, R7 ;  /* 0x0000763206077816 */ /* 0x040fe20000000007 */
[----:B------:R-:W-:-:S03]  /*2d00*/  IMAD.U32 R6, R6, 0x10000, RZ ;  /* 0x0001000006067824 */ /* 0x000fc600078e00ff */
[----:B------:R-:W-:-:S05]  /*2d10*/  SHF.L.U32 R7, R7, 0x10, RZ ;  /* 0x0000001007077819 */ /* 0x000fca00000006ff */
[----:B------:R-:W-:-:S04]  /*2d20*/  FADD.FTZ R6, R6, R7 ;  /* 0x0000000706067221 */ /* 0x000fc80000010000 */
[----:B--2---:R-:W-:-:S05]  /*2d30*/  FADD.FTZ R6, R6, R15 ;  /* 0x0000000f06067221 */ /* 0x004fca0000010000 */
[----:B------:R4:W-:Y:S01]  /*2d40*/  STL [UR16], R6 ;  /* 0x00000006ff007987 */ /* 0x0009e20008100810 */
[----:B------:R-:W-:Y:S05]  /*2d50*/  BRA.U !UP0, `(.L_x_21) ;  /* 0x00000009085c7547 */ /* 0x000fea000b800000 */
[----:B------:R-:W2:Y:S01]  /*2d60*/  LDL R11, [UR16+0x4] ;  /* 0x00000410ff0b7983 */ /* 0x000ea20008100800 */
[----:B------:R-:W-:Y:S02]  /*2d70*/  UIADD3 UR11, UPT, UPT, UR7, UR11, URZ ;  /* 0x0000000b070b7290 */ /* 0x000fe4000fffe0ff */
[----:B------:R-:W-:Y:S02]  /*2d80*/  UISETP.NE.AND UP0, UPT, UR17, 0x2, UPT ;  /* 0x000000021100788c */ /* 0x000fe4000bf05270 */
[----:B------:R-:W-:-:S04]  /*2d90*/  USHF.R.U32.HI UR6, URZ, 0x1, UR11 ;  /* 0x00000001ff067899 */ /* 0x000fc8000801160b */
[----:B------:R-:W-:-:S04]  /*2da0*/  ULEA UR6, UR5, UR6, 0x1 ;  /* 0x0000000605067291 */ /* 0x000fc8000f8e08ff */
[----:B------:R-:W-:-:S09]  /*2db0*/  ULEA UR6, UR6, UR14, 0x2 ;  /* 0x0000000e06067291 */ /* 0x000fd2000f8e10ff */
[----:B----4-:R-:W0:Y:S04]  /*2dc0*/  LDS R6, [UR6] ;  /* 0x00000006ff067984 */ /* 0x010e280008000800 */
[----:B------:R-:W1:Y:S01]  /*2dd0*/  LDS R7, [UR6+0x4] ;  /* 0x00000406ff077984 */ /* 0x000e620008000800 */
[----:B0-----:R-:W-:-:S04]  /*2de0*/  HFMA2.BF16_V2 R6, R5, R6, RZ ;  /* 0x0000000605067231 */ /* 0x001fc800002000ff */
[----:B-1----:R-:W-:-:S05]  /*2df0*/  HFMA2.BF16_V2 R6, R4, R7, R6 ;  /* 0x0000000704067231 */ /* 0x002fca0000200006 */
[C---:B------:R-:W-:Y:S01]  /*2e00*/  PRMT R7, R6.reuse, 0x7632, R7 ;  /* 0x0000763206077816 */ /* 0x040fe20000000007 */
[----:B------:R-:W-:-:S03]  /*2e10*/  IMAD.U32 R6, R6, 0x10000, RZ ;  /* 0x0001000006067824 */ /* 0x000fc600078e00ff */
[----:B------:R-:W-:-:S05]  /*2e20*/  SHF.L.U32 R7, R7, 0x10, RZ ;  /* 0x0000001007077819 */ /* 0x000fca00000006ff */
[----:B------:R-:W-:-:S04]  /*2e30*/  FADD.FTZ R6, R6, R7 ;  /* 0x0000000706067221 */ /* 0x000fc80000010000 */
[----:B--2---:R-:W-:-:S05]  /*2e40*/  FADD.FTZ R6, R6, R11 ;  /* 0x0000000b06067221 */ /* 0x004fca0000010000 */
[----:B------:R0:W-:Y:S01]  /*2e50*/  STL [UR16+0x4], R6 ;  /* 0x00000406ff007987 */ /* 0x0001e20008100810 */
[----:B------:R-:W-:Y:S05]  /*2e60*/  BRA.U !UP0, `(.L_x_21) ;  /* 0x0000000908187547 */ /* 0x000fea000b800000 */
[----:B------:R-:W2:Y:S01]  /*2e70*/  LDL R7, [UR16+0x8] ;  /* 0x00000810ff077983 */ /* 0x000ea20008100800 */
[----:B------:R-:W-:-:S04]  /*2e80*/  UIADD3 UR6, UPT, UPT, UR7, UR11, URZ ;  /* 0x0000000b07067290 */ /* 0x000fc8000fffe0ff */
[----:B------:R-:W-:-:S04]  /*2e90*/  USHF.R.U32.HI UR6, URZ, 0x1, UR6 ;  /* 0x00000001ff067899 */ /* 0x000fc80008011606 */
[----:B------:R-:W-:-:S04]  /*2ea0*/  ULEA UR6, UR5, UR6, 0x1 ;  /* 0x0000000605067291 */ /* 0x000fc8000f8e08ff */
[----:B------:R-:W-:-:S09]  /*2eb0*/  ULEA UR6, UR6, UR14, 0x2 ;  /* 0x0000000e06067291 */ /* 0x000fd2000f8e10ff */
[----:B0-----:R-:W0:Y:S04]  /*2ec0*/  LDS R6, [UR6] ;  /* 0x00000006ff067984 */ /* 0x001e280008000800 */
        /* <DEDUP_REMOVED lines=9> */
[----:B------:R-:W-:Y:S05]  /*2f60*/  BRA `(.L_x_21) ;  /* 0x0000000400d87947 */ /* 0x000fea0003800000 */
.L_x_22:
[----:B------:R-:W-:Y:S01]  /*2f70*/  UISETP.GE.U32.AND UP0, UPT, UR4, 0x4, UPT ;  /* 0x000000040400788c */ /* 0x000fe2000bf06070 */
[----:B------:R-:W-:-:S08]  /*2f80*/  UMOV UR6, URZ ;  /* 0x000000ff00067c82 */ /* 0x000fd00008000000 */
[----:B------:R-:W-:Y:S05]  /*2f90*/  BRA.U !UP0, `(.L_x_25) ;  /* 0x0000000108f87547 */ /* 0x000fea000b800000 */
[----:B------:R-:W0:Y:S01]  /*2fa0*/  S2UR UR11, SR_CgaCtaId ;  /* 0x00000000000b79c3 */ /* 0x000e220000008800 */
[--C-:B------:R-:W-:Y:S02]  /*2fb0*/  HADD2.BF16_V2 R10, R11, -R0.reuse ;  /* 0x800000000b0a7230 */ /* 0x100fe40000200000 */
[----:B------:R-:W-:Y:S01]  /*2fc0*/  HFMA2.BF16_V2 R12, R13, 1, 1, -R0 ;  /* 0x3f803f800d0c7831 */ /* 0x000fe20000300000 */
[----:B------:R-:W-:Y:S01]  /*2fd0*/  UMOV UR6, 0x400 ;  /* 0x0000040000067882 */ /* 0x000fe20000000000 */
[----:B------:R-:W-:Y:S01]  /*2fe0*/  ULOP3.LUT UR18, UR4, 0x7ffffffc, URZ, 0xc0, !UPT ;  /* 0x7ffffffc04127892 */ /* 0x000fe2000f8ec0ff */
[-C--:B-----5:R-:W-:Y:S02]  /*2ff0*/  HMUL2.BF16_V2 R10, R10, R9.reuse.H0_H0 ;  /* 0x200000090a0a7232 */ /* 0x0a0fe40000200000 */
[----:B------:R-:W-:Y:S01]  /*3000*/  HMUL2.BF16_V2 R12, R12, R9.H0_H0 ;  /* 0x200000090c0c7232 */ /* 0x000fe20000200000 */
[----:B0-----:R-:W-:-:S03]  /*3010*/  ULEA UR17, UR11, UR6, 0x18 ;  /* 0x000000060b117291 */ /* 0x001fc6000f8ec0ff */
[----:B------:R-:W-:-:S09]  /*3020*/  UMOV UR6, URZ ;  /* 0x000000ff00067c82 */ /* 0x000fd20008000000 */
.L_x_26:
[----:B------:R-:W-:-:S04]  /*3030*/  UIMAD UR11, UR7, UR6, URZ ;  /* 0x00000006070b72a4 */ /* 0x000fc8000f8e02ff */
[----:B------:R-:W-:Y:S02]  /*3040*/  UIADD3 UR14, UPT, UPT, UR7, UR11, URZ ;  /* 0x0000000b070e7290 */ /* 0x000fe4000fffe0ff */
[----:B------:R-:W-:Y:S02]  /*3050*/  USHF.R.U32.HI UR11, URZ, 0x1, UR11 ;  /* 0x00000001ff0b7899 */ /* 0x000fe4000801160b */
[----:B------:R-:W-:Y:S02]  /*3060*/  UIADD3 UR15, UPT, UPT, UR7, UR14, URZ ;  /* 0x0000000e070f7290 */ /* 0x000fe4000fffe0ff */
[----:B------:R-:W-:Y:S02]  /*3070*/  USHF.R.U32.HI UR14, URZ, 0x1, UR14 ;  /* 0x00000001ff0e7899 */ /* 0x000fe4000801160e */
[----:B------:R-:W-:Y:S02]  /*3080*/  UIADD3 UR16, UPT, UPT, UR7, UR15, URZ ;  /* 0x0000000f07107290 */ /* 0x000fe4000fffe0ff */
[----:B------:R-:W-:-:S02]  /*3090*/  USHF.R.U32.HI UR15, URZ, 0x1, UR15 ;  /* 0x00000001ff0f7899 */ /* 0x000fc4000801160f */
[----:B------:R-:W-:Y:S02]  /*30a0*/  USHF.R.U32.HI UR16, URZ, 0x1, UR16 ;  /* 0x00000001ff107899 */ /* 0x000fe40008011610 */
[----:B------:R-:W-:Y:S02]  /*30b0*/  ULEA UR11, UR5, UR11, 0x1 ;  /* 0x0000000b050b7291 */ /* 0x000fe4000f8e08ff */
[----:B------:R-:W-:Y:S02]  /*30c0*/  ULEA UR14, UR5, UR14, 0x1 ;  /* 0x0000000e050e7291 */ /* 0x000fe4000f8e08ff */
[----:B------:R-:W-:Y:S02]  /*30d0*/  ULEA UR15, UR5, UR15, 0x1 ;  /* 0x0000000f050f7291 */ /* 0x000fe4000f8e08ff */
[----:B------:R-:W-:Y:S02]  /*30e0*/  ULEA UR16, UR5, UR16, 0x1 ;  /* 0x0000001005107291 */ /* 0x000fe4000f8e08ff */
[----:B------:R-:W-:-:S02]  /*30f0*/  ULEA UR11, UR11, UR17, 0x2 ;  /* 0x000000110b0b7291 */ /* 0x000fc4000f8e10ff */
[----:B------:R-:W-:Y:S02]  /*3100*/  ULEA UR14, UR14, UR17, 0x2 ;  /* 0x000000110e0e7291 */ /* 0x000fe4000f8e10ff */
[----:B------:R-:W-:Y:S02]  /*3110*/  ULEA UR15, UR15, UR17, 0x2 ;  /* 0x000000110f0f7291 */ /* 0x000fe4000f8e10ff */
[----:B------:R-:W-:-:S03]  /*3120*/  ULEA UR16, UR16, UR17, 0x2 ;  /* 0x0000001110107291 */ /* 0x000fc6000f8e10ff */
[----:B0-----:R-:W0:Y:S01]  /*3130*/  LDS.64 R4, [UR11] ;  /* 0x0000000bff047984 */ /* 0x001e220008000a00 */
[----:B------:R-:W-:Y:S02]  /*3140*/  ULEA UR11, UR6, UR20, 0x2 ;  /* 0x00000014060b7291 */ /* 0x000fe4000f8e10ff */
[----:B------:R-:W-:Y:S01]  /*3150*/  UIADD3 UR6, UPT, UPT, UR6, 0x4, URZ ;  /* 0x0000000406067890 */ /* 0x000fe2000fffe0ff */
[----:B------:R-:W1:Y:S03]  /*3160*/  LDS R6, [UR14] ;  /* 0x0000000eff067984 */ /* 0x000e660008000800 */
[----:B------:R-:W-:Y:S01]  /*3170*/  UISETP.NE.AND UP0, UPT, UR6, UR18, UPT ;  /* 0x000000120600728c */ /* 0x000fe2000bf05270 */
[----:B------:R-:W2:Y:S04]  /*3180*/  LDS R14, [UR15] ;  /* 0x0000000fff0e7984 */ /* 0x000ea80008000800 */
[----:B------:R-:W3:Y:S04]  /*3190*/  LDS R16, [UR16] ;  /* 0x00000010ff107984 */ /* 0x000ee80008000800 */
[----:B------:R-:W4:Y:S04]  /*31a0*/  LDS R7, [UR14+0x4] ;  /* 0x0000040eff077984 */ /* 0x000f280008000800 */
[----:B------:R-:W5:Y:S04]  /*31b0*/  LDS R15, [UR15+0x4] ;  /* 0x0000040fff0f7984 */ /* 0x000f680008000800 */
[----:B------:R-:W5:Y:S01]  /*31c0*/  LDS R17, [UR16+0x4] ;  /* 0x00000410ff117984 */ /* 0x000f620008000800 */
[----:B0-----:R-:W-:-:S02]  /*31d0*/  HFMA2.BF16_V2 R4, R10, R4, RZ ;  /* 0x000000040a047231 */ /* 0x001fc400002000ff */
[----:B-1----:R-:W-:Y:S02]  /*31e0*/  HFMA2.BF16_V2 R6, R10, R6, RZ ;  /* 0x000000060a067231 */ /* 0x002fe400002000ff */
[----:B------:R-:W-:Y:S02]  /*31f0*/  HFMA2.BF16_V2 R4, R12, R5, R4 ;  /* 0x000000050c047231 */ /* 0x000fe40000200004 */
[----:B--2---:R-:W-:-:S03]  /*3200*/  HFMA2.BF16_V2 R14, R10, R14, RZ.H0_H0 ;  /* 0x0000000e0a0e7231 */ /* 0x004fc600002400ff */
[C---:B------:R-:W-:Y:S01]  /*3210*/  PRMT R5, R4.reuse, 0x7632, R5 ;  /* 0x0000763204057816 */ /* 0x040fe20000000005 */
[----:B------:R-:W-:Y:S02]  /*3220*/  IMAD.U32 R4, R4, 0x10000, RZ ;  /* 0x0001000004047824 */ /* 0x000fe400078e00ff */
[----:B---3--:R-:W-:Y:S01]  /*3230*/  HFMA2.BF16_V2 R16, R10, R16, RZ ;  /* 0x000000100a107231 */ /* 0x008fe200002000ff */
[----:B------:R-:W-:Y:S01]  /*3240*/  SHF.L.U32 R5, R5, 0x10, RZ ;  /* 0x0000001005057819 */ /* 0x000fe200000006ff */
[----:B----4-:R-:W-:-:S04]  /*3250*/  HFMA2.BF16_V2 R6, R12, R7, R6 ;  /* 0x000000070c067231 */ /* 0x010fc80000200006 */
[----:B------:R-:W-:Y:S01]  /*3260*/  FADD.FTZ R4, R4, R5 ;  /* 0x0000000504047221 */ /* 0x000fe20000010000 */
[C---:B-----5:R-:W-:Y:S01]  /*3270*/  HFMA2.BF16_V2 R14, R12.reuse, R15, R14 ;  /* 0x0000000f0c0e7231 */ /* 0x060fe2000020000e */
[C---:B------:R-:W-:Y:S01]  /*3280*/  PRMT R7, R6.reuse, 0x7632, R7 ;  /* 0x0000763206077816 */ /* 0x040fe20000000007 */
[----:B------:R-:W-:Y:S02]  /*3290*/  IMAD.U32 R6, R6, 0x10000, RZ ;  /* 0x0001000006067824 */ /* 0x000fe400078e00ff */
[----:B------:R-:W-:Y:S01]  /*32a0*/  HFMA2.BF16_V2 R16, R12, R17, R16 ;  /* 0x000000110c107231 */ /* 0x000fe20000200010 */
[C---:B------:R-:W-:Y:S01]  /*32b0*/  PRMT R15, R14.reuse, 0x7632, R15 ;  /* 0x000076320e0f7816 */ /* 0x040fe2000000000f */
[----:B------:R-:W-:Y:S01]  /*32c0*/  IMAD.U32 R14, R14, 0x10000, RZ ;  /* 0x000100000e0e7824 */ /* 0x000fe200078e00ff */
[----:B------:R-:W-:Y:S02]  /*32d0*/  SHF.L.U32 R7, R7, 0x10, RZ ;  /* 0x0000001007077819 */ /* 0x000fe400000006ff */
[C---:B------:R-:W-:Y:S01]  /*32e0*/  PRMT R17, R16.reuse, 0x7632, R17 ;  /* 0x0000763210117816 */ /* 0x040fe20000000011 */
[----:B------:R-:W-:Y:S01]  /*32f0*/  IMAD.U32 R16, R16, 0x10000, RZ ;  /* 0x0001000010107824 */ /* 0x000fe200078e00ff */
[----:B------:R-:W-:Y:S01]  /*3300*/  SHF.L.U32 R15, R15, 0x10, RZ ;  /* 0x000000100f0f7819 */ /* 0x000fe200000006ff */
[----:B------:R-:W-:Y:S01]  /*3310*/  FADD.FTZ R5, R6, R7 ;  /* 0x0000000706057221 */ /* 0x000fe20000010000 */
[----:B------:R-:W-:-:S03]  /*3320*/  SHF.L.U32 R17, R17, 0x10, RZ ;  /* 0x0000001011117819 */ /* 0x000fc600000006ff */
[----:B------:R-:W-:Y:S02]  /*3330*/  FADD.FTZ R6, R14, R15 ;  /* 0x0000000f0e067221 */ /* 0x000fe40000010000 */
[----:B------:R-:W-:-:S05]  /*3340*/  FADD.FTZ R7, R16, R17 ;  /* 0x0000001110077221 */ /* 0x000fca0000010000 */
[----:B------:R0:W-:Y:S01]  /*3350*/  STL.128 [UR11], R4 ;  /* 0x00000004ff007987 */ /* 0x0001e20008100c0b */
[----:B------:R-:W-:Y:S05]  /*3360*/  BRA.U UP0, `(.L_x_26) ;  /* 0xfffffffd00307547 */ /* 0x000fea000b83ffff */
[----:B------:R-:W-:-:S05]  /*3370*/  UMOV UR6, UR18 ;  /* 0x0000001200067c82 */ /* 0x000fca0008000000 */
.L_x_25:
[----:B------:R-:W-:-:S04]  /*3380*/  ULOP3.LUT UR17, UR4, 0x3, URZ, 0xc0, !UPT ;  /* 0x0000000304117892 */ /* 0x000fc8000f8ec0ff */
[----:B------:R-:W-:-:S09]  /*3390*/  UISETP.NE.AND UP0, UPT, UR17, URZ, UPT ;  /* 0x000000ff1100728c */ /* 0x000fd2000bf05270 */
[----:B------:R-:W-:Y:S05]  /*33a0*/  BRA.U !UP0, `(.L_x_21) ;  /* 0x0000000108c87547 */ /* 0x000fea000b800000 */
[----:B------:R-:W1:Y:S01]  /*33b0*/  S2UR UR16, SR_CgaCtaId ;  /* 0x00000000001079c3 */ /* 0x000e620000008800 */
[----:B------:R-:W-:Y:S01]  /*33c0*/  UIMAD UR14, UR7, UR6, URZ ;  /* 0x00000006070e72a4 */ /* 0x000fe2000f8e02ff */
[--C-:B0-----:R-:W-:Y:S01]  /*33d0*/  HADD2.BF16_V2 R7, R11, -R0.reuse ;  /* 0x800000000b077230 */ /* 0x101fe20000200000 */
[----:B------:R-:W-:Y:S01]  /*33e0*/  UMOV UR15, 0x400 ;  /* 0x00000400000f7882 */ /* 0x000fe20000000000 */
[----:B------:R-:W-:Y:S01]  /*33f0*/  HFMA2.BF16_V2 R11, R13, 1, 1, -R0 ;  /* 0x3f803f800d0b7831 */ /* 0x000fe20000300000 */
[----:B------:R-:W-:Y:S01]  /*3400*/  USHF.R.U32.HI UR11, URZ, 0x1, UR14 ;  /* 0x00000001ff0b7899 */ /* 0x000fe2000801160e */
[-C--:B-----5:R-:W-:Y:S01]  /*3410*/  HMUL2.BF16_V2 R7, R7, R9.reuse.H0_H0 ;  /* 0x2000000907077232 */ /* 0x0a0fe20000200000 */
[----:B------:R-:W-:Y:S01]  /*3420*/  ULEA UR6, UR6, UR20, 0x2 ;  /* 0x0000001406067291 */ /* 0x000fe2000f8e10ff */
[----:B------:R-:W-:Y:S01]  /*3430*/  HMUL2.BF16_V2 R11, R11, R9.H0_H0 ;  /* 0x200000090b0b7232 */ /* 0x000fe20000200000 */
[----:B------:R-:W-:Y:S02]  /*3440*/  ULEA UR11, UR5, UR11, 0x1 ;  /* 0x0000000b050b7291 */ /* 0x000fe4000f8e08ff */
[----:B------:R-:W-:-:S02]  /*3450*/  UISETP.NE.AND UP0, UPT, UR17, 0x1, UPT ;  /* 0x000000011100788c */ /* 0x000fc4000bf05270 */
        /* <DEDUP_REMOVED lines=8> */
[----:B------:R-:W-:-:S05]  /*34e0*/  FADD.FTZ R4, R4, R5 ;  /* 0x0000000504047221 */ /* 0x000fca0000010000 */
[----:B------:R1:W-:Y:S01]  /*34f0*/  STL [UR6], R4 ;  /* 0x00000004ff007987 */ /* 0x0003e20008100806 */
[----:B------:R-:W-:Y:S05]  /*3500*/  BRA.U !UP0, `(.L_x_21) ;  /* 0x0000000108707547 */ /* 0x000fea000b800000 */
[----:B------:R-:W-:Y:S02]  /*3510*/  UIADD3 UR14, UPT, UPT, UR7, UR14, URZ ;  /* 0x0000000e070e7290 */ /* 0x000fe4000fffe0ff */
[----:B------:R-:W-:Y:S02]  /*3520*/  UISETP.NE.AND UP0, UPT, UR17, 0x2, UPT ;  /* 0x000000021100788c */ /* 0x000fe4000bf05270 */
[----:B------:R-:W-:-:S04]  /*3530*/  USHF.R.U32.HI UR11, URZ, 0x1, UR14 ;  /* 0x00000001ff0b7899 */ /* 0x000fc8000801160e */
[----:B------:R-:W-:-:S04]  /*3540*/  ULEA UR11, UR5, UR11, 0x1 ;  /* 0x0000000b050b7291 */ /* 0x000fc8000f8e08ff */
[----:B------:R-:W-:-:S09]  /*3550*/  ULEA UR11, UR11, UR15, 0x2 ;  /* 0x0000000f0b0b7291 */ /* 0x000fd2000f8e10ff */
[----:B-1----:R-:W0:Y:S04]  /*3560*/  LDS R4, [UR11] ;  /* 0x0000000bff047984 */ /* 0x002e280008000800 */
[----:B------:R-:W1:Y:S01]  /*3570*/  LDS R5, [UR11+0x4] ;  /* 0x0000040bff057984 */ /* 0x000e620008000800 */
[----:B0-----:R-:W-:-:S04]  /*3580*/  HFMA2.BF16_V2 R4, R7, R4, RZ ;  /* 0x0000000407047231 */ /* 0x001fc800002000ff */
[----:B-1----:R-:W-:-:S05]  /*3590*/  HFMA2.BF16_V2 R4, R11, R5, R4 ;  /* 0x000000050b047231 */ /* 0x002fca0000200004 */
[C---:B------:R-:W-:Y:S01]  /*35a0*/  PRMT R5, R4.reuse, 0x7632, R5 ;  /* 0x0000763204057816 */ /* 0x040fe20000000005 */
[----:B------:R-:W-:-:S03]  /*35b0*/  IMAD.U32 R4, R4, 0x10000, RZ ;  /* 0x0001000004047824 */ /* 0x000fc600078e00ff */
[----:B------:R-:W-:-:S05]  /*35c0*/  SHF.L.U32 R5, R5, 0x10, RZ ;  /* 0x0000001005057819 */ /* 0x000fca00000006ff */
[----:B------:R-:W-:-:S05]  /*35d0*/  FADD.FTZ R4, R4, R5 ;  /* 0x0000000504047221 */ /* 0x000fca0000010000 */
[----:B------:R2:W-:Y:S01]  /*35e0*/  STL [UR6+0x4], R4 ;  /* 0x00000404ff007987 */ /* 0x0005e20008100806 */
[----:B------:R-:W-:Y:S05]  /*35f0*/  BRA.U !UP0, `(.L_x_21) ;  /* 0x0000000108347547 */ /* 0x000fea000b800000 */
[----:B------:R-:W-:-:S04]  /*3600*/  UIADD3 UR11, UPT, UPT, UR7, UR14, URZ ;  /* 0x0000000e070b7290 */ /* 0x000fc8000fffe0ff */
[----:B------:R-:W-:-:S04]  /*3610*/  USHF.R.U32.HI UR11, URZ, 0x1, UR11 ;  /* 0x00000001ff0b7899 */ /* 0x000fc8000801160b */
[----:B------:R-:W-:-:S04]  /*3620*/  ULEA UR11, UR5, UR11, 0x1 ;  /* 0x0000000b050b7291 */ /* 0x000fc8000f8e08ff */
[----:B------:R-:W-:-:S09]  /*3630*/  ULEA UR11, UR11, UR15, 0x2 ;  /* 0x0000000f0b0b7291 */ /* 0x000fd2000f8e10ff */
[----:B--2---:R-:W0:Y:S04]  /*3640*/  LDS R4, [UR11] ;  /* 0x0000000bff047984 */ /* 0x004e280008000800 */
[----:B------:R-:W1:Y:S01]  /*3650*/  LDS R5, [UR11+0x4] ;  /* 0x0000040bff057984 */ /* 0x000e620008000800 */
[----:B0-----:R-:W-:-:S04]  /*3660*/  HFMA2.BF16_V2 R4, R7, R4, RZ ;  /* 0x0000000407047231 */ /* 0x001fc800002000ff */
[----:B-1----:R-:W-:-:S05]  /*3670*/  HFMA2.BF16_V2 R4, R11, R5, R4 ;  /* 0x000000050b047231 */ /* 0x002fca0000200004 */
[C---:B------:R-:W-:Y:S01]  /*3680*/  PRMT R5, R4.reuse, 0x7632, R5 ;  /* 0x0000763204057816 */ /* 0x040fe20000000005 */
[----:B------:R-:W-:-:S03]  /*3690*/  IMAD.U32 R4, R4, 0x10000, RZ ;  /* 0x0001000004047824 */ /* 0x000fc600078e00ff */
[----:B------:R-:W-:-:S05]  /*36a0*/  SHF.L.U32 R5, R5, 0x10, RZ ;  /* 0x0000001005057819 */ /* 0x000fca00000006ff */
[----:B------:R-:W-:-:S05]  /*36b0*/  FADD.FTZ R4, R4, R5 ;  /* 0x0000000504047221 */ /* 0x000fca0000010000 */
[----:B------:R3:W-:Y:S02]  /*36c0*/  STL [UR6+0x8], R4 ;  /* 0x00000804ff007987 */ /* 0x0007e40008100806 */
.L_x_21:
[----:B------:R-:W-:Y:S02]  /*36d0*/  USHF.R.U32.HI UR6, URZ, 0x2, UR7 ;  /* 0x00000002ff067899 */ /* 0x000fe40008011607 */
[----:B------:R-:W-:-:S04]  /*36e0*/  UIADD3 UR5, UPT, UPT, UR5, 0x1, URZ ;  /* 0x0000000105057890 */ /* 0x000fc8000fffe0ff */
[----:B------:R-:W-:-:S09]  /*36f0*/  UISETP.NE.AND UP0, UPT, UR5, UR6, UPT ;  /* 0x000000060500728c */ /* 0x000fd2000bf05270 */
[----:B------:R-:W-:Y:S05]  /*3700*/  BRA.U UP0, `(.L_x_27) ;  /* 0xffffffed003c7547 */ /* 0x000fea000b83ffff */
.L_x_8:
[----:B------:R-:W-:-:S13]  /*3710*/  ISETP.NE.AND P0, PT, RZ, UR4, PT ;  /* 0x00000004ff007c0c */ /* 0x000fda000bf05270 */
[----:B------:R-:W-:Y:S05]  /*3720*/  @!P0 EXIT ;  /* 0x000000000000894d */ /* 0x000fea0003800000 */
[----:B------:R-:W-:Y:S02]  /*3730*/  UISETP.GE.U32.AND UP0, UPT, UR4, 0x4, UPT ;  /* 0x000000040400788c */ /* 0x000fe4000bf06070 */
[----:B------:R-:W-:Y:S01]  /*3740*/  ULOP3.LUT UR8, UR4, 0x3, URZ, 0xc0, !UPT ;  /* 0x0000000304087892 */ /* 0x000fe2000f8ec0ff */
[----:B------:R-:W-:-:S06]  /*3750*/  UMOV UR5, URZ ;  /* 0x000000ff00057c82 */ /* 0x000fcc0008000000 */
[----:B------:R-:W-:Y:S05]  /*3760*/  BRA.U !UP0, `(.L_x_28) ;  /* 0x0000000508f47547 */ /* 0x000fea000b800000 */
[----:B------:R-:W1:Y:S01]  /*3770*/  LDCU.S8 UR5, c[0x0][0x3e3] ;  /* 0x00007c60ff0577ac */ /* 0x000e620008000200 */
[----:B------:R-:W-:Y:S01]  /*3780*/  VIADD R0, R1, 0x8 ;  /* 0x0000000801007836 */ /* 0x000fe20000000000 */
[----:B------:R-:W-:Y:S02]  /*3790*/  UIADD3 UR7, UPT, UPT, UR19, 0x3, URZ ;  /* 0x0000000313077890 */ /* 0x000fe4000fffe0ff */
[----:B------:R-:W-:-:S04]  /*37a0*/  ULOP3.LUT UR6, UR4, 0xfffffffc, URZ, 0xc0, !UPT ;  /* 0xfffffffc04067892 */ /* 0x000fc8000f8ec0ff */
[----:B0-----:R-:W-:Y:S01]  /*37b0*/  MOV R2, UR7 ;  /* 0x0000000700027c02 */ /* 0x001fe20008000f00 */
[----:B------:R-:W-:Y:S02]  /*37c0*/  UIADD3 UR6, UPT, UPT, URZ, -UR6, URZ ;  /* 0x80000006ff067290 */ /* 0x000fe4000fffe0ff */
[----:B-1----:R-:W-:Y:S02]  /*37d0*/  UISETP.NE.AND UP0, UPT, UR5, URZ, UPT ;  /* 0x000000ff0500728c */ /* 0x002fe4000bf05270 */
[----:B------:R-:W-:-:S04]  /*37e0*/  ULOP3.LUT UR5, UR4, 0x7ffffffc, URZ, 0xc0, !UPT ;  /* 0x7ffffffc04057892 */ /* 0x000fc8000f8ec0ff */
[----:B------:R-:W-:-:S13]  /*37f0*/  PLOP3.LUT P0, PT, PT, PT, UP0, 0x80, 0x8 ;  /* 0x000000000008781c */ /* 0x000fda0003f0f008 */
.L_x_37:
[----:B--234-:R-:W0:Y:S01]  /*3800*/  LDC.64 R4, c[0x0][0x3b0] ;  /* 0x0000ec00ff047b82 */ /* 0x01ce220000000a00 */
[----:B------:R-:W-:Y:S01]  /*3810*/  VIADD R13, R2, 0xfffffffd ;  /* 0xfffffffd020d7836 */ /* 0x000fe20000000000 */
[----:B------:R-:W2:Y:S01]  /*3820*/  LDL R3, [R0+-0x8] ;  /* 0xfffff80000037983 */ /* 0x000ea20000100800 */
[----:B------:R-:W1:Y:S05]  /*3830*/  LDCU UR7, c[0x0][0x3d4] ;  /* 0x00007a80ff0777ac */ /* 0x000e6a0008000800 */
[----:B------:R-:W3:Y:S08]  /*3840*/  @P0 LDC.64 R14, c[0x0][0x3a8] ;  /* 0x0000ea00ff0e0b82 */ /* 0x000ef00000000a00 */
[----:B------:R-:W4:Y:S01]  /*3850*/  LDC.64 R6, c[0x0][0x388] ;  /* 0x0000e200ff067b82 */ /* 0x000f220000000a00 */
[----:B0-----:R-:W-:-:S06]  /*3860*/  IMAD.WIDE.U32 R12, R13, 0x4, R4 ;  /* 0x000000040d0c7825 */ /* 0x001fcc00078e0004 */
[----:B------:R-:W3:Y:S02]  /*3870*/  LDG.E.CONSTANT R13, desc[UR12][R12.64] ;  /* 0x0000000c0c0d7981 */ /* 0x000ee4000c1e9900 */
[----:B---3--:R-:W-:-:S06]  /*3880*/  @P0 IMAD.WIDE R14, R13, 0x4, R14 ;  /* 0x000000040d0e0825 */ /* 0x008fcc00078e020e */
[----:B------:R0:W3:Y:S01]  /*3890*/  @P0 LDG.E.CONSTANT R14, desc[UR12][R14.64] ;  /* 0x0000000c0e0e0981 */ /* 0x0000e2000c1e9900 */
[----:B-1---5:R-:W-:Y:S01]  /*38a0*/  IMAD R11, R13, UR7, R8 ;  /* 0x000000070d0b7c24 */ /* 0x022fe2000f8e0208 */
[----:B--2---:R-:W-:-:S03]  /*38b0*/  @!P0 MOV R9, R3 ;  /* 0x0000000300098202 */ /* 0x004fc60000000f00 */
[----:B----4-:R-:W-:-:S04]  /*38c0*/  IMAD.WIDE.U32 R10, R11, 0x2, R6 ;  /* 0x000000020b0a7825 */ /* 0x010fc800078e0006 */
[----:B------:R-:W-:Y:S01]  /*38d0*/  IMAD.MOV.U32 R13, RZ, RZ, R11 ;  /* 0x000000ffff0d7224 */ /* 0x000fe200078e000b */
[----:B------:R-:W-:Y:S01]  /*38e0*/  LOP3.LUT R12, R10, 0xfffffffd, RZ, 0xc0, !PT ;  /* 0xfffffffd0a0c7812 */ /* 0x000fe200078ec0ff */
[----:B------:R-:W-:Y:S01]  /*38f0*/  BSSY.RECONVERGENT B0, `(.L_x_29) ;  /* 0x0000012000007945 */ /* 0x000fe20003800200 */
[----:B0-----:R-:W-:Y:S02]  /*3900*/  VIADD R15, R2, 0xfffffffe ;  /* 0xfffffffe020f7836 */ /* 0x001fe40000000000 */
[----:B---3--:R-:W-:Y:S02]  /*3910*/  @P0 FMUL.FTZ R9, R14, R3 ;  /* 0x000000030e090220 */ /* 0x008fe40000410000 */
[----:B------:R-:W0:Y:S03]  /*3920*/  LDC.S8 R14, c[0x0][0x3e3] ;  /* 0x0000f8c0ff0e7b82 */ /* 0x000e260000000200 */
[----:B------:R1:W-:Y:S04]  /*3930*/  @P0 STL [R0+-0x8], R9 ;  /* 0xfffff80900000387 */ /* 0x0003e80000100800 */
[----:B------:R1:W5:Y:S01]  /*3940*/  LD.E R17, desc[UR12][R12.64] ;  /* 0x0000000c0c117980 */ /* 0x000362000c101900 */
[----:B------:R-:W-:-:S04]  /*3950*/  LOP3.LUT R3, R10, 0x2, RZ, 0xc0, !PT ;  /* 0x000000020a037812 */ /* 0x000fc800078ec0ff */
[----:B------:R-:W-:Y:S01]  /*3960*/  ISETP.EQ.U32.AND P1, PT, R3, RZ, PT ;  /* 0x000000ff0300720c */ /* 0x000fe20003f22070 */
[----:B------:R-:W-:Y:S01]  /*3970*/  HFMA2 R3, -RZ, RZ, 0, 0.19775390625 ;  /* 0x00003254ff037431 */ /* 0x000fe200000001ff */
[----:B------:R-:W-:-:S04]  /*3980*/  F2FP.BF16.F32.PACK_AB R16, RZ, R9 ;  /* 0x00000009ff10723e */ /* 0x000fc800000010ff */
[----:B------:R-:W-:Y:S02]  /*3990*/  SEL R18, R3, 0x7610, P1 ;  /* 0x0000761003127807 */ /* 0x000fe40000800000 */
[----:B01----:R-:W-:-:S13]  /*39a0*/  ISETP.NE.AND P0, PT, R14, RZ, PT ;  /* 0x000000ff0e00720c */ /* 0x003fda0003f05270 */
.L_x_30:
[----:B-----5:R-:W-:-:S05]  /*39b0*/  HADD2.BF16_V2 R14, R17, R16.H0_H0 ;  /* 0x20000010110e7230 */ /* 0x020fca0000200000 */
[----:B------:R-:W-:-:S05]  /*39c0*/  PRMT R9, R17, R18, R14 ;  /* 0x0000001211097216 */ /* 0x000fca000000000e */
[----:B------:R-:W2:Y:S02]  /*39d0*/  ATOM.E.CAS.STRONG.GPU PT, R14, [R12], R17, R9 ;  /* 0x000000110c0e738b */ /* 0x000ea400001ee109 */
[----:B--2---:R-:W-:Y:S02]  /*39e0*/  ISETP.NE.U32.AND P1, PT, R14, R17, PT ;  /* 0x000000110e00720c */ /* 0x004fe40003f25070 */
[----:B------:R-:W-:-:S11]  /*39f0*/  MOV R17, R14 ;  /* 0x0000000e00117202 */ /* 0x000fd60000000f00 */
[----:B------:R-:W-:Y:S05]  /*3a00*/  @P1 BRA `(.L_x_30) ;  /* 0xfffffffc00e81947 */ /* 0x000fea000383ffff */
[----:B------:R-:W-:Y:S05]  /*3a10*/  BSYNC.RECONVERGENT B0 ;  /* 0x0000000000007941 */ /* 0x000fea0003800200 */
.L_x_29:
[----:B------:R-:W-:Y:S01]  /*3a20*/  IMAD.WIDE.U32 R14, R15, 0x4, R4 ;  /* 0x000000040f0e7825 */ /* 0x000fe200078e0004 */
[----:B------:R-:W0:Y:S01]  /*3a30*/  @P0 LDC.64 R16, c[0x0][0x3a8] ;  /* 0x0000ea00ff100b82 */ /* 0x000e220000000a00 */
[----:B------:R-:W2:Y:S04]  /*3a40*/  LDL R9, [R0+-0x4] ;  /* 0xfffffc0000097983 */ /* 0x000ea80000100800 */
[----:B------:R-:W0:Y:S02]  /*3a50*/  LDG.E.CONSTANT R15, desc[UR12][R14.64] ;  /* 0x0000000c0e0f7981 */ /* 0x000e24000c1e9900 */
[----:B0-----:R-:W-:-:S06]  /*3a60*/  @P0 IMAD.WIDE R16, R15, 0x4, R16 ;  /* 0x000000040f100825 */ /* 0x001fcc00078e0210 */
[----:B------:R0:W2:Y:S01]  /*3a70*/  @P0 LDG.E.CONSTANT R16, desc[UR12][R16.64] ;  /* 0x0000000c10100981 */ /* 0x0000a2000c1e9900 */
[----:B------:R-:W-:-:S04]  /*3a80*/  IMAD R11, R15, UR7, R8 ;  /* 0x000000070f0b7c24 */ /* 0x000fc8000f8e0208 */
[----:B------:R-:W-:-:S04]  /*3a90*/  IMAD.WIDE.U32 R10, R11, 0x2, R6 ;  /* 0x000000020b0a7825 */ /* 0x000fc800078e0006 */
[----:B------:R-:W-:Y:S01]  /*3aa0*/  IMAD.MOV.U32 R13, RZ, RZ, R11 ;  /* 0x000000ffff0d7224 */ /* 0x000fe200078e000b */
[C---:B------:R-:W-:Y:S02]  /*3ab0*/  LOP3.LUT R12, R10.reuse, 0xfffffffd, RZ, 0xc0, !PT ;  /* 0xfffffffd0a0c7812 */ /* 0x040fe400078ec0ff */
[----:B------:R-:W-:Y:S01]  /*3ac0*/  LOP3.LUT R14, R10, 0x2, RZ, 0xc0, !PT ;  /* 0x000000020a0e7812 */ /* 0x000fe200078ec0ff */
[----:B------:R-:W-:Y:S03]  /*3ad0*/  BSSY.RECONVERGENT B0, `(.L_x_31) ;  /* 0x000000d000007945 */ /* 0x000fe60003800200 */
[----:B------:R-:W-:-:S04]  /*3ae0*/  ISETP.EQ.U32.AND P1, PT, R14, RZ, PT ;  /* 0x000000ff0e00720c */ /* 0x000fc80003f22070 */
[----:B0-----:R-:W-:Y:S01]  /*3af0*/  SEL R17, R3, 0x7610, P1 ;  /* 0x0000761003117807 */ /* 0x001fe20000800000 */
[----:B--2---:R-:W-:-:S05]  /*3b00*/  @P0 FMUL.FTZ R9, R16, R9 ;  /* 0x0000000910090220 */ /* 0x004fca0000410000 */
[----:B------:R0:W-:Y:S04]  /*3b10*/  @P0 STL [R0+-0x4], R9 ;  /* 0xfffffc0900000387 */ /* 0x0001e80000100800 */
[----:B------:R0:W5:Y:S01]  /*3b20*/  LD.E R15, desc[UR12][R12.64] ;  /* 0x0000000c0c0f7980 */ /* 0x000162000c101900 */
[----:B------:R-:W-:-:S07]  /*3b30*/  F2FP.BF16.F32.PACK_AB R16, RZ, R9 ;  /* 0x00000009ff10723e */ /* 0x000fce00000010ff */
.L_x_32:
[----:B-----5:R-:W-:-:S05]  /*3b40*/  HADD2.BF16_V2 R14, R15, R16.H0_H0 ;  /* 0x200000100f0e7230 */ /* 0x020fca0000200000 */
[----:B0-----:R-:W-:-:S05]  /*3b50*/  PRMT R9, R15, R17, R14 ;  /* 0x000000110f097216 */ /* 0x001fca000000000e */
[----:B------:R-:W2:Y:S02]  /*3b60*/  ATOM.E.CAS.STRONG.GPU PT, R14, [R12], R15, R9 ;  /* 0x0000000f0c0e738b */ /* 0x000ea400001ee109 */
[----:B--2---:R-:W-:Y:S02]  /*3b70*/  ISETP.NE.U32.AND P1, PT, R14, R15, PT ;  /* 0x0000000f0e00720c */ /* 0x004fe40003f25070 */
[----:B------:R-:W-:-:S11]  /*3b80*/  MOV R15, R14 ;  /* 0x0000000e000f7202 */ /* 0x000fd60000000f00 */
[----:B------:R-:W-:Y:S05]  /*3b90*/  @P1 BRA `(.L_x_32) ;  /* 0xfffffffc00e81947 */ /* 0x000fea000383ffff */
[----:B------:R-:W-:Y:S05]  /*3ba0*/  BSYNC.RECONVERGENT B0 ;  /* 0x0000000000007941 */ /* 0x000fea0003800200 */
.L_x_31:
[----:B------:R-:W-:Y:S01]  /*3bb0*/  VIADD R15, R2, 0xffffffff ;  /* 0xffffffff020f7836 */ /* 0x000fe20000000000 */
[----:B------:R-:W0:Y:S01]  /*3bc0*/  @P0 LDC.64 R16, c[0x0][0x3a8] ;  /* 0x0000ea00ff100b82 */ /* 0x000e220000000a00 */
[----:B------:R-:W2:Y:S02]  /*3bd0*/  LDL R9, [R0] ;  /* 0x0000000000097983 */ /* 0x000ea40000100800 */
[----:B------:R-:W-:-:S06]  /*3be0*/  IMAD.WIDE.U32 R14, R15, 0x4, R4 ;  /* 0x000000040f0e7825 */ /* 0x000fcc00078e0004 */
[----:B------:R-:W0:Y:S02]  /*3bf0*/  LDG.E.CONSTANT R15, desc[UR12][R14.64] ;  /* 0x0000000c0e0f7981 */ /* 0x000e24000c1e9900 */
[----:B0-----:R-:W-:-:S06]  /*3c00*/  @P0 IMAD.WIDE R16, R15, 0x4, R16 ;  /* 0x000000040f100825 */ /* 0x001fcc00078e0210 */
[----:B------:R0:W2:Y:S01]  /*3c10*/  @P0 LDG.E.CONSTANT R16, desc[UR12][R16.64] ;  /* 0x0000000c10100981 */ /* 0x0000a2000c1e9900 */
[----:B------:R-:W-:-:S04]  /*3c20*/  IMAD R11, R15, UR7, R8 ;  /* 0x000000070f0b7c24 */ /* 0x000fc8000f8e0208 */
[----:B------:R-:W-:-:S03]  /*3c30*/  IMAD.WIDE.U32 R10, R11, 0x2, R6 ;  /* 0x000000020b0a7825 */ /* 0x000fc600078e0006 */
[C---:B------:R-:W-:Y:S02]  /*3c40*/  LOP3.LUT R12, R10.reuse, 0xfffffffd, RZ, 0xc0, !PT ;  /* 0xfffffffd0a0c7812 */ /* 0x040fe400078ec0ff */
[----:B------:R-:W-:Y:S02]  /*3c50*/  MOV R13, R11 ;  /* 0x0000000b000d7202 */ /* 0x000fe40000000f00 */
[----:B------:R-:W-:Y:S01]  /*3c60*/  LOP3.LUT R14, R10, 0x2, RZ, 0xc0, !PT ;  /* 0x000000020a0e7812 */ /* 0x000fe200078ec0ff */
[----:B------:R-:W-:Y:S03]  /*3c70*/  BSSY.RECONVERGENT B0, `(.L_x_33) ;  /* 0x000000d000007945 */ /* 0x000fe60003800200 */
[----:B------:R-:W-:-:S04]  /*3c80*/  ISETP.EQ.U32.AND P1, PT, R14, RZ, PT ;  /* 0x000000ff0e00720c */ /* 0x000fc80003f22070 */
[----:B0-----:R-:W-:Y:S01]  /*3c90*/  SEL R17, R3, 0x7610, P1 ;  /* 0x0000761003117807 */ /* 0x001fe20000800000 */
[----:B--2---:R-:W-:-:S05]  /*3ca0*/  @P0 FMUL.FTZ R9, R16, R9 ;  /* 0x0000000910090220 */ /* 0x004fca0000410000 */
[----:B------:R0:W-:Y:S04]  /*3cb0*/  @P0 STL [R0], R9 ;  /* 0x0000000900000387 */ /* 0x0001e80000100800 */
[----:B------:R0:W5:Y:S01]  /*3cc0*/  LD.E R15, desc[UR12][R12.64] ;  /* 0x0000000c0c0f7980 */ /* 0x000162000c101900 */
[----:B------:R-:W-:-:S07]  /*3cd0*/  F2FP.BF16.F32.PACK_AB R16, RZ, R9 ;  /* 0x00000009ff10723e */ /* 0x000fce00000010ff */
.L_x_34:
[----:B-----5:R-:W-:-:S05]  /*3ce0*/  HADD2.BF16_V2 R14, R15, R16.H0_H0 ;  /* 0x200000100f0e7230 */ /* 0x020fca0000200000 */
[----:B0-----:R-:W-:-:S05]  /*3cf0*/  PRMT R9, R15, R17, R14 ;  /* 0x000000110f097216 */ /* 0x001fca000000000e */
[----:B------:R-:W2:Y:S02]  /*3d00*/  ATOM.E.CAS.STRONG.GPU PT, R14, [R12], R15, R9 ;  /* 0x0000000f0c0e738b */ /* 0x000ea400001ee109 */
[----:B--2---:R-:W-:Y:S01]  /*3d10*/  ISETP.NE.U32.AND P1, PT, R14, R15, PT ;  /* 0x0000000f0e00720c */ /* 0x004fe20003f25070 */
[----:B------:R-:W-:-:S12]  /*3d20*/  IMAD.MOV.U32 R15, RZ, RZ, R14 ;  /* 0x000000ffff0f7224 */ /* 0x000fd800078e000e */
[----:B------:R-:W-:Y:S05]  /*3d30*/  @P1 BRA `(.L_x_34) ;  /* 0xfffffffc00e81947 */ /* 0x000fea000383ffff */
[----:B------:R-:W-:Y:S05]  /*3d40*/  BSYNC.RECONVERGENT B0 ;  /* 0x0000000000007941 */ /* 0x000fea0003800200 */
.L_x_33:
[----:B------:R-:W-:Y:S01]  /*3d50*/  IMAD.WIDE.U32 R10, R2, 0x4, R4 ;  /* 0x00000004020a7825 */ /* 0x000fe200078e0004 */
[----:B------:R-:W0:Y:S01]  /*3d60*/  @P0 LDC.64 R12, c[0x0][0x3a8] ;  /* 0x0000ea00ff0c0b82 */ /* 0x000e220000000a00 */
[----:B------:R-:W2:Y:S04]  /*3d70*/  LDL R5, [R0+0x4] ;  /* 0x0000040000057983 */ /* 0x000ea80000100800 */
[----:B------:R-:W0:Y:S02]  /*3d80*/  LDG.E.CONSTANT R11, desc[UR12][R10.64] ;  /* 0x0000000c0a0b7981 */ /* 0x000e24000c1e9900 */
[----:B0-----:R-:W-:-:S06]  /*3d90*/  @P0 IMAD.WIDE R12, R11, 0x4, R12 ;  /* 0x000000040b0c0825 */ /* 0x001fcc00078e020c */
[----:B------:R0:W3:Y:S01]  /*3da0*/  @P0 LDG.E.CONSTANT R12, desc[UR12][R12.64] ;  /* 0x0000000c0c0c0981 */ /* 0x0000e2000c1e9900 */
[----:B------:R-:W-:-:S04]  /*3db0*/  IMAD R9, R11, UR7, R8 ;  /* 0x000000070b097c24 */ /* 0x000fc8000f8e0208 */
[----:B------:R-:W-:Y:S01]  /*3dc0*/  IMAD.WIDE.U32 R6, R9, 0x2, R6 ;  /* 0x0000000209067825 */ /* 0x000fe200078e0006 */
[----:B--2---:R-:W-:Y:S02]  /*3dd0*/  @!P0 MOV R9, R5 ;  /* 0x0000000500098202 */ /* 0x004fe40000000f00 */
[C---:B------:R-:W-:Y:S02]  /*3de0*/  LOP3.LUT R4, R6.reuse, 0xfffffffd, RZ, 0xc0, !PT ;  /* 0xfffffffd06047812 */ /* 0x040fe400078ec0ff */
[----:B------:R-:W-:Y:S01]  /*3df0*/  LOP3.LUT R10, R6, 0x2, RZ, 0xc0, !PT ;  /* 0x00000002060a7812 */ /* 0x000fe200078ec0ff */
[----:B------:R-:W-:Y:S03]  /*3e00*/  BSSY.RECONVERGENT B0, `(.L_x_35) ;  /* 0x000000e000007945 */ /* 0x000fe60003800200 */
[----:B------:R-:W-:-:S04]  /*3e10*/  ISETP.EQ.U32.AND P1, PT, R10, RZ, PT ;  /* 0x000000ff0a00720c */ /* 0x000fc80003f22070 */
[----:B0-----:R-:W-:Y:S01]  /*3e20*/  SEL R13, R3, 0x7610, P1 ;  /* 0x00007610030d7807 */ /* 0x001fe20000800000 */
[----:B---3--:R-:W-:Y:S01]  /*3e30*/  @P0 FMUL.FTZ R9, R12, R5 ;  /* 0x000000050c090220 */ /* 0x008fe20000410000 */
[----:B------:R-:W-:-:S04]  /*3e40*/  IMAD.MOV.U32 R5, RZ, RZ, R7 ;  /* 0x000000ffff057224 */ /* 0x000fc800078e0007 */
[----:B------:R0:W-:Y:S04]  /*3e50*/  @P0 STL [R0+0x4], R9 ;  /* 0x0000040900000387 */ /* 0x0001e80000100800 */
[----:B------:R0:W5:Y:S01]  /*3e60*/  LD.E R11, desc[UR12][R4.64] ;  /* 0x0000000c040b7980 */ /* 0x000162000c101900 */
[----:B------:R-:W-:-:S07]  /*3e70*/  F2FP.BF16.F32.PACK_AB R12, RZ, R9 ;  /* 0x00000009ff0c723e */ /* 0x000fce00000010ff */
.L_x_36:
[----:B-----5:R-:W-:-:S05]  /*3e80*/  HADD2.BF16_V2 R10, R11, R12.H0_H0 ;  /* 0x2000000c0b0a7230 */ /* 0x020fca0000200000 */
[----:B------:R-:W-:-:S05]  /*3e90*/  PRMT R3, R11, R13, R10 ;  /* 0x0000000d0b037216 */ /* 0x000fca000000000a */
[----:B------:R-:W2:Y:S02]  /*3ea0*/  ATOM.E.CAS.STRONG.GPU PT, R10, [R4], R11, R3 ;  /* 0x0000000b040a738b */ /* 0x000ea400001ee103 */
[----:B--2---:R-:W-:Y:S02]  /*3eb0*/  ISETP.NE.U32.AND P1, PT, R10, R11, PT ;  /* 0x0000000b0a00720c */ /* 0x004fe40003f25070 */
[----:B------:R-:W-:-:S11]  /*3ec0*/  MOV R11, R10 ;  /* 0x0000000a000b7202 */ /* 0x000fd60000000f00 */
[----:B------:R-:W-:Y:S05]  /*3ed0*/  @P1 BRA `(.L_x_36) ;  /* 0xfffffffc00e81947 */ /* 0x000fea000383ffff */
[----:B------:R-:W-:Y:S05]  /*3ee0*/  BSYNC.RECONVERGENT B0 ;  /* 0x0000000000007941 */ /* 0x000fea0003800200 */
.L_x_35:
[----:B------:R-:W-:Y:S01]  /*3ef0*/  UIADD3 UR6, UPT, UPT, UR6, 0x4, URZ ;  /* 0x0000000406067890 */ /* 0x000fe2000fffe0ff */
[----:B0-----:R-:W-:Y:S01]  /*3f00*/  VIADD R0, R0, 0x10 ;  /* 0x0000001000007836 */ /* 0x001fe20000000000 */
[----:B------:R-:W-:Y:S02]  /*3f10*/  IADD3 R2, PT, PT, R2, 0x4, RZ ;  /* 0x0000000402027810 */ /* 0x000fe40007ffe0ff */
[----:B------:R-:W-:-:S09]  /*3f20*/  UISETP.NE.AND UP0, UPT, UR6, URZ, UPT ;  /* 0x000000ff0600728c */ /* 0x000fd2000bf05270 */
[----:B------:R-:W-:Y:S05]  /*3f30*/  BRA.U UP0, `(.L_x_37) ;  /* 0xfffffff900307547 */ /* 0x000fea000b83ffff */
.L_x_28:
[----:B------:R-:W-:-:S13]  /*3f40*/  ISETP.NE.AND P0, PT, RZ, UR8, PT ;  /* 0x00000008ff007c0c */ /* 0x000fda000bf05270 */
[----:B------:R-:W-:Y:S05]  /*3f50*/  @!P0 EXIT ;  /* 0x000000000000894d */ /* 0x000fea0003800000 */
[----:B------:R-:W0:Y:S01]  /*3f60*/  LDCU.S8 UR4, c[0x0][0x3e3] ;  /* 0x00007c60ff0477ac */ /* 0x000e220008000200 */
[----:B------:R-:W-:Y:S02]  /*3f70*/  UIADD3 UR6, UPT, UPT, UR19, UR5, URZ ;  /* 0x0000000513067290 */ /* 0x000fe4000fffe0ff */
[----:B------:R-:W-:-:S04]  /*3f80*/  UIMAD UR7, UR5, 0x4, UR20 ;  /* 0x00000004050778a4 */ /* 0x000fc8000f8e0214 */
[----:B-----5:R-:W-:Y:S01]  /*3f90*/  IMAD.U32 R9, RZ, RZ, UR6 ;  /* 0x00000006ff097e24 */ /* 0x020fe2000f8e00ff */
[----:B0-----:R-:W-:Y:S01]  /*3fa0*/  ISETP.NE.AND P1, PT, RZ, UR4, PT ;  /* 0x00000004ff007c0c */ /* 0x001fe2000bf25270 */
[----:B------:R-:W-:-:S12]  /*3fb0*/  UIADD3 UR4, UPT, UPT, URZ, -UR8, URZ ;  /* 0x80000008ff047290 */ /* 0x000fd8000fffe0ff */
.L_x_40:
[----:B------:R-:W0:Y:S01]  /*3fc0*/  LDC.64 R2, c[0x0][0x3b0] ;  /* 0x0000ec00ff027b82 */ /* 0x000e220000000a00 */
[----:B------:R-:W2:Y:S01]  /*3fd0*/  LDL R0, [UR7] ;  /* 0x00000007ff007983 */ /* 0x000ea20008100800 */
[----:B------:R-:W0:Y:S06]  /*3fe0*/  LDCU UR5, c[0x0][0x3d4] ;  /* 0x00007a80ff0577ac */ /* 0x000e2c0008000800 */
[----:B-1234-:R-:W1:Y:S08]  /*3ff0*/  @P1 LDC.64 R4, c[0x0][0x3a8] ;  /* 0x0000ea00ff041b82 */ /* 0x01ee700000000a00 */
[----:B------:R-:W2:Y:S01]  /*4000*/  LDC.64 R6, c[0x0][0x388] ;  /* 0x0000e200ff067b82 */ /* 0x000ea20000000a00 */
[----:B0-----:R-:W-:-:S06]  /*4010*/  IMAD.WIDE.U32 R2, R9, 0x4, R2 ;  /* 0x0000000409027825 */ /* 0x001fcc00078e0002 */
[----:B------:R-:W1:Y:S02]  /*4020*/  LDG.E.CONSTANT R3, desc[UR12][R2.64] ;  /* 0x0000000c02037981 */ /* 0x000e64000c1e9900 */
[----:B-1----:R-:W-:-:S06]  /*4030*/  @P1 IMAD.WIDE R4, R3, 0x4, R4 ;  /* 0x0000000403041825 */ /* 0x002fcc00078e0204 */
[----:B------:R0:W3:Y:S01]  /*4040*/  @P1 LDG.E.CONSTANT R5, desc[UR12][R4.64] ;  /* 0x0000000c04051981 */ /* 0x0000e2000c1e9900 */
[----:B------:R-:W-:-:S04]  /*4050*/  IMAD R11, R3, UR5, R8 ;  /* 0x00000005030b7c24 */ /* 0x000fc8000f8e0208 */
[----:B--2---:R-:W-:-:S03]  /*4060*/  IMAD.WIDE.U32 R6, R11, 0x2, R6 ;  /* 0x000000020b067825 */ /* 0x004fc600078e0006 */
[C---:B------:R-:W-:Y:S02]  /*4070*/  LOP3.LUT R10, R6.reuse, 0xfffffffd, RZ, 0xc0, !PT ;  /* 0xfffffffd060a7812 */ /* 0x040fe400078ec0ff */
[----:B------:R-:W-:Y:S02]  /*4080*/  MOV R11, R7 ;  /* 0x00000007000b7202 */ /* 0x000fe40000000f00 */
[----:B------:R-:W-:Y:S01]  /*4090*/  LOP3.LUT R2, R6, 0x2, RZ, 0xc0, !PT ;  /* 0x0000000206027812 */ /* 0x000fe200078ec0ff */
[----:B0-----:R-:W-:Y:S01]  /*40a0*/  IMAD.MOV.U32 R4, RZ, RZ, 0x3254 ;  /* 0x00003254ff047424 */ /* 0x001fe200078e00ff */
[----:B------:R-:W-:Y:S02]  /*40b0*/  BSSY.RECONVERGENT B0, `(.L_x_38) ;  /* 0x000000d000007945 */ /* 0x000fe40003800200 */
[----:B------:R-:W-:-:S04]  /*40c0*/  ISETP.EQ.U32.AND P0, PT, R2, RZ, PT ;  /* 0x000000ff0200720c */ /* 0x000fc80003f02070 */
[----:B------:R-:W-:Y:S01]  /*40d0*/  SEL R4, R4, 0x7610, P0 ;  /* 0x0000761004047807 */ /* 0x000fe20000000000 */
[----:B---3--:R-:W-:-:S05]  /*40e0*/  @P1 FMUL.FTZ R0, R5, R0 ;  /* 0x0000000005001220 */ /* 0x008fca0000410000 */
[----:B------:R0:W-:Y:S04]  /*40f0*/  @P1 STL [UR7], R0 ;  /* 0x00000000ff001987 */ /* 0x0001e80008100807 */
[----:B------:R0:W5:Y:S01]  /*4100*/  LD.E R3, desc[UR12][R10.64] ;  /* 0x0000000c0a037980 */ /* 0x000162000c101900 */
[----:B------:R-:W-:-:S07]  /*4110*/  F2FP.BF16.F32.PACK_AB R2, RZ, R0 ;  /* 0x00000000ff02723e */ /* 0x000fce00000010ff */
.L_x_39:
[----:B0----5:R-:W-:-:S05]  /*4120*/  HADD2.BF16_V2 R0, R3, R2.H0_H0 ;  /* 0x2000000203007230 */ /* 0x021fca0000200000 */
[----:B------:R-:W-:-:S05]  /*4130*/  PRMT R5, R3, R4, R0 ;  /* 0x0000000403057216 */ /* 0x000fca0000000000 */
[----:B------:R-:W2:Y:S02]  /*4140*/  ATOM.E.CAS.STRONG.GPU PT, R0, [R10], R3, R5 ;  /* 0x000000030a00738b */ /* 0x000ea400001ee105 */
[----:B--2---:R-:W-:Y:S02]  /*4150*/  ISETP.NE.U32.AND P0, PT, R0, R3, PT ;  /* 0x000000030000720c */ /* 0x004fe40003f05070 */
[----:B------:R-:W-:-:S11]  /*4160*/  MOV R3, R0 ;  /* 0x0000000000037202 */ /* 0x000fd60000000f00 */
[----:B------:R-:W-:Y:S05]  /*4170*/  @P0 BRA `(.L_x_39) ;  /* 0xfffffffc00e80947 */ /* 0x000fea000383ffff */
[----:B------:R-:W-:Y:S05]  /*4180*/  BSYNC.RECONVERGENT B0 ;  /* 0x0000000000007941 */ /* 0x000fea0003800200 */
.L_x_38:
[----:B------:R-:W-:Y:S01]  /*4190*/  UIADD3 UR4, UPT, UPT, UR4, 0x1, URZ ;  /* 0x0000000104047890 */ /* 0x000fe2000fffe0ff */
[----:B------:R-:W-:Y:S01]  /*41a0*/  VIADD R9, R9, 0x1 ;  /* 0x0000000109097836 */ /* 0x000fe20000000000 */
[----:B------:R-:W-:Y:S02]  /*41b0*/  UIADD3 UR7, UPT, UPT, UR7, 0x4, URZ ;  /* 0x0000000407077890 */ /* 0x000fe4000fffe0ff */
[----:B------:R-:W-:-:S09]  /*41c0*/  UISETP.NE.AND UP0, UPT, UR4, URZ, UPT ;  /* 0x000000ff0400728c */ /* 0x000fd2000bf05270 */
[----:B------:R-:W-:Y:S05]  /*41d0*/  BRA.U UP0, `(.L_x_40) ;  /* 0xfffffffd00787547 */ /* 0x000fea000b83ffff */
[----:B------:R-:W-:Y:S05]  /*41e0*/  EXIT ;  /* 0x000000000000794d */ /* 0x000fea0003800000 */
        .weak           $__internal_0_$__cuda_sm20_div_u16
        .type           $__internal_0_$__cuda_sm20_div_u16,@function
        .size           $__internal_0_$__cuda_sm20_div_u16,($__internal_1_$__cuda_sm20_div_u64 - $__internal_0_$__cuda_sm20_div_u16)
$__internal_0_$__cuda_sm20_div_u16:
[----:B------:R-:W0:Y:S01]  /*41f0*/  I2F.U16 R4, R10 ;  /* 0x0000000a00047306 */ /* 0x000e220000101000 */
[----:B------:R-:W-:Y:S01]  /*4200*/  HFMA2 R5, -RZ, RZ, 15, 0 ;  /* 0x4b800000ff057431 */ /* 0x000fe200000001ff */
[C---:B0-----:R-:W-:Y:S02]  /*4210*/  FSETP.GEU.AND P1, PT, |R4|.reuse, 1.175494350822287508e-38, PT ;  /* 0x008000000400780b */ /* 0x041fe40003f2e200 */
[----:B------:R-:W-:Y:S02]  /*4220*/  FSETP.GT.AND P0, PT, |R4|, 8.50705917302346158658e+37, PT ;  /* 0x7e8000000400780b */ /* 0x000fe40003f04200 */
[----:B------:R-:W-:-:S04]  /*4230*/  FSEL R5, R5, 1, !P1 ;  /* 0x3f80000005057808 */ /* 0x000fc80004800000 */
[----:B------:R-:W-:Y:S02]  /*4240*/  FSEL R5, R5, 0.25, !P0 ;  /* 0x3e80000005057808 */ /* 0x000fe40004000000 */
[----:B------:R-:W-:-:S03]  /*4250*/  ISETP.NE.U32.AND P0, PT, R10, RZ, PT ;  /* 0x000000ff0a00720c */ /* 0x000fc60003f05070 */
[----:B------:R-:W-:Y:S02]  /*4260*/  FMUL R6, R4, R5 ;  /* 0x0000000504067220 */ /* 0x000fe40000400000 */
[----:B------:R-:W-:Y:S08]  /*4270*/  I2F.U16.RZ R4, R11 ;  /* 0x0000000b00047306 */ /* 0x000ff0000010d000 */
[----:B------:R-:W0:Y:S02]  /*4280*/  MUFU.RCP R6, R6 ;  /* 0x0000000600067308 */ /* 0x000e240000001000 */
[----:B0-----:R-:W-:-:S04]  /*4290*/  FMUL R5, R5, R6 ;  /* 0x0000000605057220 */ /* 0x001fc80000400000 */
[----:B------:R-:W-:-:S04]  /*42a0*/  VIADD R5, R5, 0x2 ;  /* 0x0000000205057836 */ /* 0x000fc80000000000 */
[----:B------:R-:W-:Y:S01]  /*42b0*/  FMUL.RZ R7, R4, R5 ;  /* 0x0000000504077220 */ /* 0x000fe2000040c000 */
[----:B------:R-:W-:Y:S02]  /*42c0*/  IMAD.MOV.U32 R4, RZ, RZ, R14 ;  /* 0x000000ffff047224 */ /* 0x000fe400078e000e */
[----:B------:R-:W-:-:S03]  /*42d0*/  HFMA2 R5, -RZ, RZ, 0, 0 ;  /* 0x00000000ff057431 */ /* 0x000fc600000001ff */
[----:B------:R-:W0:Y:S02]  /*42e0*/  F2I.U32.TRUNC.NTZ R7, R7 ;  /* 0x0000000700077305 */ /* 0x000e24000020f000 */
[----:B0-----:R-:W-:Y:S02]  /*42f0*/  LOP3.LUT R13, R7, 0xffff, RZ, 0xc0, !PT ;  /* 0x0000ffff070d7812 */ /* 0x001fe400078ec0ff */
[----:B------:R-:W-:Y:S01]  /*4300*/  @!P0 MOV R13, 0xffffffff ;  /* 0xffffffff000d8802 */ /* 0x000fe20000000f00 */
[----:B------:R-:W-:Y:S06]  /*4310*/  RET.REL.NODEC R4 `(_Z21moe_wna16_gemm_kernelI13__nv_bfloat16Li8ELi8EEvPKT_PS1_PKjS3_S6_PKfPKiSA_SA_tttjjjtttbb) ;  /* 0xffffffbc04387950 */ /* 0x000fec0003c3ffff */
        .weak           $__internal_1_$__cuda_sm20_div_u64
        .type           $__internal_1_$__cuda_sm20_div_u64,@function
        .size           $__internal_1_$__cuda_sm20_div_u64,($__internal_2_$__cuda_sm20_rem_u16 - $__internal_1_$__cuda_sm20_div_u64)
$__internal_1_$__cuda_sm20_div_u64:
[----:B------:R-:W-:Y:S02]  /*4320*/  UMOV UR7, URZ ;  /* 0x000000ff00077c82 */ /* 0x000fe40008000000 */
[----:B------:R-:W0:Y:S02]  /*4330*/  I2F.U64.RP R6, UR6 ;  /* 0x0000000600067d12 */ /* 0x000e240008309000 */
[----:B0-----:R-:W0:Y:S02]  /*4340*/  MUFU.RCP R6, R6 ;  /* 0x0000000600067308 */ /* 0x001e240000001000 */
[----:B0-----:R-:W-:-:S15]  /*4350*/  VIADD R2, R6, 0x1ffffffe ;  /* 0x1ffffffe06027836 */ /* 0x001fde0000000000 */
[----:B------:R-:W-:-:S15]  /*4360*/  NOP ;  /* 0x0000000000007918 */ /* 0x000fde0000000000 */
[----:B------:R-:W-:-:S15]  /*4370*/  NOP ;  /* 0x0000000000007918 */ /* 0x000fde0000000000 */
[----:B------:R-:W-:-:S15]  /*4380*/  NOP ;  /* 0x0000000000007918 */ /* 0x000fde0000000000 */
[----:B------:R-:W0:Y:S02]  /*4390*/  F2I.U64.TRUNC R2, R2 ;  /* 0x0000000200027311 */ /* 0x000e24000020d800 */
[----:B0-----:R-:W-:-:S04]  /*43a0*/  IMAD.WIDE.U32 R4, R2, UR6, RZ ;  /* 0x0000000602047c25 */ /* 0x001fc8000f8e00ff */
[----:B------:R-:W-:Y:S01]  /*43b0*/  IMAD R5, R3, UR6, R5 ;  /* 0x0000000603057c24 */ /* 0x000fe2000f8e0205 */
[----:B------:R-:W-:-:S04]  /*43c0*/  IADD3 R7, P0, PT, RZ, -R4, RZ ;  /* 0x80000004ff077210 */ /* 0x000fc80007f1e0ff */
[----:B------:R-:W-:Y:S01]  /*43d0*/  IADD3.X R13, PT, PT, RZ, ~R5, RZ, P0, !PT ;  /* 0x80000005ff0d7210 */ /* 0x000fe200007fe4ff */
[----:B------:R-:W-:-:S04]  /*43e0*/  IMAD.HI.U32 R4, R2, R7, RZ ;  /* 0x0000000702047227 */ /* 0x000fc800078e00ff */
[----:B------:R-:W-:Y:S02]  /*43f0*/  IMAD.MOV.U32 R5, RZ, RZ, R2 ;  /* 0x000000ffff057224 */ /* 0x000fe400078e0002 */
[-C--:B------:R-:W-:Y:S02]  /*4400*/  IMAD R15, R3, R13.reuse, RZ ;  /* 0x0000000d030f7224 */ /* 0x080fe400078e02ff */
[----:B------:R-:W-:-:S04]  /*4410*/  IMAD.WIDE.U32 R4, P0, R2, R13, R4 ;  /* 0x0000000d02047225 */ /* 0x000fc80007800004 */
[----:B------:R-:W-:-:S04]  /*4420*/  IMAD.HI.U32 R13, R3, R13, RZ ;  /* 0x0000000d030d7227 */ /* 0x000fc800078e00ff */
[----:B------:R-:W-:-:S05]  /*4430*/  IMAD.HI.U32 R4, P1, R3, R7, R4 ;  /* 0x0000000703047227 */ /* 0x000fca0007820004 */
[----:B------:R-:W-:Y:S02]  /*4440*/  IADD3 R5, P2, PT, R15, R4, RZ ;  /* 0x000000040f057210 */ /* 0x000fe40007f5e0ff */
[----:B------:R-:W-:-:S03]  /*4450*/  IADD3.X R4, PT, PT, R13, R3, RZ, P0, !PT ;  /* 0x000000030d047210 */ /* 0x000fc600007fe4ff */
[----:B------:R-:W-:Y:S01]  /*4460*/  IMAD.WIDE.U32 R2, R5, UR6, RZ ;  /* 0x0000000605027c25 */ /* 0x000fe2000f8e00ff */
[----:B------:R-:W-:Y:S02]  /*4470*/  IADD3.X R7, PT, PT, RZ, RZ, R4, P2, P1 ;  /* 0x000000ffff077210 */ /* 0x000fe400017e2404 */
[----:B------:R-:W-:-:S03]  /*4480*/  IADD3 R13, P0, PT, RZ, -R2, RZ ;  /* 0x80000002ff0d7210 */ /* 0x000fc60007f1e0ff */
[----:B------:R-:W-:Y:S02]  /*4490*/  IMAD R2, R7, UR6, R3 ;  /* 0x0000000607027c24 */ /* 0x000fe4000f8e0203 */
[----:B------:R-:W-:Y:S02]  /*44a0*/  IMAD.MOV.U32 R3, RZ, RZ, RZ ;  /* 0x000000ffff037224 */ /* 0x000fe400078e00ff */
[----:B------:R-:W-:-:S04]  /*44b0*/  IMAD.HI.U32 R4, R5, R13, RZ ;  /* 0x0000000d05047227 */ /* 0x000fc800078e00ff */
[----:B------:R-:W-:-:S04]  /*44c0*/  IMAD.X R2, RZ, RZ, ~R2, P0 ;  /* 0x000000ffff027224 */ /* 0x000fc800000e0e02 */
[----:B------:R-:W-:-:S04]  /*44d0*/  IMAD.WIDE.U32 R4, P0, R5, R2, R4 ;  /* 0x0000000205047225 */ /* 0x000fc80007800004 */
[C---:B------:R-:W-:Y:S02]  /*44e0*/  IMAD R6, R7.reuse, R2, RZ ;  /* 0x0000000207067224 */ /* 0x040fe400078e02ff */
[----:B------:R-:W-:-:S04]  /*44f0*/  IMAD.HI.U32 R5, P1, R7, R13, R4 ;  /* 0x0000000d07057227 */ /* 0x000fc80007820004 */
[----:B------:R-:W-:Y:S01]  /*4500*/  IMAD.HI.U32 R2, R7, R2, RZ ;  /* 0x0000000207027227 */ /* 0x000fe200078e00ff */
[----:B------:R-:W-:-:S04]  /*4510*/  IADD3 R5, P2, PT, R6, R5, RZ ;  /* 0x0000000506057210 */ /* 0x000fc80007f5e0ff */
[----:B------:R-:W-:Y:S01]  /*4520*/  IADD3.X R7, PT, PT, R2, R7, RZ, P0, !PT ;  /* 0x0000000702077210 */ /* 0x000fe200007fe4ff */
[----:B------:R-:W-:-:S03]  /*4530*/  IMAD.HI.U32 R2, R5, R10, RZ ;  /* 0x0000000a05027227 */ /* 0x000fc600078e00ff */
[----:B------:R-:W-:Y:S01]  /*4540*/  IADD3.X R7, PT, PT, RZ, RZ, R7, P2, P1 ;  /* 0x000000ffff077210 */ /* 0x000fe200017e2407 */
[----:B------:R-:W-:-:S04]  /*4550*/  IMAD.WIDE.U32 R2, R5, R9, R2 ;  /* 0x0000000905027225 */ /* 0x000fc800078e0002 */
[C---:B------:R-:W-:Y:S02]  /*4560*/  IMAD R5, R7.reuse, R9, RZ ;  /* 0x0000000907057224 */ /* 0x040fe400078e02ff */
[----:B------:R-:W-:-:S04]  /*4570*/  IMAD.HI.U32 R2, P0, R7, R10, R2 ;  /* 0x0000000a07027227 */ /* 0x000fc80007800002 */
[----:B------:R-:W-:Y:S01]  /*4580*/  IMAD.HI.U32 R7, R7, R9, RZ ;  /* 0x0000000907077227 */ /* 0x000fe200078e00ff */
[----:B------:R-:W-:-:S04]  /*4590*/  IADD3 R4, P1, PT, R5, R2, RZ ;  /* 0x0000000205047210 */ /* 0x000fc80007f3e0ff */
[----:B------:R-:W-:-:S05]  /*45a0*/  IADD3.X R2, PT, PT, R7, RZ, RZ, P0, !PT ;  /* 0x000000ff07027210 */ /* 0x000fca00007fe4ff */
[----:B------:R-:W-:Y:S02]  /*45b0*/  IMAD.X R5, RZ, RZ, R2, P1 ;  /* 0x000000ffff057224 */ /* 0x000fe400008e0602 */
[----:B------:R-:W-:-:S04]  /*45c0*/  IMAD.WIDE.U32 R2, R4, UR6, RZ ;  /* 0x0000000604027c25 */ /* 0x000fc8000f8e00ff */
[----:B------:R-:W-:Y:S01]  /*45d0*/  IMAD R6, R5, UR6, R3 ;  /* 0x0000000605067c24 */ /* 0x000fe2000f8e0203 */
[----:B------:R-:W-:Y:S02]  /*45e0*/  IADD3 R13, P0, PT, -R2, R10, RZ ;  /* 0x0000000a020d7210 */ /* 0x000fe40007f1e1ff */
[----:B------:R-:W-:Y:S02]  /*45f0*/  IADD3 R3, P2, PT, R4, 0x1, RZ ;  /* 0x0000000104037810 */ /* 0x000fe40007f5e0ff */
[----:B------:R-:W-:Y:S02]  /*4600*/  IADD3.X R12, PT, PT, ~R6, R9, RZ, P0, !PT ;  /* 0x00000009060c7210 */ /* 0x000fe400007fe5ff */
[C---:B------:R-:W-:Y:S01]  /*4610*/  ISETP.GE.U32.AND P0, PT, R13.reuse, UR6, PT ;  /* 0x000000060d007c0c */ /* 0x040fe2000bf06070 */
[----:B------:R-:W-:Y:S01]  /*4620*/  IMAD.X R2, RZ, RZ, R5, P2 ;  /* 0x000000ffff027224 */ /* 0x000fe200010e0605 */
[----:B------:R-:W-:Y:S02]  /*4630*/  IADD3 R6, P1, PT, R13, -UR6, RZ ;  /* 0x800000060d067c10 */ /* 0x000fe4000ff3e0ff */
[----:B------:R-:W-:-:S02]  /*4640*/  ISETP.GE.U32.AND.EX P0, PT, R12, RZ, PT, P0 ;  /* 0x000000ff0c00720c */ /* 0x000fc40003f06100 */
[----:B------:R-:W-:Y:S02]  /*4650*/  IADD3.X R7, PT, PT, R12, -0x1, RZ, P1, !PT ;  /* 0xffffffff0c077810 */ /* 0x000fe40000ffe4ff */
[----:B------:R-:W-:Y:S02]  /*4660*/  SEL R6, R6, R13, P0 ;  /* 0x0000000d06067207 */ /* 0x000fe40000000000 */
[----:B------:R-:W-:Y:S02]  /*4670*/  SEL R3, R3, R4, P0 ;  /* 0x0000000403037207 */ /* 0x000fe40000000000 */
[----:B------:R-:W-:Y:S02]  /*4680*/  SEL R7, R7, R12, P0 ;  /* 0x0000000c07077207 */ /* 0x000fe40000000000 */
[----:B------:R-:W-:Y:S02]  /*4690*/  SEL R2, R2, R5, P0 ;  /* 0x0000000502027207 */ /* 0x000fe40000000000 */
[----:B------:R-:W-:-:S02]  /*46a0*/  ISETP.GE.U32.AND P0, PT, R6, UR6, PT ;  /* 0x0000000606007c0c */ /* 0x000fc4000bf06070 */
[----:B------:R-:W-:Y:S02]  /*46b0*/  IADD3 R4, P2, PT, R3, 0x1, RZ ;  /* 0x0000000103047810 */ /* 0x000fe40007f5e0ff */
[----:B------:R-:W-:Y:S02]  /*46c0*/  ISETP.GE.U32.AND.EX P0, PT, R7, RZ, PT, P0 ;  /* 0x000000ff0700720c */ /* 0x000fe40003f06100 */
[-C--:B------:R-:W-:Y:S02]  /*46d0*/  IADD3.X R5, PT, PT, RZ, R2.reuse, RZ, P2, !PT ;  /* 0x00000002ff057210 */ /* 0x080fe400017fe4ff */
[----:B------:R-:W-:Y:S02]  /*46e0*/  ISETP.NE.U32.AND P1, PT, RZ, UR6, PT ;  /* 0x00000006ff007c0c */ /* 0x000fe4000bf25070 */
[----:B------:R-:W-:Y:S01]  /*46f0*/  SEL R4, R4, R3, P0 ;  /* 0x0000000304047207 */ /* 0x000fe20000000000 */
[----:B------:R-:W-:Y:S01]  /*4700*/  HFMA2 R3, -RZ, RZ, 0, 0 ;  /* 0x00000000ff037431 */ /* 0x000fe200000001ff */
[----:B------:R-:W-:Y:S01]  /*4710*/  SEL R5, R5, R2, P0 ;  /* 0x0000000205057207 */ /* 0x000fe20000000000 */
[----:B------:R-:W-:Y:S01]  /*4720*/  IMAD.MOV.U32 R2, RZ, RZ, R0 ;  /* 0x000000ffff027224 */ /* 0x000fe200078e0000 */
[----:B------:R-:W-:-:S04]  /*4730*/  ISETP.NE.AND.EX P1, PT, RZ, RZ, PT, P1 ;  /* 0x000000ffff00720c */ /* 0x000fc80003f25310 */
[----:B------:R-:W-:Y:S02]  /*4740*/  SEL R4, R4, 0xffffffff, P1 ;  /* 0xffffffff04047807 */ /* 0x000fe40000800000 */
[----:B------:R-:W-:Y:S01]  /*4750*/  SEL R5, R5, 0xffffffff, P1 ;  /* 0xffffffff05057807 */ /* 0x000fe20000800000 */
[----:B------:R-:W-:Y:S06]  /*4760*/  RET.REL.NODEC R2 `(_Z21moe_wna16_gemm_kernelI13__nv_bfloat16Li8ELi8EEvPKT_PS1_PKjS3_S6_PKfPKiSA_SA_tttjjjtttbb) ;  /* 0xffffffb802247950 */ /* 0x000fec0003c3ffff */
        .weak           $__internal_2_$__cuda_sm20_rem_u16
        .type           $__internal_2_$__cuda_sm20_rem_u16,@function
        .size           $__internal_2_$__cuda_sm20_rem_u16,(.L_x_549 - $__internal_2_$__cuda_sm20_rem_u16)
$__internal_2_$__cuda_sm20_rem_u16:
[----:B------:R-:W0:Y:S01]  /*4770*/  I2F.U16 R4, R10 ;  /* 0x0000000a00047306 */ /* 0x000e220000101000 */
[----:B------:R-:W-:Y:S01]  /*4780*/  IMAD.MOV.U32 R5, RZ, RZ, 0x4b800000 ;  /* 0x4b800000ff057424 */ /* 0x000fe200078e00ff */
        /* <DEDUP_REMOVED lines=8> */
[----:B0-----:R-:W-:-:S05]  /*4810*/  FMUL R5, R5, R6 ;  /* 0x0000000605057220 */ /* 0x001fca0000400000 */
[----:B------:R-:W-:-:S05]  /*4820*/  IADD3 R5, PT, PT, R5, 0x2, RZ ;  /* 0x0000000205057810 */ /* 0x000fca0007ffe0ff */
[----:B------:R-:W-:Y:S01]  /*4830*/  FMUL.RZ R7, R4, R5 ;  /* 0x0000000504077220 */ /* 0x000fe2000040c000 */
[----:B------:R-:W-:-:S05]  /*4840*/  HFMA2 R5, -RZ, RZ, 0, 0 ;  /* 0x00000000ff057431 */ /* 0x000fca00000001ff */
[----:B------:R-:W0:Y:S02]  /*4850*/  F2I.U32.TRUNC.NTZ R7, R7 ;  /* 0x0000000700077305 */ /* 0x000e24000020f000 */
[----:B0-----:R-:W-:-:S05]  /*4860*/  LOP3.LUT R4, R7, 0xffff, RZ, 0xc0, !PT ;  /* 0x0000ffff07047812 */ /* 0x001fca00078ec0ff */
[----:B------:R-:W-:-:S04]  /*4870*/  IMAD.MOV R4, RZ, RZ, -R4 ;  /* 0x000000ffff047224 */ /* 0x000fc800078e0a04 */
[----:B------:R-:W-:Y:S01]  /*4880*/  IMAD R14, R10, R4, R13 ;  /* 0x000000040a0e7224 */ /* 0x000fe200078e020d */
[----:B------:R-:W-:Y:S01]  /*4890*/  @!P0 MOV R14, 0xffffffff ;  /* 0xffffffff000e8802 */ /* 0x000fe20000000f00 */
[----:B------:R-:W-:-:S04]  /*48a0*/  IMAD.MOV.U32 R4, RZ, RZ, R15 ;  /* 0x000000ffff047224 */ /* 0x000fc800078e000f */
[----:B------:R-:W-:Y:S05]  /*48b0*/  RET.REL.NODEC R4 `(_Z21moe_wna16_gemm_kernelI13__nv_bfloat16Li8ELi8EEvPKT_PS1_PKjS3_S6_PKfPKiSA_SA_tttjjjtttbb) ;  /* 0xffffffb404d07950 */ /* 0x000fea0003c3ffff */
.L_x_41:
[----:B------:R-:W-:-:S00]  /*48c0*/  BRA `(.L_x_41) ;  /* 0xfffffffc00fc7947 */ /* 0x000fc0000383ffff */
[----:B------:R-:W-:-:S00]  /*48d0*/  NOP ;  /* 0x0000000000007918 */ /* 0x000fc00000000000 */
        /* <DEDUP_REMOVED lines=10> */
.L_x_549:


//--------------------- .text._Z21moe_wna16_gemm_kernelI13__nv_bfloat16Li8ELi4EEvPKT_PS1_PKjS3_S6_PKfPKiSA_SA_tttjjjtttbb --------------------------
	.section	.text._Z21moe_wna16_gemm_kernelI13__nv_bfloat16Li8ELi4EEvPKT_PS1_PKjS3_S6_PKfPKiSA_SA_tttjjjtttbb,"ax",@progbits
	.align	128
        .global         _Z21moe_wna16_gemm_kernelI13__nv_bfloat16Li8ELi4EEvPKT_PS1_PKjS3_S6_PKfPKiSA_SA_tttjjjtttbb
        .type           _Z21moe_wna16_gemm_kernelI13__nv_bfloat16Li8ELi4EEvPKT_PS1_PKjS3_S6_PKfPKiSA_SA_tttjjjtttbb,@function
        .size           _Z21moe_wna16_gemm_kernelI13__nv_bfloat16Li8ELi4EEvPKT_PS1_PKjS3_S6_PKfPKiSA_SA_tttjjjtttbb,(.L_x_552 - _Z21moe_wna16_gemm_kernelI13__nv_bfloat16Li8ELi4EEvPKT_PS1_PKjS3_S6_PKfPKiSA_SA_tttjjjtttbb)
        .other          _Z21moe_wna16_gemm_kernelI13__nv_bfloat16Li8ELi4EEvPKT_PS1_PKjS3_S6_PKfPKiSA_SA_tttjjjtttbb,@"STO_CUDA_ENTRY STV_DEFAULT"
_Z21moe_wna16_gemm_kernelI13__nv_bfloat16Li8ELi4EEvPKT_PS1_PKjS3_S6_PKfPKiSA_SA_tttjjjtttbb:
.text._Z21moe_wna16_gemm_kernelI13__nv_bfloat16Li8ELi4EEvPKT_PS1_PKjS3_S6_PKfPKiSA_SA_tttjjjtttbb:
        /* <DEDUP_REMOVED lines=42> */
.L_x_46:
[----:B0-----:R-:W0:Y:S01]  /*02a0*/  LDCU.64 UR6, c[0x0][0x3b0] ;  /* 0x00007600ff0677ac */ /* 0x001e220008000a00 */
[----:B------:R-:W-:-:S04]  /*02b0*/  UIADD3 UR4, UPT, UPT, UR19, UR5, URZ ;  /* 0x0000000513047290 */ /* 0x000fc8000fffe0ff */
[----:B0-----:R-:W-:Y:S01]  /*02c0*/  UIMAD.WIDE UR6, UR4, 0x4, UR6 ;  /* 0x00000004040678a5 */ /* 0x001fe2000f8e0206 */
[----:B------:R-:W-:-:S06]  /*02d0*/  IABS R12, R2 ;  /* 0x00000002000c7213 */ /* 0x000fcc0000000000 */
[----:B------:R-:W0:Y:S01]  /*02e0*/  LDCU UR4, c[0x0][0x3d0] ;  /* 0x00007a00ff0477ac */ /* 0x000e220008000800 */
[----:B---3--:R-:W-:Y:S01]  /*02f0*/  IMAD.U32 R7, RZ, RZ, UR7 ;  /* 0x00000007ff077e24 */ /* 0x008fe2000f8e00ff */
[----:B------:R-:W-:-:S05]  /*0300*/  MOV R6, UR6 ;  /* 0x0000000600067c02 */ /* 0x000fca0008000f00 */
[----:B------:R1:W2:Y:S01]  /*0310*/  LDG.E.CONSTANT R7, desc[UR12][R6.64] ;  /* 0x0000000c06077981 */ /* 0x0002a2000c1e9900 */
[----:B------:R-:W3:Y:S01]  /*0320*/  I2F.RP R5, R12 ;  /* 0x0000000c00057306 */ /* 0x000ee20000209400 */
[----:B------:R-:W-:-:S05]  /*0330*/  IABS R13, R2 ;  /* 0x00000002000d7213 */ /* 0x000fca0000000000 */
[----:B-1----:R-:W-:Y:S02]  /*0340*/  IMAD.MOV R6, RZ, RZ, -R13 ;  /* 0x000000ffff067224 */ /* 0x002fe400078e0a0d */
[----:B---3--:R-:W1:Y:S02]  /*0350*/  MUFU.RCP R5, R5 ;  /* 0x0000000500057308 */ /* 0x008e640000001000 */
[----:B-1----:R-:W-:-:S06]  /*0360*/  VIADD R10, R5, 0xffffffe ;  /* 0x0ffffffe050a7836 */ /* 0x002fcc0000000000 */
        /* <DEDUP_REMOVED lines=65> */
.L_x_45:
        /* <DEDUP_REMOVED lines=15> */
.L_x_44:
[----:B------:R-:W-:Y:S05]  /*0870*/  BSYNC.RECONVERGENT B0 ;  /* 0x0000000000007941 */ /* 0x000fea0003800200 */
.L_x_43:
[----:B------:R-:W-:-:S09]  /*0880*/  UISETP.NE.AND UP0, UPT, UR5, UR10, UPT ;  /* 0x0000000a0500728c */ /* 0x000fd2000bf05270 */
[----:B------:R-:W-:Y:S05]  /*0890*/  BRA.U UP0, `(.L_x_46) ;  /* 0xfffffff900807547 */ /* 0x000fea000b83ffff */
[----:B------:R-:W-:-:S05]  /*08a0*/  UMOV UR4, UR10 ;  /* 0x0000000a00047c82 */ /* 0x000fca0008000000 */
.L_x_42:
        /* <DEDUP_REMOVED lines=12> */
[----:B------:R-:W-:-:S04]  /*0970*/  IMAD.WIDE.U32 R4, R4, UR6, RZ ;  /* 0x0000000604047c25 */ /* 0x000fc8000f8e00ff */
[----:B------:R-:W-:Y:S01]  /*0980*/  IMAD R3, R0, UR6, R3 ;  /* 0x0000000600037c24 */ /* 0x000fe2000f8e0203 */
[----:B------:R-:W1:Y:S04]  /*0990*/  LDCU.U16 UR6, c[0x0][0x3ca] ;  /* 0x00007940ff0677ac */ /* 0x000e680008000400 */
[----:B---3--:R-:W-:-:S04]  /*09a0*/  IADD3 R6, PT, PT, R5, R3, RZ ;  /* 0x0000000305067210 */ /* 0x008fc80007ffe0ff */
[----:B------:R-:W-:-:S13]  /*09b0*/  ISETP.NE.U32.AND P0, PT, R6, RZ, PT ;  /* 0x000000ff0600720c */ /* 0x000fda0003f05070 */
[----:B-1----:R-:W-:Y:S05]  /*09c0*/  @P0 BRA `(.L_x_47) ;  /* 0x0000000000500947 */ /* 0x002fea0003800000 */
[----:B------:R-:W1:Y:S01]  /*09d0*/  I2F.U32.RP R0, UR6 ;  /* 0x0000000600007d06 */ /* 0x000e620008209000 */
[----:B------:R-:W-:Y:S01]  /*09e0*/  ISETP.NE.U32.AND P2, PT, RZ, UR6, PT ;  /* 0x00000006ff007c0c */ /* 0x000fe2000bf45070 */
[----:B------:R-:W-:-:S06]  /*09f0*/  IMAD.MOV.U32 R11, RZ, RZ, RZ ;  /* 0x000000ffff0b7224 */ /* 0x000fcc00078e00ff */
[----:B-1----:R-:W1:Y:S02]  /*0a00*/  MUFU.RCP R0, R0 ;  /* 0x0000000000007308 */ /* 0x002e640000001000 */
[----:B-1----:R-:W-:-:S06]  /*0a10*/  VIADD R2, R0, 0xffffffe ;  /* 0x0ffffffe00027836 */ /* 0x002fcc0000000000 */
[----:B------:R1:W2:Y:S02]  /*0a20*/  F2I.FTZ.U32.TRUNC.NTZ R3, R2 ;  /* 0x0000000200037305 */ /* 0x0002a4000021f000 */
[----:B-1----:R-:W-:Y:S02]  /*0a30*/  HFMA2 R2, -RZ, RZ, 0, 0 ;  /* 0x00000000ff027431 */ /* 0x002fe400000001ff */
[----:B--2---:R-:W-:-:S04]  /*0a40*/  IMAD.MOV R7, RZ, RZ, -R3 ;  /* 0x000000ffff077224 */ /* 0x004fc800078e0a03 */
[----:B------:R-:W-:-:S04]  /*0a50*/  IMAD R7, R7, UR6, RZ ;  /* 0x0000000607077c24 */ /* 0x000fc8000f8e02ff */
[----:B------:R-:W-:-:S06]  /*0a60*/  IMAD.HI.U32 R3, R3, R7, R2 ;  /* 0x0000000703037227 */ /* 0x000fcc00078e0002 */
[----:B0-----:R-:W-:-:S04]  /*0a70*/  IMAD.HI.U32 R10, R3, R4, RZ ;  /* 0x00000004030a7227 */ /* 0x001fc800078e00ff */
[----:B------:R-:W-:-:S04]  /*0a80*/  IMAD.MOV R3, RZ, RZ, -R10 ;  /* 0x000000ffff037224 */ /* 0x000fc800078e0a0a */
[----:B------:R-:W-:-:S05]  /*0a90*/  IMAD R3, R3, UR6, R4 ;  /* 0x0000000603037c24 */ /* 0x000fca000f8e0204 */
[----:B------:R-:W-:-:S13]  /*0aa0*/  ISETP.GE.U32.AND P0, PT, R3, UR6, PT ;  /* 0x0000000603007c0c */ /* 0x000fda000bf06070 */
[----:B------:R-:W-:Y:S01]  /*0ab0*/  @P0 VIADD R3, R3, -UR6 ;  /* 0x8000000603030c36 */ /* 0x000fe20008000000 */
[----:B------:R-:W-:-:S04]  /*0ac0*/  @P0 IADD3 R10, PT, PT, R10, 0x1, RZ ;  /* 0x000000010a0a0810 */ /* 0x000fc80007ffe0ff */
[----:B------:R-:W-:-:S13]  /*0ad0*/  ISETP.GE.U32.AND P1, PT, R3, UR6, PT ;  /* 0x0000000603007c0c */ /* 0x000fda000bf26070 */
[----:B------:R-:W-:Y:S01]  /*0ae0*/  @P1 VIADD R10, R10, 0x1 ;  /* 0x000000010a0a1836 */ /* 0x000fe20000000000 */
[----:B------:R-:W-:Y:S01]  /*0af0*/  @!P2 LOP3.LUT R10, RZ, UR6, RZ, 0x33, !PT ;  /* 0x00000006ff0aac12 */ /* 0x000fe2000f8e33ff */
[----:B------:R-:W-:Y:S06]  /*0b00*/  BRA `(.L_x_48) ;  /* 0x0000000000087947 */ /* 0x000fec0003800000 */
.L_x_47:
[----:B------:R-:W-:-:S07]  /*0b10*/  MOV R0, 0xb30 ;  /* 0x00000b3000007802 */ /* 0x000fce0000000f00 */
[----:B0-----:R-:W-:Y:S05]  /*0b20*/  CALL.REL.NOINC `($__internal_4_$__cuda_sm20_div_u64) ;  /* 0x0000003800007944 */ /* 0x001fea0003c00000 */
.L_x_48:
[----:B------:R-:W0:Y:S01]  /*0b30*/  LDC.U16 R7, c[0x0][0x3ca] ;  /* 0x0000f280ff077b82 */ /* 0x000e220000000400 */
[----:B------:R-:W1:Y:S01]  /*0b40*/  LDCU UR6, c[0x0][0x3d8] ;  /* 0x00007b00ff0677ac */ /* 0x000e620008000800 */
[----:B------:R-:W-:Y:S01]  /*0b50*/  MOV R12, RZ ;  /* 0x000000ff000c7202 */ /* 0x000fe20000000f00 */
[----:B------:R-:W2:Y:S01]  /*0b60*/  LDCU.S8 UR5, c[0x0][0x3e2] ;  /* 0x00007c40ff0577ac */ /* 0x000ea20008000200 */
[----:B------:R-:W3:Y:S01]  /*0b70*/  LDCU UR7, c[0x0][0x3e0] ;  /* 0x00007c00ff0777ac */ /* 0x000ee20008000800 */
[----:B-1----:R-:W-:Y:S01]  /*0b80*/  IMAD.U32 R9, RZ, RZ, UR6 ;  /* 0x00000006ff097e24 */ /* 0x002fe2000f8e00ff */
[----:B0-----:R-:W0:Y:S08]  /*0b90*/  I2F.U32.RP R2, R7 ;  /* 0x0000000700027306 */ /* 0x001e300000209000 */
[----:B0-----:R-:W0:Y:S02]  /*0ba0*/  MUFU.RCP R2, R2 ;  /* 0x0000000200027308 */ /* 0x001e240000001000 */
[----:B0-----:R-:W-:-:S06]  /*0bb0*/  IADD3 R13, PT, PT, R2, 0xffffffe, RZ ;  /* 0x0ffffffe020d7810 */ /* 0x001fcc0007ffe0ff */
[----:B------:R-:W0:Y:S02]  /*0bc0*/  F2I.FTZ.U32.TRUNC.NTZ R13, R13 ;  /* 0x0000000d000d7305 */ /* 0x000e24000021f000 */
[----:B0-----:R-:W-:-:S04]  /*0bd0*/  IMAD.MOV R0, RZ, RZ, -R13 ;  /* 0x000000ffff007224 */ /* 0x001fc800078e0a0d */
[----:B------:R-:W-:Y:S02]  /*0be0*/  IMAD R3, R0, R7, RZ ;  /* 0x0000000700037224 */ /* 0x000fe400078e02ff */
[----:B------:R-:W-:Y:S01]  /*0bf0*/  IMAD R0, R8, R9, UR9 ;  /* 0x0000000908007e24 */ /* 0x000fe2000f8e0209 */
[----:B------:R-:W-:Y:S01]  /*0c00*/  LOP3.LUT R9, RZ, R7, RZ, 0x33, !PT ;  /* 0x00000007ff097212 */ /* 0x000fe200078e33ff */
[----:B------:R-:W-:-:S06]  /*0c10*/  IMAD.HI.U32 R12, R13, R3, R12 ;  /* 0x000000030d0c7227 */ /* 0x000fcc00078e000c */
[----:B------:R-:W-:-:S04]  /*0c20*/  IMAD.HI.U32 R14, R12, R0, RZ ;  /* 0x000000000c0e7227 */ /* 0x000fc800078e00ff */
[----:B------:R-:W-:-:S04]  /*0c30*/  IMAD.MOV R2, RZ, RZ, -R14 ;  /* 0x000000ffff027224 */ /* 0x000fc800078e0a0e */
[----:B------:R-:W-:Y:S02]  /*0c40*/  IMAD R0, R7, R2, R0 ;  /* 0x0000000207007224 */ /* 0x000fe400078e0200 */
[----:B------:R-:W0:Y:S03]  /*0c50*/  LDC.64 R2, c[0x0][0x398] ;  /* 0x0000e600ff027b82 */ /* 0x000e260000000a00 */
[----:B------:R-:W-:-:S13]  /*0c60*/  ISETP.GE.U32.AND P0, PT, R0, R7, PT ;  /* 0x000000070000720c */ /* 0x000fda0003f06070 */
[----:B------:R-:W-:Y:S01]  /*0c70*/  @P0 IMAD.IADD R0, R0, 0x1, -R7 ;  /* 0x0000000100000824 */ /* 0x000fe200078e0a07 */
[----:B------:R-:W-:Y:S02]  /*0c80*/  @P0 IADD3 R14, PT, PT, R14, 0x1, RZ ;  /* 0x000000010e0e0810 */ /* 0x000fe40007ffe0ff */
[----:B------:R-:W-:Y:S02]  /*0c90*/  ISETP.NE.U32.AND P0, PT, R7, RZ, PT ;  /* 0x000000ff0700720c */ /* 0x000fe40003f05070 */
[----:B------:R-:W-:-:S13]  /*0ca0*/  ISETP.GE.U32.AND P1, PT, R0, R7, PT ;  /* 0x000000070000720c */ /* 0x000fda0003f26070 */
[----:B------:R-:W-:Y:S01]  /*0cb0*/  @P1 VIADD R14, R14, 0x1 ;  /* 0x000000010e0e1836 */ /* 0x000fe20000000000 */
[----:B0-----:R-:W-:-:S04]  /*0cc0*/  LEA R2, P1, R10, R2, 0x1 ;  /* 0x000000020a027211 */ /* 0x001fc800078208ff */
[----:B------:R-:W-:Y:S02]  /*0cd0*/  SEL R14, R9, R14, !P0 ;  /* 0x0000000e090e7207 */ /* 0x000fe40004000000 */
[----:B------:R-:W-:Y:S02]  /*0ce0*/  LEA.HI.X R3, R10, R3, R11, 0x1, P1 ;  /* 0x000000030a037211 */ /* 0x000fe400008f0c0b */
[----:B------:R-:W-:-:S05]  /*0cf0*/  SHF.R.U32.HI R13, RZ, 0x2, R14 ;  /* 0x00000002ff0d7819 */ /* 0x000fca000001160e */
[----:B------:R-:W-:-:S06]  /*0d00*/  IMAD.WIDE.U32 R2, R13, 0x8, R2 ;  /* 0x000000080d027825 */ /* 0x000fcc00078e0002 */
[----:B------:R-:W4:Y:S01]  /*0d10*/  LDG.E.64.CONSTANT R2, desc[UR12][R2.64] ;  /* 0x0000000c02027981 */ /* 0x000f22000c1e9b00 */
[----:B--2---:R-:W-:Y:S01]  /*0d20*/  ISETP.NE.AND P1, PT, RZ, UR5, PT ;  /* 0x00000005ff007c0c */ /* 0x004fe2000bf25270 */
[----:B---3--:R-:W-:-:S04]  /*0d30*/  ULOP3.LUT UR7, UR7, 0xffff, URZ, 0xc0, !UPT ;  /* 0x0000ffff07077892 */ /* 0x008fc8000f8ec0ff */
[----:B------:R-:W-:-:S08]  /*0d40*/  UISETP.GE.U32.AND UP0, UPT, UR7, 0x4, UPT ;  /* 0x000000040700788c */ /* 0x000fd0000bf06070 */
[----:B------:R-:W0:Y:S01]  /*0d50*/  @!P1 I2F.BF16 R0, 0x80 ;  /* 0x0000008000009906 */ /* 0x000e220000202400 */
[----:B----4-:R1:W-:Y:S01]  /*0d60*/  STL.64 [R1+0x110], R2 ;  /* 0x0001100201007387 */ /* 0x0103e20000100a00 */
[----:B0-----:R-:W-:Y:S05]  /*0d70*/  @!P1 BRA `(.L_x_49) ;  /* 0x0000000000c09947 */ /* 0x001fea0003800000 */
[-C--:B------:R-:W-:Y:S01]  /*0d80*/  IABS R13, R7.reuse ;  /* 0x00000007000d7213 */ /* 0x080fe20000000000 */
[----:B------:R-:W-:Y:S01]  /*0d90*/  IMAD.HI.U32 R12, R12, UR6, RZ ;  /* 0x000000060c0c7c27 */ /* 0x000fe2000f8e00ff */
[----:B------:R-:W-:Y:S01]  /*0da0*/  IABS R17, UR9 ;  /* 0x0000000900117c13 */ /* 0x000fe20008000000 */
[----:B------:R-:W0:Y:S01]  /*0db0*/  LDCU.64 UR14, c[0x0][0x3a0] ;  /* 0x00007400ff0e77ac */ /* 0x000e220008000a00 */
[----:B------:R-:W2:Y:S01]  /*0dc0*/  I2F.RP R14, R13 ;  /* 0x0000000d000e7306 */ /* 0x000ea20000209400 */
[----:B------:R-:W-:-:S07]  /*0dd0*/  IABS R18, R7 ;  /* 0x0000000700127213 */ /* 0x000fce0000000000 */
[----:B--2---:R-:W1:Y:S02]  /*0de0*/  MUFU.RCP R14, R14 ;  /* 0x0000000e000e7308 */ /* 0x004e640000001000 */
[----:B-1----:R-:W-:Y:S01]  /*0df0*/  VIADD R2, R14, 0xffffffe ;  /* 0x0ffffffe0e027836 */ /* 0x002fe20000000000 */
[----:B------:R-:W-:-:S05]  /*0e00*/  IADD3 R14, PT, PT, RZ, -R18, RZ ;  /* 0x80000012ff0e7210 */ /* 0x000fca0007ffe0ff */
[----:B------:R1:W2:Y:S02]  /*0e10*/  F2I.FTZ.U32.TRUNC.NTZ R3, R2 ;  /* 0x0000000200037305 */ /* 0x0002a4000021f000 */
[----:B-1----:R-:W-:Y:S01]  /*0e20*/  IMAD.MOV.U32 R2, RZ, RZ, RZ ;  /* 0x000000ffff027224 */ /* 0x002fe200078e00ff */
[----:B--2---:R-:W-:-:S05]  /*0e30*/  IADD3 R16, PT, PT, RZ, -R3, RZ ;  /* 0x80000003ff107210 */ /* 0x004fca0007ffe0ff */
[----:B------:R-:W-:Y:S02]  /*0e40*/  IMAD R15, R16, R13, RZ ;  /* 0x0000000d100f7224 */ /* 0x000fe400078e02ff */
[----:B------:R-:W-:Y:S02]  /*0e50*/  IMAD.MOV.U32 R16, RZ, RZ, R17 ;  /* 0x000000ffff107224 */ /* 0x000fe400078e0011 */
[----:B------:R-:W-:-:S04]  /*0e60*/  IMAD.HI.U32 R3, R3, R15, R2 ;  /* 0x0000000f03037227 */ /* 0x000fc800078e0002 */
[----:B------:R-:W-:Y:S02]  /*0e70*/  IMAD.MOV R2, RZ, RZ, -R12 ;  /* 0x000000ffff027224 */ /* 0x000fe400078e0a0c */
[----:B------:R-:W-:-:S04]  /*0e80*/  IMAD.HI.U32 R3, R3, R16, RZ ;  /* 0x0000001003037227 */ /* 0x000fc800078e00ff */
[----:B------:R-:W-:Y:S02]  /*0e90*/  IMAD R14, R3, R14, R16 ;  /* 0x0000000e030e7224 */ /* 0x000fe400078e0210 */
[----:B------:R-:W-:-:S03]  /*0ea0*/  IMAD R2, R7, R2, UR6 ;  /* 0x0000000607027e24 */ /* 0x000fc6000f8e0202 */
[----:B------:R-:W-:Y:S02]  /*0eb0*/  ISETP.GT.U32.AND P5, PT, R13, R14, PT ;  /* 0x0000000e0d00720c */ /* 0x000fe40003fa4070 */
[----:B------:R-:W-:-:S11]  /*0ec0*/  ISETP.GE.U32.AND P2, PT, R2, R7, PT ;  /* 0x000000070200720c */ /* 0x000fd60003f46070 */
[----:B------:R-:W-:Y:S01]  /*0ed0*/  @!P5 IMAD.IADD R14, R14, 0x1, -R13 ;  /* 0x000000010e0ed824 */ /* 0x000fe200078e0a0d */
[----:B------:R-:W-:Y:S01]  /*0ee0*/  @!P5 IADD3 R3, PT, PT, R3, 0x1, RZ ;  /* 0x000000010303d810 */ /* 0x000fe20007ffe0ff */
[----:B------:R-:W-:Y:S01]  /*0ef0*/  @P2 IMAD.IADD R2, R2, 0x1, -R7 ;  /* 0x0000000102022824 */ /* 0x000fe200078e0a07 */
[C---:B------:R-:W-:Y:S01]  /*0f00*/  ISETP.NE.AND P5, PT, R7.reuse, RZ, PT ;  /* 0x000000ff0700720c */ /* 0x040fe20003fa5270 */
[----:B------:R-:W-:Y:S01]  /*0f10*/  @P2 VIADD R12, R12, 0x1 ;  /* 0x000000010c0c2836 */ /* 0x000fe20000000000 */
[----:B------:R-:W-:Y:S02]  /*0f20*/  ISETP.GE.U32.AND P4, PT, R14, R13, PT ;  /* 0x0000000d0e00720c */ /* 0x000fe40003f86070 */
[----:B------:R-:W-:-:S04]  /*0f30*/  LOP3.LUT R13, R7, UR9, RZ, 0x3c, !PT ;  /* 0x00000009070d7c12 */ /* 0x000fc8000f8e3cff */
        /* <DEDUP_REMOVED lines=10> */
[----:B------:R-:W-:-:S02]  /*0fe0*/  SHF.R.S32.HI R2, RZ, 0x2, R2 ;  /* 0x00000002ff027819 */ /* 0x000fc40000011402 */
[--C-:B------:R-:W-:Y:S02]  /*0ff0*/  SHF.R.U64 R3, R10, 0x2, R11.reuse ;  /* 0x000000020a037819 */ /* 0x100fe4000000120b */
[----:B------:R-:W-:Y:S01]  /*1000*/  SHF.R.U32.HI R11, RZ, 0x2, R11 ;  /* 0x00000002ff0b7819 */ /* 0x000fe2000001160b */
[----:B------:R-:W-:-:S05]  /*1010*/  IMAD R2, R8, R9, R2 ;  /* 0x0000000908027224 */ /* 0x000fca00078e0202 */
[----:B------:R-:W-:-:S04]  /*1020*/  IADD3 R3, P0, PT, R2, R3, RZ ;  /* 0x0000000302037210 */ /* 0x000fc80007f1e0ff */
[----:B------:R-:W-:Y:S02]  /*1030*/  LEA.HI.X.SX32 R10, R2, R11, 0x1, P0 ;  /* 0x0000000b020a7211 */ /* 0x000fe400000f0eff */
[----:B0-----:R-:W-:-:S04]  /*1040*/  LEA R2, P0, R3, UR14, 0x2 ;  /* 0x0000000e03027c11 */ /* 0x001fc8000f8010ff */
[----:B------:R-:W-:-:S05]  /*1050*/  LEA.HI.X R3, R3, UR15, R10, 0x2, P0 ;  /* 0x0000000f03037c11 */ /* 0x000fca00080f140a */
[----:B------:R-:W2:Y:S04]  /*1060*/  LDG.E.CONSTANT R2, desc[UR12][R2.64] ;  /* 0x0000000c02027981 */ /* 0x000ea8000c1e9900 */
[----:B--2---:R0:W-:Y:S02]  /*1070*/  STL [R1+0x118], R2 ;  /* 0x0001180201007387 */ /* 0x0041e40000100800 */
.L_x_49:
[----:B------:R-:W-:Y:S01]  /*1080*/  @!P1 PRMT R0, R0, 0x5410, R0 ;  /* 0x0000541000009816 */ /* 0x000fe20000000000 */
[----:B------:R-:W-:Y:S06]  /*1090*/  BRA.U !UP0, `(.L_x_50) ;  /* 0x0000002508a07547 */ /* 0x000fec000b800000 */
[----:B------:R-:W2:Y:S01]  /*10a0*/  LDCU.64 UR14, c[0x0][0x390] ;  /* 0x00007200ff0e77ac */ /* 0x000ea20008000a00 */
[----:B01----:R-:W-:Y:S02]  /*10b0*/  LOP3.LUT R2, R4, 0xfffffffc, RZ, 0xc0, !PT ;  /* 0xfffffffc04027812 */ /* 0x003fe400078ec0ff */
        /* <DEDUP_REMOVED lines=9> */
.L_x_60:
        /* <DEDUP_REMOVED lines=13> */
.L_x_52:
[----:B------:R-:W-:Y:S02]  /*1220*/  LOP3.LUT R13, R9, 0xffff, RZ, 0xc0, !PT ;  /* 0x0000ffff090d7812 */ /* 0x000fe400078ec0ff */
[----:B------:R-:W-:-:S07]  /*1230*/  MOV R15, 0x1250 ;  /* 0x00001250000f7802 */ /* 0x000fce0000000f00 */
[----:B0-----:R-:W-:Y:S05]  /*1240*/  CALL.REL.NOINC `($__internal_5_$__cuda_sm20_rem_u16) ;  /* 0x00000034004c7944 */ /* 0x001fea0003c00000 */
[----:B------:R-:W-:-:S04]  /*1250*/  PRMT R4, R14, 0x9910, RZ ;  /* 0x000099100e047816 */ /* 0x000fc800000000ff */
[----:B------:R-:W-:-:S13]  /*1260*/  ISETP.NE.AND P0, PT, R4, RZ, PT ;  /* 0x000000ff0400720c */ /* 0x000fda0003f05270 */
[----:B------:R-:W-:Y:S05]  /*1270*/  @P0 BRA `(.L_x_53) ;  /* 0x0000000000300947 */ /* 0x000fea0003800000 */
[----:B------:R-:W-:Y:S02]  /*1280*/  LOP3.LUT R11, R9, 0xffff, RZ, 0xc0, !PT ;  /* 0x0000ffff090b7812 */ /* 0x000fe400078ec0ff */
[----:B------:R-:W-:-:S07]  /*1290*/  MOV R14, 0x12b0 ;  /* 0x000012b0000e7802 */ /* 0x000fce0000000f00 */
[----:B------:R-:W-:Y:S05]  /*12a0*/  CALL.REL.NOINC `($__internal_3_$__cuda_sm20_div_u16) ;  /* 0x0000002c00d47944 */ /* 0x000fea0003c00000 */
        /* <DEDUP_REMOVED lines=9> */
.L_x_53:
        /* <DEDUP_REMOVED lines=18> */
[----:B------:R-:W-:-:S08]  /*1460*/  MOV R14, RZ ;  /* 0x000000ff000e7202 */ /* 0x000fd00000000f00 */
[----:B------:R-:W-:Y:S05]  /*1470*/  BRA.U !UP0, `(.L_x_56) ;  /* 0x0000000108f47547 */ /* 0x000fea000b800000 */
[----:B------:R-:W0:Y:S01]  /*1480*/  S2R R5, SR_CgaCtaId ;  /* 0x0000000000057919 */ /* 0x000e220000008800 */
[----:B------:R-:W-:Y:S01]  /*1490*/  MOV R12, 0x400 ;  /* 0x00000400000c7802 */ /* 0x000fe20000000f00 */
[--C-:B------:R-:W-:Y:S02]  /*14a0*/  HFMA2.BF16_V2 R14, R15, 1, 1, -R0.reuse ;  /* 0x3f803f800f0e7831 */ /* 0x100fe40000300000 */
[----:B------:R-:W-:Y:S02]  /*14b0*/  HADD2.BF16_V2 R16, R17, -R0 ;  /* 0x8000000011107230 */ /* 0x000fe40000200000 */
[----:B------:R-:W-:Y:S02]  /*14c0*/  IMAD.MOV.U32 R13, RZ, RZ, RZ ;  /* 0x000000ffff0d7224 */ /* 0x000fe400078e00ff */
[-C--:B-----5:R-:W-:Y:S02]  /*14d0*/  HMUL2.BF16_V2 R14, R14, R11.reuse.H0_H0 ;  /* 0x2000000b0e0e7232 */ /* 0x0a0fe40000200000 */
[----:B------:R-:W-:Y:S01]  /*14e0*/  HMUL2.BF16_V2 R16, R16, R11.H0_H0 ;  /* 0x2000000b10107232 */ /* 0x000fe20000200000 */
[----:B0-----:R-:W-:-:S07]  /*14f0*/  LEA R12, R5, R12, 0x18 ;  /* 0x0000000c050c7211 */ /* 0x001fce00078ec0ff */
.L_x_57:
        /* <DEDUP_REMOVED lines=53> */
.L_x_56:
        /* <DEDUP_REMOVED lines=53> */
.L_x_55:
        /* <DEDUP_REMOVED lines=11> */
.L_x_59:
        /* <DEDUP_REMOVED lines=60> */
.L_x_58:
        /* <DEDUP_REMOVED lines=58> */
.L_x_54:
[----:B------:R-:W-:Y:S01]  /*23b0*/  USHF.R.U32.HI UR11, URZ, 0x2, UR7 ;  /* 0x00000002ff0b7899 */ /* 0x000fe20008011607 */
[----:B------:R-:W-:-:S05]  /*23c0*/  IADD3 R9, PT, PT, R9, 0x1, RZ ;  /* 0x0000000109097810 */ /* 0x000fca0007ffe0ff */
[----:B------:R-:W-:-:S13]  /*23d0*/  ISETP.NE.AND P0, PT, R9, UR11, PT ;  /* 0x0000000b09007c0c */ /* 0x000fda000bf05270 */
[----:B------:R-:W-:Y:S05]  /*23e0*/  @P0 BRA `(.L_x_60) ;  /* 0xffffffec00580947 */ /* 0x000fea000383ffff */
[----:B------:R-:W-:Y:S05]  /*23f0*/  BRA `(.L_x_50) ;  /* 0x0000001000c87947 */ /* 0x000fea0003800000 */
.L_x_51:
[----:B------:R-:W-:-:S05]  /*2400*/  UMOV UR5, URZ ;  /* 0x000000ff00057c82 */ /* 0x000fca0008000000 */
.L_x_69:
[----:B0-----:R-:W0:Y:S01]  /*2410*/  LDCU UR15, c[0x0][0x3d8] ;  /* 0x00007b00ff0f77ac */ /* 0x001e220008000800 */
[----:B------:R-:W-:-:S04]  /*2420*/  ULEA UR14, UR5, UR9, 0x2 ;  /* 0x00000009050e7291 */ /* 0x000fc8000f8e10ff */
[----:B0-----:R-:W-:-:S09]  /*2430*/  UISETP.GE.U32.AND UP0, UPT, UR14, UR15, UPT ;  /* 0x0000000f0e00728c */ /* 0x001fd2000bf06070 */
[----:B-12345:R-:W-:Y:S05]  /*2440*/  BRA.U UP0, `(.L_x_50) ;  /* 0x0000001100b47547 */ /* 0x03efea000b800000 */
[----:B------:R-:W0:Y:S01]  /*2450*/  LDC.U16 R10, c[0x0][0x3ca] ;  /* 0x0000f280ff0a7b82 */ /* 0x000e220000000400 */
[----:B------:R-:W-:Y:S02]  /*2460*/  ULOP3.LUT UP0, UR6, UR5, 0x3, URZ, 0xc0, !UPT ;  /* 0x0000000305067892 */ /* 0x000fe4000f80c0ff */
[----:B------:R-:W-:Y:S01]  /*2470*/  ULOP3.LUT UR11, UR5, 0xffff, URZ, 0xc0, !UPT ;  /* 0x0000ffff050b7892 */ /* 0x000fe2000f8ec0ff */
[----:B0-----:R-:W-:-:S06]  /*2480*/  SHF.R.U32.HI R10, RZ, 0x2, R10 ;  /* 0x00000002ff0a7819 */ /* 0x001fcc000001160a */
[----:B------:R-:W-:Y:S05]  /*2490*/  BRA.U UP0, `(.L_x_61) ;  /* 0x0000000100207547 */ /* 0x000fea000b800000 */
[----:B------:R-:W-:-:S04]  /*24a0*/  IMAD.U32 R5, RZ, RZ, UR14 ;  /* 0x0000000eff057e24 */ /* 0x000fc8000f8e00ff */
[----:B------:R-:W-:-:S05]  /*24b0*/  IMAD R4, R8, UR15, R5 ;  /* 0x0000000f08047c24 */ /* 0x000fca000f8e0205 */
[----:B------:R-:W-:-:S04]  /*24c0*/  SHF.R.S32.HI R5, RZ, 0x1f, R4 ;  /* 0x0000001fff057819 */ /* 0x000fc80000011404 */
[----:B------:R-:W-:-:S04]  /*24d0*/  LEA.HI R5, R5, R4, RZ, 0x4 ;  /* 0x0000000405057211 */ /* 0x000fc800078f20ff */
[----:B------:R-:W-:-:S05]  /*24e0*/  SHF.R.S32.HI R5, RZ, 0x4, R5 ;  /* 0x00000004ff057819 */ /* 0x000fca0000011405 */
[----:B------:R-:W-:-:S06]  /*24f0*/  IMAD.WIDE R4, R5, 0x10, R2 ;  /* 0x0000001005047825 */ /* 0x000fcc00078e0202 */
[----:B------:R-:W2:Y:S04]  /*2500*/  LDG.E.128.CONSTANT R4, desc[UR12][R4.64] ;  /* 0x0000000c04047981 */ /* 0x000ea8000c1e9d00 */
[----:B--2---:R0:W-:Y:S02]  /*2510*/  STL.128 [R1+0x100], R4 ;  /* 0x0001000401007387 */ /* 0x0041e40000100c00 */
.L_x_61:
[----:B------:R-:W-:Y:S02]  /*2520*/  MOV R13, UR11 ;  /* 0x0000000b000d7c02 */ /* 0x000fe40008000f00 */
[----:B------:R-:W-:-:S07]  /*2530*/  MOV R15, 0x2550 ;  /* 0x00002550000f7802 */ /* 0x000fce0000000f00 */
[----:B0-----:R-:W-:Y:S05]  /*2540*/  CALL.REL.NOINC `($__internal_5_$__cuda_sm20_rem_u16) ;  /* 0x00000020008c7944 */ /* 0x001fea0003c00000 */
[----:B------:R-:W-:-:S04]  /*2550*/  PRMT R4, R14, 0x9910, RZ ;  /* 0x000099100e047816 */ /* 0x000fc800000000ff */
[----:B------:R-:W-:-:S13]  /*2560*/  ISETP.NE.AND P0, PT, R4, RZ, PT ;  /* 0x000000ff0400720c */ /* 0x000fda0003f05270 */
[----:B------:R-:W-:Y:S05]  /*2570*/  @P0 BRA `(.L_x_62) ;  /* 0x00000000001c0947 */ /* 0x000fea0003800000 */
[----:B------:R-:W-:Y:S01]  /*2580*/  ULOP3.LUT UR11, UR5, 0xffff, URZ, 0xc0, !UPT ;  /* 0x0000ffff050b7892 */ /* 0x000fe2000f8ec0ff */
[----:B------:R-:W-:-:S05]  /*2590*/  MOV R14, 0x25c0 ;  /* 0x000025c0000e7802 */ /* 0x000fca0000000f00 */
[----:B------:R-:W-:-:S07]  /*25a0*/  IMAD.U32 R11, RZ, RZ, UR11 ;  /* 0x0000000bff0b7e24 */ /* 0x000fce000f8e00ff */
[----:B------:R-:W-:Y:S05]  /*25b0*/  CALL.REL.NOINC `($__internal_3_$__cuda_sm20_div_u16) ;  /* 0x0000001c00107944 */ /* 0x000fea0003c00000 */
[----:B------:R-:W-:-:S04]  /*25c0*/  LOP3.LUT R13, R13, 0xffff, RZ, 0xc0, !PT ;  /* 0x0000ffff0d0d7812 */ /* 0x000fc800078ec0ff */
[----:B------:R-:W-:-:S06]  /*25d0*/  LEA R9, R13, UR10, 0x1 ;  /* 0x0000000a0d097c11 */ /* 0x000fcc000f8e08ff */
[----:B------:R-:W5:Y:S02]  /*25e0*/  LDL.U16 R9, [R9] ;  /* 0x0000000009097983 */ /* 0x000f640000100400 */
.L_x_62:
        /* <DEDUP_REMOVED lines=34> */
.L_x_66:
        /* <DEDUP_REMOVED lines=59> */
.L_x_65:
        /* <DEDUP_REMOVED lines=60> */
.L_x_64:
        /* <DEDUP_REMOVED lines=12> */
.L_x_68:
        /* <DEDUP_REMOVED lines=53> */
.L_x_67:
        /* <DEDUP_REMOVED lines=53> */
.L_x_63:
[----:B------:R-:W-:Y:S02]  /*36e0*/  USHF.R.U32.HI UR6, URZ, 0x2, UR7 ;  /* 0x00000002ff067899 */ /* 0x000fe40008011607 */
[----:B------:R-:W-:-:S04]  /*36f0*/  UIADD3 UR5, UPT, UPT, UR5, 0x1, URZ ;  /* 0x0000000105057890 */ /* 0x000fc8000fffe0ff */
[----:B------:R-:W-:-:S09]  /*3700*/  UISETP.NE.AND UP0, UPT, UR5, UR6, UPT ;  /* 0x000000060500728c */ /* 0x000fd2000bf05270 */
[----:B------:R-:W-:Y:S05]  /*3710*/  BRA.U UP0, `(.L_x_69) ;  /* 0xffffffed003c7547 */ /* 0x000fea000b83ffff */
.L_x_50:
[----:B------:R-:W-:-:S13]  /*3720*/  ISETP.NE.AND P0, PT, RZ, UR4, PT ;  /* 0x00000004ff007c0c */ /* 0x000fda000bf05270 */
[----:B------:R-:W-:Y:S05]  /*3730*/  @!P0 EXIT ;  /* 0x000000000000894d */ /* 0x000fea0003800000 */
[----:B------:R-:W-:Y:S02]  /*3740*/  UISETP.GE.U32.AND UP0, UPT, UR4, 0x4, UPT ;  /* 0x000000040400788c */ /* 0x000fe4000bf06070 */
[----:B------:R-:W-:Y:S01]  /*3750*/  ULOP3.LUT UR8, UR4, 0x3, URZ, 0xc0, !UPT ;  /* 0x0000000304087892 */ /* 0x000fe2000f8ec0ff */
[----:B------:R-:W-:-:S06]  /*3760*/  UMOV UR5, URZ ;  /* 0x000000ff00057c82 */ /* 0x000fcc0008000000 */
[----:B------:R-:W-:Y:S05]  /*3770*/  BRA.U !UP0, `(.L_x_70) ;  /* 0x0000000508f47547 */ /* 0x000fea000b800000 */
[----:B------:R-:W2:Y:S01]  /*3780*/  LDCU.S8 UR5, c[0x0][0x3e3] ;  /* 0x00007c60ff0577ac */ /* 0x000ea20008000200 */
[----:B------:R-:W-:Y:S01]  /*3790*/  VIADD R0, R1, 0x8 ;  /* 0x0000000801007836 */ /* 0x000fe20000000000 */
[----:B------:R-:W-:Y:S02]  /*37a0*/  UIADD3 UR7, UPT, UPT, UR19, 0x3, URZ ;  /* 0x0000000313077890 */ /* 0x000fe4000fffe0ff */
[----:B------:R-:W-:-:S04]  /*37b0*/  ULOP3.LUT UR6, UR4, 0xfffffffc, URZ, 0xc0, !UPT ;  /* 0xfffffffc04067892 */ /* 0x000fc8000f8ec0ff */
[----:B01----:R-:W-:Y:S01]  /*37c0*/  MOV R2, UR7 ;  /* 0x0000000700027c02 */ /* 0x003fe20008000f00 */
[----:B------:R-:W-:Y:S02]  /*37d0*/  UIADD3 UR6, UPT, UPT, URZ, -UR6, URZ ;  /* 0x80000006ff067290 */ /* 0x000fe4000fffe0ff */
[----:B--2---:R-:W-:Y:S02]  /*37e0*/  UISETP.NE.AND UP0, UPT, UR5, URZ, UPT ;  /* 0x000000ff0500728c */ /* 0x004fe4000bf05270 */
[----:B------:R-:W-:-:S04]  /*37f0*/  ULOP3.LUT UR5, UR4, 0x7ffffffc, URZ, 0xc0, !UPT ;  /* 0x7ffffffc04057892 */ /* 0x000fc8000f8ec0ff */
[----:B------:R-:W-:-:S13]  /*3800*/  PLOP3.LUT P0, PT, PT, PT, UP0, 0x80, 0x8 ;  /* 0x000000000008781c */ /* 0x000fda0003f0f008 */
.L_x_79:
[----:B---34-:R-:W0:Y:S01]  /*3810*/  LDC.64 R4, c[0x0][0x3b0] ;  /* 0x0000ec00ff047b82 */ /* 0x018e220000000a00 */
        /* <DEDUP_REMOVED lines=26> */
.L_x_72:
[----:B-----5:R-:W-:-:S05]  /*39c0*/  HADD2.BF16_V2 R14, R17, R16.H0_H0 ;  /* 0x20000010110e7230 */ /* 0x020fca0000200000 */
[----:B------:R-:W-:-:S05]  /*39d0*/  PRMT R9, R17, R18, R14 ;  /* 0x0000001211097216 */ /* 0x000fca000000000e */
[----:B------:R-:W2:Y:S02]  /*39e0*/  ATOM.E.CAS.STRONG.GPU PT, R14, [R12], R17, R9 ;  /* 0x000000110c0e738b */ /* 0x000ea400001ee109 */
[----:B--2---:R-:W-:Y:S02]  /*39f0*/  ISETP.NE.U32.AND P1, PT, R14, R17, PT ;  /* 0x000000110e00720c */ /* 0x004fe40003f25070 */
[----:B------:R-:W-:-:S11]  /*3a00*/  MOV R17, R14 ;  /* 0x0000000e00117202 */ /* 0x000fd60000000f00 */
[----:B------:R-:W-:Y:S05]  /*3a10*/  @P1 BRA `(.L_x_72) ;  /* 0xfffffffc00e81947 */ /* 0x000fea000383ffff */
[----:B------:R-:W-:Y:S05]  /*3a20*/  BSYNC.RECONVERGENT B0 ;  /* 0x0000000000007941 */ /* 0x000fea0003800200 */
.L_x_71:
        /* <DEDUP_REMOVED lines=18> */
.L_x_74:
[----:B-----5:R-:W-:-:S05]  /*3b50*/  HADD2.BF16_V2 R14, R15, R16.H0_H0 ;  /* 0x200000100f0e7230 */ /* 0x020fca0000200000 */
[----:B0-----:R-:W-:-:S05]  /*3b60*/  PRMT R9, R15, R17, R14 ;  /* 0x000000110f097216 */ /* 0x001fca000000000e */
[----:B------:R-:W2:Y:S02]  /*3b70*/  ATOM.E.CAS.STRONG.GPU PT, R14, [R12], R15, R9 ;  /* 0x0000000f0c0e738b */ /* 0x000ea400001ee109 */
[----:B--2---:R-:W-:Y:S02]  /*3b80*/  ISETP.NE.U32.AND P1, PT, R14, R15, PT ;  /* 0x0000000f0e00720c */ /* 0x004fe40003f25070 */
[----:B------:R-:W-:-:S11]  /*3b90*/  MOV R15, R14 ;  /* 0x0000000e000f7202 */ /* 0x000fd60000000f00 */
[----:B------:R-:W-:Y:S05]  /*3ba0*/  @P1 BRA `(.L_x_74) ;  /* 0xfffffffc00e81947 */ /* 0x000fea000383ffff */
[----:B------:R-:W-:Y:S05]  /*3bb0*/  BSYNC.RECONVERGENT B0 ;  /* 0x0000000000007941 */ /* 0x000fea0003800200 */
.L_x_73:
        /* <DEDUP_REMOVED lines=19> */
.L_x_76:
[----:B-----5:R-:W-:-:S05]  /*3cf0*/  HADD2.BF16_V2 R14, R15, R16.H0_H0 ;  /* 0x200000100f0e7230 */ /* 0x020fca0000200000 */
[----:B0-----:R-:W-:-:S05]  /*3d00*/  PRMT R9, R15, R17, R14 ;  /* 0x000000110f097216 */ /* 0x001fca000000000e */
[----:B------:R-:W2:Y:S02]  /*3d10*/  ATOM.E.CAS.STRONG.GPU PT, R14, [R12], R15, R9 ;  /* 0x0000000f0c0e738b */ /* 0x000ea400001ee109 */
[----:B--2---:R-:W-:Y:S01]  /*3d20*/  ISETP.NE.U32.AND P1, PT, R14, R15, PT ;  /* 0x0000000f0e00720c */ /* 0x004fe20003f25070 */
[----:B------:R-:W-:-:S12]  /*3d30*/  IMAD.MOV.U32 R15, RZ, RZ, R14 ;  /* 0x000000ffff0f7224 */ /* 0x000fd800078e000e */
[----:B------:R-:W-:Y:S05]  /*3d40*/  @P1 BRA `(.L_x_76) ;  /* 0xfffffffc00e81947 */ /* 0x000fea000383ffff */
[----:B------:R-:W-:Y:S05]  /*3d50*/  BSYNC.RECONVERGENT B0 ;  /* 0x0000000000007941 */ /* 0x000fea0003800200 */
.L_x_75:
        /* <DEDUP_REMOVED lines=19> */
.L_x_78:
[----:B-----5:R-:W-:-:S05]  /*3e90*/  HADD2.BF16_V2 R10, R11, R12.H0_H0 ;  /* 0x2000000c0b0a7230 */ /* 0x020fca0000200000 */
[----:B------:R-:W-:-:S05]  /*3ea0*/  PRMT R3, R11, R13, R10 ;  /* 0x0000000d0b037216 */ /* 0x000fca000000000a */
[----:B------:R-:W2:Y:S02]  /*3eb0*/  ATOM.E.CAS.STRONG.GPU PT, R10, [R4], R11, R3 ;  /* 0x0000000b040a738b */ /* 0x000ea400001ee103 */
[----:B--2---:R-:W-:Y:S02]  /*3ec0*/  ISETP.NE.U32.AND P1, PT, R10, R11, PT ;  /* 0x0000000b0a00720c */ /* 0x004fe40003f25070 */
[----:B------:R-:W-:-:S11]  /*3ed0*/  MOV R11, R10 ;  /* 0x0000000a000b7202 */ /* 0x000fd60000000f00 */
[----:B------:R-:W-:Y:S05]  /*3ee0*/  @P1 BRA `(.L_x_78) ;  /* 0xfffffffc00e81947 */ /* 0x000fea000383ffff */
[----:B------:R-:W-:Y:S05]  /*3ef0*/  BSYNC.RECONVERGENT B0 ;  /* 0x0000000000007941 */ /* 0x000fea0003800200 */
.L_x_77:
[----:B------:R-:W-:Y:S01]  /*3f00*/  UIADD3 UR6, UPT, UPT, UR6, 0x4, URZ ;  /* 0x0000000406067890 */ /* 0x000fe2000fffe0ff */
[----:B0-----:R-:W-:Y:S01]  /*3f10*/  VIADD R0, R0, 0x10 ;  /* 0x0000001000007836 */ /* 0x001fe20000000000 */
[----:B------:R-:W-:Y:S02]  /*3f20*/  IADD3 R2, PT, PT, R2, 0x4, RZ ;  /* 0x0000000402027810 */ /* 0x000fe40007ffe0ff */
[----:B------:R-:W-:-:S09]  /*3f30*/  UISETP.NE.AND UP0, UPT, UR6, URZ, UPT ;  /* 0x000000ff0600728c */ /* 0x000fd2000bf05270 */
[----:B------:R-:W-:Y:S05]  /*3f40*/  BRA.U UP0, `(.L_x_79) ;  /* 0xfffffff900307547 */ /* 0x000fea000b83ffff */
.L_x_70:
        /* <DEDUP_REMOVED lines=8> */
.L_x_82:
[----:B-1----:R-:W0:Y:S01]  /*3fd0*/  LDC.64 R2, c[0x0][0x3b0] ;  /* 0x0000ec00ff027b82 */ /* 0x002e220000000a00 */
[----:B------:R-:W2:Y:S01]  /*3fe0*/  LDL R0, [UR7] ;  /* 0x00000007ff007983 */ /* 0x000ea20008100800 */
[----:B------:R-:W1:Y:S06]  /*3ff0*/  LDCU UR5, c[0x0][0x3d4] ;  /* 0x00007a80ff0577ac */ /* 0x000e6c0008000800 */
[----:B--234-:R-:W2:Y:S08]  /*4000*/  @P1 LDC.64 R4, c[0x0][0x3a8] ;  /* 0x0000ea00ff041b82 */ /* 0x01ceb00000000a00 */
[----:B------:R-:W3:Y:S01]  /*4010*/  LDC.64 R6, c[0x0][0x388] ;  /* 0x0000e200ff067b82 */ /* 0x000ee20000000a00 */
[----:B0-----:R-:W-:-:S06]  /*4020*/  IMAD.WIDE.U32 R2, R9, 0x4, R2 ;  /* 0x0000000409027825 */ /* 0x001fcc00078e0002 */
[----:B------:R-:W2:Y:S02]  /*4030*/  LDG.E.CONSTANT R3, desc[UR12][R2.64] ;  /* 0x0000000c02037981 */ /* 0x000ea4000c1e9900 */
[----:B--2---:R-:W-:-:S06]  /*4040*/  @P1 IMAD.WIDE R4, R3, 0x4, R4 ;  /* 0x0000000403041825 */ /* 0x004fcc00078e0204 */
[----:B------:R0:W2:Y:S01]  /*4050*/  @P1 LDG.E.CONSTANT R5, desc[UR12][R4.64] ;  /* 0x0000000c04051981 */ /* 0x0000a2000c1e9900 */
[----:B-1----:R-:W-:-:S04]  /*4060*/  IMAD R11, R3, UR5, R8 ;  /* 0x00000005030b7c24 */ /* 0x002fc8000f8e0208 */
[----:B---3--:R-:W-:-:S03]  /*4070*/  IMAD.WIDE.U32 R6, R11, 0x2, R6 ;  /* 0x000000020b067825 */ /* 0x008fc600078e0006 */
[C---:B------:R-:W-:Y:S02]  /*4080*/  LOP3.LUT R10, R6.reuse, 0xfffffffd, RZ, 0xc0, !PT ;  /* 0xfffffffd060a7812 */ /* 0x040fe400078ec0ff */
[----:B------:R-:W-:Y:S02]  /*4090*/  MOV R11, R7 ;  /* 0x00000007000b7202 */ /* 0x000fe40000000f00 */
[----:B------:R-:W-:Y:S01]  /*40a0*/  LOP3.LUT R2, R6, 0x2, RZ, 0xc0, !PT ;  /* 0x0000000206027812 */ /* 0x000fe200078ec0ff */
[----:B0-----:R-:W-:Y:S01]  /*40b0*/  IMAD.MOV.U32 R4, RZ, RZ, 0x3254 ;  /* 0x00003254ff047424 */ /* 0x001fe200078e00ff */
[----:B------:R-:W-:Y:S02]  /*40c0*/  BSSY.RECONVERGENT B0, `(.L_x_80) ;  /* 0x000000d000007945 */ /* 0x000fe40003800200 */
[----:B------:R-:W-:-:S04]  /*40d0*/  ISETP.EQ.U32.AND P0, PT, R2, RZ, PT ;  /* 0x000000ff0200720c */ /* 0x000fc80003f02070 */
[----:B------:R-:W-:Y:S01]  /*40e0*/  SEL R4, R4, 0x7610, P0 ;  /* 0x0000761004047807 */ /* 0x000fe20000000000 */
[----:B--2---:R-:W-:-:S05]  /*40f0*/  @P1 FMUL.FTZ R0, R5, R0 ;  /* 0x0000000005001220 */ /* 0x004fca0000410000 */
[----:B------:R0:W-:Y:S04]  /*4100*/  @P1 STL [UR7], R0 ;  /* 0x00000000ff001987 */ /* 0x0001e80008100807 */
[----:B------:R0:W5:Y:S01]  /*4110*/  LD.E R3, desc[UR12][R10.64] ;  /* 0x0000000c0a037980 */ /* 0x000162000c101900 */
[----:B------:R-:W-:-:S07]  /*4120*/  F2FP.BF16.F32.PACK_AB R2, RZ, R0 ;  /* 0x00000000ff02723e */ /* 0x000fce00000010ff */
.L_x_81:
[----:B0----5:R-:W-:-:S05]  /*4130*/  HADD2.BF16_V2 R0, R3, R2.H0_H0 ;  /* 0x2000000203007230 */ /* 0x021fca0000200000 */
[----:B------:R-:W-:-:S05]  /*4140*/  PRMT R5, R3, R4, R0 ;  /* 0x0000000403057216 */ /* 0x000fca0000000000 */
[----:B------:R-:W2:Y:S02]  /*4150*/  ATOM.E.CAS.STRONG.GPU PT, R0, [R10], R3, R5 ;  /* 0x000000030a00738b */ /* 0x000ea400001ee105 */
[----:B--2---:R-:W-:Y:S02]  /*4160*/  ISETP.NE.U32.AND P0, PT, R0, R3, PT ;  /* 0x000000030000720c */ /* 0x004fe40003f05070 */
[----:B------:R-:W-:-:S11]  /*4170*/  MOV R3, R0 ;  /* 0x0000000000037202 */ /* 0x000fd60000000f00 */
[----:B------:R-:W-:Y:S05]  /*4180*/  @P0 BRA `(.L_x_81) ;  /* 0xfffffffc00e80947 */ /* 0x000fea000383ffff */
[----:B------:R-:W-:Y:S05]  /*4190*/  BSYNC.RECONVERGENT B0 ;  /* 0x0000000000007941 */ /* 0x000fea0003800200 */
.L_x_80:
[----:B------:R-:W-:Y:S01]  /*41a0*/  UIADD3 UR4, UPT, UPT, UR4, 0x1, URZ ;  /* 0x0000000104047890 */ /* 0x000fe2000fffe0ff */
[----:B------:R-:W-:Y:S01]  /*41b0*/  VIADD R9, R9, 0x1 ;  /* 0x0000000109097836 */ /* 0x000fe20000000000 */
[----:B------:R-:W-:Y:S02]  /*41c0*/  UIADD3 UR7, UPT, UPT, UR7, 0x4, URZ ;  /* 0x0000000407077890 */ /* 0x000fe4000fffe0ff */
[----:B------:R-:W-:-:S09]  /*41d0*/  UISETP.NE.AND UP0, UPT, UR4, URZ, UPT ;  /* 0x000000ff0400728c */ /* 0x000fd2000bf05270 */
[----:B------:R-:W-:Y:S05]  /*41e0*/  BRA.U UP0, `(.L_x_82) ;  /* 0xfffffffd00787547 */ /* 0x000fea000b83ffff */
[----:B------:R-:W-:Y:S05]  /*41f0*/  EXIT ;  /* 0x000000000000794d */ /* 0x000fea0003800000 */
        .weak           $__internal_3_$__cuda_sm20_div_u16
        .type           $__internal_3_$__cuda_sm20_div_u16,@function
        .size           $__internal_3_$__cuda_sm20_div_u16,($__internal_4_$__cuda_sm20_div_u64 - $__internal_3_$__cuda_sm20_div_u16)
$__internal_3_$__cuda_sm20_div_u16:
        /* <DEDUP_REMOVED lines=18> */
[----:B------:R-:W-:Y:S06]  /*4320*/  RET.REL.NODEC R4 `(_Z21moe_wna16_gemm_kernelI13__nv_bfloat16Li8ELi4EEvPKT_PS1_PKjS3_S6_PKfPKiSA_SA_tttjjjtttbb) ;  /* 0xffffffbc04347950 */ /* 0x000fec0003c3ffff */
        .weak           $__internal_4_$__cuda_sm20_div_u64
        .type           $__internal_4_$__cuda_sm20_div_u64,@function
        .size           $__internal_4_$__cuda_sm20_div_u64,($__internal_5_$__cuda_sm20_rem_u16 - $__internal_4_$__cuda_sm20_div_u64)
$__internal_4_$__cuda_sm20_div_u64:
        /* <DEDUP_REMOVED lines=17> */
[----:B------:R-:W-:Y:S01]  /*4440*/  IMAD.HI.U32 R10, P1, R3, R9, R10 ;  /* 0x00000009030a7227 */ /* 0x000fe2000782000a */
[----:B------:R-:W-:-:S04]  /*4450*/  IADD3.X R7, PT, PT, R7, R3, RZ, P0, !PT ;  /* 0x0000000307077210 */ /* 0x000fc800007fe4ff */
[----:B------:R-:W-:-:S04]  /*4460*/  IADD3 R11, P2, PT, R15, R10, RZ ;  /* 0x0000000a0f0b7210 */ /* 0x000fc80007f5e0ff */
[----:B------:R-:W-:Y:S01]  /*4470*/  IADD3.X R7, PT, PT, RZ, RZ, R7, P2, P1 ;  /* 0x000000ffff077210 */ /* 0x000fe200017e2407 */
[----:B------:R-:W-:-:S03]  /*4480*/  IMAD.WIDE.U32 R2, R11, UR6, RZ ;  /* 0x000000060b027c25 */ /* 0x000fc6000f8e00ff */
[----:B------:R-:W-:Y:S01]  /*4490*/  IADD3 R9, P0, PT, RZ, -R2, RZ ;  /* 0x80000002ff097210 */ /* 0x000fe20007f1e0ff */
        /* <DEDUP_REMOVED lines=33> */
[----:B------:R-:W-:Y:S01]  /*46b0*/  ISETP.GE.U32.AND P0, PT, R3, UR6, PT ;  /* 0x0000000603007c0c */ /* 0x000fe2000bf06070 */
[----:B------:R-:W-:Y:S01]  /*46c0*/  HFMA2 R3, -RZ, RZ, 0, 0 ;  /* 0x00000000ff037431 */ /* 0x000fe200000001ff */
[----:B------:R-:W-:-:S02]  /*46d0*/  IADD3 R10, P2, PT, R7, 0x1, RZ ;  /* 0x00000001070a7810 */ /* 0x000fc40007f5e0ff */
[----:B------:R-:W-:Y:S02]  /*46e0*/  ISETP.GE.U32.AND.EX P0, PT, R11, RZ, PT, P0 ;  /* 0x000000ff0b00720c */ /* 0x000fe40003f06100 */
[-C--:B------:R-:W-:Y:S02]  /*46f0*/  IADD3.X R11, PT, PT, RZ, R2.reuse, RZ, P2, !PT ;  /* 0x00000002ff0b7210 */ /* 0x080fe400017fe4ff */
[----:B------:R-:W-:Y:S02]  /*4700*/  ISETP.NE.U32.AND P1, PT, RZ, UR6, PT ;  /* 0x00000006ff007c0c */ /* 0x000fe4000bf25070 */
[----:B------:R-:W-:Y:S01]  /*4710*/  SEL R11, R11, R2, P0 ;  /* 0x000000020b0b7207 */ /* 0x000fe20000000000 */
[----:B------:R-:W-:Y:S01]  /*4720*/  IMAD.MOV.U32 R2, RZ, RZ, R0 ;  /* 0x000000ffff027224 */ /* 0x000fe200078e0000 */
[----:B------:R-:W-:Y:S02]  /*4730*/  ISETP.NE.AND.EX P1, PT, RZ, RZ, PT, P1 ;  /* 0x000000ffff00720c */ /* 0x000fe40003f25310 */
[----:B------:R-:W-:-:S02]  /*4740*/  SEL R10, R10, R7, P0 ;  /* 0x000000070a0a7207 */ /* 0x000fc40000000000 */
[----:B------:R-:W-:Y:S02]  /*4750*/  SEL R11, R11, 0xffffffff, P1 ;  /* 0xffffffff0b0b7807 */ /* 0x000fe40000800000 */
[----:B------:R-:W-:Y:S01]  /*4760*/  SEL R10, R10, 0xffffffff, P1 ;  /* 0xffffffff0a0a7807 */ /* 0x000fe20000800000 */
[----:B------:R-:W-:Y:S06]  /*4770*/  RET.REL.NODEC R2 `(_Z21moe_wna16_gemm_kernelI13__nv_bfloat16Li8ELi4EEvPKT_PS1_PKjS3_S6_PKfPKiSA_SA_tttjjjtttbb) ;  /* 0xffffffb802207950 */ /* 0x000fec0003c3ffff */
        .weak           $__internal_5_$__cuda_sm20_rem_u16
        .type           $__internal_5_$__cuda_sm20_rem_u16,@function
        .size           $__internal_5_$__cuda_sm20_rem_u16,(.L_x_552 - $__internal_5_$__cuda_sm20_rem_u16)
$__internal_5_$__cuda_sm20_rem_u16:
        /* <DEDUP_REMOVED lines=20> */
[----:B------:R-:W-:Y:S05]  /*48c0*/  RET.REL.NODEC R4 `(_Z21moe_wna16_gemm_kernelI13__nv_bfloat16Li8ELi4EEvPKT_PS1_PKjS3_S6_PKfPKiSA_SA_tttjjjtttbb) ;  /* 0xffffffb404cc7950 */ /* 0x000fea0003c3ffff */
.L_x_83:
        /* <DEDUP_REMOVED lines=11> */
.L_x_552:


//--------------------- .text._Z21moe_wna16_gemm_kernelI13__nv_bfloat16Li8ELi2EEvPKT_PS1_PKjS3_S6_PKfPKiSA_SA_tttjjjtttbb --------------------------
	.section	.text._Z21moe_wna16_gemm_kernelI13__nv_bfloat16Li8ELi2EEvPKT_PS1_PKjS3_S6_PKfPKiSA_SA_tttjjjtttbb,"ax",@progbits
	.align	128
        .global         _Z21moe_wna16_gemm_kernelI13__nv_bfloat16Li8ELi2EEvPKT_PS1_PKjS3_S6_PKfPKiSA_SA_tttjjjtttbb
        .type           _Z21moe_wna16_gemm_kernelI13__nv_bfloat16Li8ELi2EEvPKT_PS1_PKjS3_S6_PKfPKiSA_SA_tttjjjtttbb,@function
        .size           _Z21moe_wna16_gemm_kernelI13__nv_bfloat16Li8ELi2EEvPKT_PS1_PKjS3_S6_PKfPKiSA_SA_tttjjjtttbb,(.L_x_555 - _Z21moe_wna16_gemm_kernelI13__nv_bfloat16Li8ELi2EEvPKT_PS1_PKjS3_S6_PKfPKiSA_SA_tttjjjtttbb)
        .other          _Z21moe_wna16_gemm_kernelI13__nv_bfloat16Li8ELi2EEvPKT_PS1_PKjS3_S6_PKfPKiSA_SA_tttjjjtttbb,@"STO_CUDA_ENTRY STV_DEFAULT"
_Z21moe_wna16_gemm_kernelI13__nv_bfloat16Li8ELi2EEvPKT_PS1_PKjS3_S6_PKfPKiSA_SA_tttjjjtttbb:
.text._Z21moe_wna16_gemm_kernelI13__nv_bfloat16Li8ELi2EEvPKT_PS1_PKjS3_S6_PKfPKiSA_SA_tttjjjtttbb:
        /* <DEDUP_REMOVED lines=42> */
.L_x_88:
        /* <DEDUP_REMOVED lines=78> */
.L_x_87:
        /* <DEDUP_REMOVED lines=15> */
.L_x_86:
[----:B------:R-:W-:Y:S05]  /*0870*/  BSYNC.RECONVERGENT B0 ;  /* 0x0000000000007941 */ /* 0x000fea0003800200 */
.L_x_85:
[----:B------:R-:W-:-:S09]  /*0880*/  UISETP.NE.AND UP0, UPT, UR5, UR10, UPT ;  /* 0x0000000a0500728c */ /* 0x000fd2000bf05270 */
[----:B------:R-:W-:Y:S05]  /*0890*/  BRA.U UP0, `(.L_x_88) ;  /* 0xfffffff900807547 */ /* 0x000fea000b83ffff */
[----:B------:R-:W-:-:S05]  /*08a0*/  UMOV UR4, UR10 ;  /* 0x0000000a00047c82 */ /* 0x000fca0008000000 */
.L_x_84:
        /* <DEDUP_REMOVED lines=19> */
[----:B------:R-:W-:-:S07]  /*09e0*/  ISETP.NE.U32.AND P2, PT, RZ, UR6, PT ;  /* 0x00000006ff007c0c */ /* 0x000fce000bf45070 */
[----:B-1----:R-:W1:Y:S02]  /*09f0*/  MUFU.RCP R0, R0 ;  /* 0x0000000000007308 */ /* 0x002e640000001000 */
[----:B-1----:R-:W-:-:S06]  /*0a00*/  VIADD R2, R0, 0xffffffe ;  /* 0x0ffffffe00027836 */ /* 0x002fcc0000000000 */
[----:B------:R1:W0:Y:S02]  /*0a10*/  F2I.FTZ.U32.TRUNC.NTZ R3, R2 ;  /* 0x0000000200037305 */ /* 0x000224000021f000 */
[----:B-1----:R-:W-:Y:S02]  /*0a20*/  HFMA2 R2, -RZ, RZ, 0, 0 ;  /* 0x00000000ff027431 */ /* 0x002fe400000001ff */
[----:B0-----:R-:W-:-:S04]  /*0a30*/  IMAD.MOV R9, RZ, RZ, -R3 ;  /* 0x000000ffff097224 */ /* 0x001fc800078e0a03 */
        /* <DEDUP_REMOVED lines=13> */
.L_x_89:
[----:B------:R-:W-:-:S07]  /*0b10*/  MOV R0, 0xb30 ;  /* 0x00000b3000007802 */ /* 0x000fce0000000f00 */
[----:B0-----:R-:W-:Y:S05]  /*0b20*/  CALL.REL.NOINC `($__internal_7_$__cuda_sm20_div_u64) ;  /* 0x0000003400f87944 */ /* 0x001fea0003c00000 */
[----:B------:R-:W-:Y:S01]  /*0b30*/  MOV R2, R4 ;  /* 0x0000000400027202 */ /* 0x000fe20000000f00 */
[----:B------:R-:W-:-:S07]  /*0b40*/  IMAD.MOV.U32 R3, RZ, RZ, R9 ;  /* 0x000000ffff037224 */ /* 0x000fce00078e0009 */
.L_x_90:
[----:B------:R-:W0:Y:S01]  /*0b50*/  LDC.U16 R10, c[0x0][0x3ca] ;  /* 0x0000f280ff0a7b82 */ /* 0x000e220000000400 */
[----:B------:R-:W1:Y:S01]  /*0b60*/  LDCU UR6, c[0x0][0x3d8] ;  /* 0x00007b00ff0677ac */ /* 0x000e620008000800 */
[----:B------:R-:W2:Y:S01]  /*0b70*/  LDCU.S8 UR5, c[0x0][0x3e2] ;  /* 0x00007c40ff0577ac */ /* 0x000ea20008000200 */
[----:B------:R-:W3:Y:S01]  /*0b80*/  LDCU UR7, c[0x0][0x3e0] ;  /* 0x00007c00ff0777ac */ /* 0x000ee20008000800 */
[----:B------:R-:W4:Y:S01]  /*0b90*/  LDCU.64 UR14, c[0x0][0x3a0] ;  /* 0x00007400ff0e77ac */ /* 0x000f220008000a00 */
[----:B-1----:R-:W-:-:S04]  /*0ba0*/  IMAD.U32 R11, RZ, RZ, UR6 ;  /* 0x00000006ff0b7e24 */ /* 0x002fc8000f8e00ff */
[----:B------:R-:W-:Y:S01]  /*0bb0*/  IMAD R0, R8, R11, UR9 ;  /* 0x0000000908007e24 */ /* 0x000fe2000f8e020b */
[----:B0-----:R-:W0:Y:S08]  /*0bc0*/  I2F.U32.RP R4, R10 ;  /* 0x0000000a00047306 */ /* 0x001e300000209000 */
[----:B0-----:R-:W0:Y:S02]  /*0bd0*/  MUFU.RCP R4, R4 ;  /* 0x0000000400047308 */ /* 0x001e240000001000 */
[----:B0-----:R-:W-:-:S06]  /*0be0*/  VIADD R12, R4, 0xffffffe ;  /* 0x0ffffffe040c7836 */ /* 0x001fcc0000000000 */
[----:B------:R0:W1:Y:S02]  /*0bf0*/  F2I.FTZ.U32.TRUNC.NTZ R13, R12 ;  /* 0x0000000c000d7305 */ /* 0x000064000021f000 */
[----:B0-----:R-:W-:Y:S02]  /*0c00*/  MOV R12, RZ ;  /* 0x000000ff000c7202 */ /* 0x001fe40000000f00 */
[----:B-1----:R-:W-:-:S05]  /*0c10*/  IADD3 R9, PT, PT, RZ, -R13, RZ ;  /* 0x8000000dff097210 */ /* 0x002fca0007ffe0ff */
[----:B------:R-:W-:-:S04]  /*0c20*/  IMAD R9, R9, R10, RZ ;  /* 0x0000000a09097224 */ /* 0x000fc800078e02ff */
[----:B------:R-:W-:Y:S02]  /*0c30*/  IMAD.HI.U32 R9, R13, R9, R12 ;  /* 0x000000090d097227 */ /* 0x000fe400078e000c */
[----:B------:R-:W0:Y:S04]  /*0c40*/  LDC.64 R12, c[0x0][0x398] ;  /* 0x0000e600ff0c7b82 */ /* 0x000e280000000a00 */
[----:B------:R-:W-:-:S04]  /*0c50*/  IMAD.HI.U32 R4, R9, R0, RZ ;  /* 0x0000000009047227 */ /* 0x000fc800078e00ff */
[----:B------:R-:W-:-:S04]  /*0c60*/  IMAD.MOV R11, RZ, RZ, -R4 ;  /* 0x000000ffff0b7224 */ /* 0x000fc800078e0a04 */
[----:B------:R-:W-:-:S05]  /*0c70*/  IMAD R11, R10, R11, R0 ;  /* 0x0000000b0a0b7224 */ /* 0x000fca00078e0200 */
[----:B------:R-:W-:-:S13]  /*0c80*/  ISETP.GE.U32.AND P0, PT, R11, R10, PT ;  /* 0x0000000a0b00720c */ /* 0x000fda0003f06070 */
[-C--:B------:R-:W-:Y:S01]  /*0c90*/  @P0 IADD3 R11, PT, PT, R11, -R10.reuse, RZ ;  /* 0x8000000a0b0b0210 */ /* 0x080fe20007ffe0ff */
[----:B------:R-:W-:Y:S01]  /*0ca0*/  @P0 VIADD R4, R4, 0x1 ;  /* 0x0000000104040836 */ /* 0x000fe20000000000 */
[----:B------:R-:W-:Y:S02]  /*0cb0*/  ISETP.NE.U32.AND P0, PT, R10, RZ, PT ;  /* 0x000000ff0a00720c */ /* 0x000fe40003f05070 */
[-C--:B------:R-:W-:Y:S02]  /*0cc0*/  ISETP.GE.U32.AND P1, PT, R11, R10.reuse, PT ;  /* 0x0000000a0b00720c */ /* 0x080fe40003f26070 */
[----:B------:R-:W-:-:S11]  /*0cd0*/  LOP3.LUT R11, RZ, R10, RZ, 0x33, !PT ;  /* 0x0000000aff0b7212 */ /* 0x000fd600078e33ff */
[----:B------:R-:W-:Y:S02]  /*0ce0*/  @P1 IADD3 R4, PT, PT, R4, 0x1, RZ ;  /* 0x0000000104041810 */ /* 0x000fe40007ffe0ff */
[C---:B0-----:R-:W-:Y:S02]  /*0cf0*/  LEA R12, P1, R2.reuse, R12, 0x1 ;  /* 0x0000000c020c7211 */ /* 0x041fe400078208ff */
[----:B------:R-:W-:Y:S02]  /*0d00*/  SEL R4, R11, R4, !P0 ;  /* 0x000000040b047207 */ /* 0x000fe40004000000 */
[----:B------:R-:W-:Y:S02]  /*0d10*/  LEA.HI.X R13, R2, R13, R3, 0x1, P1 ;  /* 0x0000000d020d7211 */ /* 0x000fe400008f0c03 */
[----:B------:R-:W-:-:S05]  /*0d20*/  SHF.R.U32.HI R15, RZ, 0x1, R4 ;  /* 0x00000001ff0f7819 */ /* 0x000fca0000011604 */
[----:B------:R-:W-:-:S05]  /*0d30*/  IMAD.WIDE.U32 R12, R15, 0x4, R12 ;  /* 0x000000040f0c7825 */ /* 0x000fca00078e000c */
[----:B------:R-:W5:Y:S01]  /*0d40*/  LDG.E.CONSTANT R4, desc[UR12][R12.64] ;  /* 0x0000000c0c047981 */ /* 0x000f62000c1e9900 */
[----:B--2---:R-:W-:Y:S01]  /*0d50*/  ISETP.NE.AND P1, PT, RZ, UR5, PT ;  /* 0x00000005ff007c0c */ /* 0x004fe2000bf25270 */
[----:B---3--:R-:W-:Y:S01]  /*0d60*/  ULOP3.LUT UR7, UR7, 0xffff, URZ, 0xc0, !UPT ;  /* 0x0000ffff07077892 */ /* 0x008fe2000f8ec0ff */
[----:B------:R-:W-:-:S03]  /*0d70*/  LOP3.LUT R2, R2, 0xfffffffc, RZ, 0xc0, !PT ;  /* 0xfffffffc02027812 */ /* 0x000fc600078ec0ff */
[----:B------:R-:W-:Y:S01]  /*0d80*/  UISETP.GE.U32.AND UP0, UPT, UR7, 0x4, UPT ;  /* 0x000000040700788c */ /* 0x000fe2000bf06070 */
[----:B----4-:R-:W-:-:S04]  /*0d90*/  IADD3 R2, P2, PT, R2, UR14, RZ ;  /* 0x0000000e02027c10 */ /* 0x010fc8000ff5e0ff */
[----:B------:R-:W-:-:S03]  /*0da0*/  IADD3.X R3, PT, PT, R3, UR15, RZ, P2, !PT ;  /* 0x0000000f03037c10 */ /* 0x000fc600097fe4ff */
[----:B------:R-:W0:Y:S01]  /*0db0*/  @!P1 I2F.BF16 R0, 0x80 ;  /* 0x0000008000009906 */ /* 0x000e220000202400 */
[----:B-----5:R1:W-:Y:S01]  /*0dc0*/  STL [R1+0x110], R4 ;  /* 0x0001100401007387 */ /* 0x0203e20000100800 */
[----:B0-----:R-:W-:Y:S05]  /*0dd0*/  @!P1 BRA `(.L_x_91) ;  /* 0x0000000000a09947 */ /* 0x001fea0003800000 */
[-C--:B-1----:R-:W-:Y:S02]  /*0de0*/  IABS R4, R10.reuse ;  /* 0x0000000a00047213 */ /* 0x082fe40000000000 */
[----:B------:R-:W-:Y:S02]  /*0df0*/  IABS R16, UR9 ;  /* 0x0000000900107c13 */ /* 0x000fe40008000000 */
[----:B------:R-:W0:Y:S01]  /*0e00*/  I2F.RP R14, R4 ;  /* 0x00000004000e7306 */ /* 0x000e220000209400 */
[----:B------:R-:W-:-:S07]  /*0e10*/  IABS R17, R10 ;  /* 0x0000000a00117213 */ /* 0x000fce0000000000 */
[----:B0-----:R-:W0:Y:S02]  /*0e20*/  MUFU.RCP R14, R14 ;  /* 0x0000000e000e7308 */ /* 0x001e240000001000 */
[----:B0-----:R-:W-:-:S06]  /*0e30*/  VIADD R12, R14, 0xffffffe ;  /* 0x0ffffffe0e0c7836 */ /* 0x001fcc0000000000 */
[----:B------:R0:W1:Y:S02]  /*0e40*/  F2I.FTZ.U32.TRUNC.NTZ R13, R12 ;  /* 0x0000000c000d7305 */ /* 0x000064000021f000 */
[----:B0-----:R-:W-:Y:S01]  /*0e50*/  IMAD.MOV.U32 R12, RZ, RZ, RZ ;  /* 0x000000ffff0c7224 */ /* 0x001fe200078e00ff */
[----:B-1----:R-:W-:-:S05]  /*0e60*/  IADD3 R15, PT, PT, RZ, -R13, RZ ;  /* 0x8000000dff0f7210 */ /* 0x002fca0007ffe0ff */
[----:B------:R-:W-:-:S04]  /*0e70*/  IMAD R15, R15, R4, RZ ;  /* 0x000000040f0f7224 */ /* 0x000fc800078e02ff */
[----:B------:R-:W-:Y:S01]  /*0e80*/  IMAD.HI.U32 R13, R13, R15, R12 ;  /* 0x0000000f0d0d7227 */ /* 0x000fe200078e000c */
[----:B------:R-:W-:-:S03]  /*0e90*/  IADD3 R15, PT, PT, RZ, -R17, RZ ;  /* 0x80000011ff0f7210 */ /* 0x000fc60007ffe0ff */
[----:B------:R-:W-:-:S04]  /*0ea0*/  IMAD.HI.U32 R12, R9, UR6, RZ ;  /* 0x00000006090c7c27 */ /* 0x000fc8000f8e00ff */
[----:B------:R-:W-:-:S04]  /*0eb0*/  IMAD.HI.U32 R13, R13, R16, RZ ;  /* 0x000000100d0d7227 */ /* 0x000fc800078e00ff */
[----:B------:R-:W-:Y:S02]  /*0ec0*/  IMAD R15, R13, R15, R16 ;  /* 0x0000000f0d0f7224 */ /* 0x000fe400078e0210 */
[----:B------:R-:W-:-:S03]  /*0ed0*/  IMAD.MOV R9, RZ, RZ, -R12 ;  /* 0x000000ffff097224 */ /* 0x000fc600078e0a0c */
[----:B------:R-:W-:Y:S01]  /*0ee0*/  ISETP.GT.U32.AND P2, PT, R4, R15, PT ;  /* 0x0000000f0400720c */ /* 0x000fe20003f44070 */
[----:B------:R-:W-:-:S05]  /*0ef0*/  IMAD R9, R10, R9, UR6 ;  /* 0x000000060a097e24 */ /* 0x000fca000f8e0209 */
[----:B------:R-:W-:-:S07]  /*0f00*/  ISETP.GE.U32.AND P4, PT, R9, R10, PT ;  /* 0x0000000a0900720c */ /* 0x000fce0003f86070 */
[-C--:B------:R-:W-:Y:S02]  /*0f10*/  @!P2 IADD3 R15, PT, PT, R15, -R4.reuse, RZ ;  /* 0x800000040f0fa210 */ /* 0x080fe40007ffe0ff */
[----:B------:R-:W-:Y:S02]  /*0f20*/  @!P2 IADD3 R13, PT, PT, R13, 0x1, RZ ;  /* 0x000000010d0da810 */ /* 0x000fe40007ffe0ff */
[----:B------:R-:W-:Y:S02]  /*0f30*/  ISETP.GE.U32.AND P5, PT, R15, R4, PT ;  /* 0x000000040f00720c */ /* 0x000fe40003fa6070 */
[----:B------:R-:W-:Y:S01]  /*0f40*/  LOP3.LUT R4, R10, UR9, RZ, 0x3c, !PT ;  /* 0x000000090a047c12 */ /* 0x000fe2000f8e3cff */
[----:B------:R-:W-:Y:S01]  /*0f50*/  @P4 IMAD.IADD R9, R9, 0x1, -R10 ;  /* 0x0000000109094824 */ /* 0x000fe200078e0a0a */
[----:B------:R-:W-:Y:S02]  /*0f60*/  @P4 IADD3 R12, PT, PT, R12, 0x1, RZ ;  /* 0x000000010c0c4810 */ /* 0x000fe40007ffe0ff */
[----:B------:R-:W-:-:S02]  /*0f70*/  ISETP.GE.AND P3, PT, R4, RZ, PT ;  /* 0x000000ff0400720c */ /* 0x000fc40003f66270 */
[----:B------:R-:W-:-:S05]  /*0f80*/  ISETP.GE.U32.AND P2, PT, R9, R10, PT ;  /* 0x0000000a0900720c */ /* 0x000fca0003f46070 */
[----:B------:R-:W-:Y:S01]  /*0f90*/  @P5 VIADD R13, R13, 0x1 ;  /* 0x000000010d0d5836 */ /* 0x000fe20000000000 */
[----:B------:R-:W-:-:S05]  /*0fa0*/  ISETP.NE.AND P5, PT, R10, RZ, PT ;  /* 0x000000ff0a00720c */ /* 0x000fca0003fa5270 */
[----:B------:R-:W-:Y:S02]  /*0fb0*/  @!P3 IMAD.MOV R13, RZ, RZ, -R13 ;  /* 0x000000ffff0db224 */ /* 0x000fe400078e0a0d */
[----:B------:R-:W-:-:S03]  /*0fc0*/  @P2 IADD3 R12, PT, PT, R12, 0x1, RZ ;  /* 0x000000010c0c2810 */ /* 0x000fc60007ffe0ff */
[C---:B------:R-:W-:Y:S02]  /*0fd0*/  SEL R13, R11.reuse, R13, !P5 ;  /* 0x0000000d0b0d7207 */ /* 0x040fe40006800000 */
[----:B------:R-:W-:Y:S02]  /*0fe0*/  SEL R11, R11, R12, !P0 ;  /* 0x0000000c0b0b7207 */ /* 0x000fe40004000000 */
[----:B------:R-:W-:Y:S02]  /*0ff0*/  LEA.HI R13, R13, R13, RZ, 0x1 ;  /* 0x0000000d0d0d7211 */ /* 0x000fe400078f08ff */
[----:B------:R-:W-:Y:S02]  /*1000*/  SHF.R.U32.HI R11, RZ, 0x1, R11 ;  /* 0x00000001ff0b7819 */ /* 0x000fe4000001160b */
[----:B------:R-:W-:-:S05]  /*1010*/  SHF.R.S32.HI R13, RZ, 0x1, R13 ;  /* 0x00000001ff0d7819 */ /* 0x000fca000001140d */
[----:B------:R-:W-:-:S04]  /*1020*/  IMAD R11, R8, R11, R13 ;  /* 0x0000000b080b7224 */ /* 0x000fc800078e020d */
[----:B------:R-:W-:-:S06]  /*1030*/  IMAD.WIDE R2, R11, 0x2, R2 ;  /* 0x000000020b027825 */ /* 0x000fcc00078e0202 */
[----:B------:R-:W2:Y:S04]  /*1040*/  LDG.E.U16.CONSTANT R2, desc[UR12][R2.64] ;  /* 0x0000000c02027981 */ /* 0x000ea8000c1e9500 */
[----:B--2---:R0:W-:Y:S02]  /*1050*/  STL.U16 [R1+0x114], R2 ;  /* 0x0001140201007387 */ /* 0x0041e40000100400 */
.L_x_91:
        /* <DEDUP_REMOVED lines=13> */
.L_x_102:
[----:B0-----:R-:W0:Y:S01]  /*1130*/  LDCU UR11, c[0x0][0x3d8] ;  /* 0x00007b00ff0b77ac */ /* 0x001e220008000800 */
[----:B-123--:R-:W-:-:S04]  /*1140*/  LEA R5, R9, UR9, 0x2 ;  /* 0x0000000909057c11 */ /* 0x00efc8000f8e10ff */
[----:B0-----:R-:W-:-:S13]  /*1150*/  ISETP.GE.U32.AND P0, PT, R5, UR11, PT ;  /* 0x0000000b05007c0c */ /* 0x001fda000bf06070 */
[----:B----45:R-:W-:Y:S05]  /*1160*/  @P0 BRA `(.L_x_92) ;  /* 0x0000002400640947 */ /* 0x030fea0003800000 */
[----:B------:R-:W-:-:S13]  /*1170*/  LOP3.LUT P0, R12, R9, 0x3, RZ, 0xc0, !PT ;  /* 0x00000003090c7812 */ /* 0x000fda000780c0ff */
[----:B------:R-:W-:Y:S05]  /*1180*/  @P0 BRA `(.L_x_94) ;  /* 0x00000000001c0947 */ /* 0x000fea0003800000 */
[----:B-1----:R-:W-:-:S05]  /*1190*/  IMAD R4, R8, UR11, R5 ;  /* 0x0000000b08047c24 */ /* 0x002fca000f8e0205 */
[----:B------:R-:W-:-:S04]  /*11a0*/  SHF.R.S32.HI R5, RZ, 0x1f, R4 ;  /* 0x0000001fff057819 */ /* 0x000fc80000011404 */
[----:B------:R-:W-:-:S04]  /*11b0*/  LEA.HI R5, R5, R4, RZ, 0x4 ;  /* 0x0000000405057211 */ /* 0x000fc800078f20ff */
[----:B------:R-:W-:-:S05]  /*11c0*/  SHF.R.S32.HI R5, RZ, 0x4, R5 ;  /* 0x00000004ff057819 */ /* 0x000fca0000011405 */
[----:B------:R-:W-:-:S06]  /*11d0*/  IMAD.WIDE R4, R5, 0x10, R2 ;  /* 0x0000001005047825 */ /* 0x000fcc00078e0202 */
[----:B------:R-:W2:Y:S04]  /*11e0*/  LDG.E.128.CONSTANT R4, desc[UR12][R4.64] ;  /* 0x0000000c04047981 */ /* 0x000ea8000c1e9d00 */
[----:B--2---:R0:W-:Y:S02]  /*11f0*/  STL.128 [R1+0x100], R4 ;  /* 0x0001000401007387 */ /* 0x0041e40000100c00 */
.L_x_94:
[----:B------:R-:W-:Y:S02]  /*1200*/  LOP3.LUT R13, R9, 0xffff, RZ, 0xc0, !PT ;  /* 0x0000ffff090d7812 */ /* 0x000fe400078ec0ff */
[----:B------:R-:W-:-:S07]  /*1210*/  MOV R15, 0x1230 ;  /* 0x00001230000f7802 */ /* 0x000fce0000000f00 */
[----:B01----:R-:W-:Y:S05]  /*1220*/  CALL.REL.NOINC `($__internal_8_$__cuda_sm20_rem_u16) ;  /* 0x00000034004c7944 */ /* 0x003fea0003c00000 */
[----:B------:R-:W-:-:S04]  /*1230*/  PRMT R4, R14, 0x9910, RZ ;  /* 0x000099100e047816 */ /* 0x000fc800000000ff */
[----:B------:R-:W-:-:S13]  /*1240*/  ISETP.NE.AND P0, PT, R4, RZ, PT ;  /* 0x000000ff0400720c */ /* 0x000fda0003f05270 */
[----:B------:R-:W-:Y:S05]  /*1250*/  @P0 BRA `(.L_x_95) ;  /* 0x0000000000300947 */ /* 0x000fea0003800000 */
[----:B------:R-:W-:Y:S02]  /*1260*/  LOP3.LUT R11, R9, 0xffff, RZ, 0xc0, !PT ;  /* 0x0000ffff090b7812 */ /* 0x000fe400078ec0ff */
[----:B------:R-:W-:-:S07]  /*1270*/  MOV R14, 0x1290 ;  /* 0x00001290000e7802 */ /* 0x000fce0000000f00 */
[----:B------:R-:W-:Y:S05]  /*1280*/  CALL.REL.NOINC `($__internal_6_$__cuda_sm20_div_u16) ;  /* 0x0000002c00d47944 */ /* 0x000fea0003c00000 */
        /* <DEDUP_REMOVED lines=9> */
.L_x_95:
        /* <DEDUP_REMOVED lines=28> */
.L_x_99:
        /* <DEDUP_REMOVED lines=53> */
.L_x_98:
        /* <DEDUP_REMOVED lines=53> */
.L_x_97:
        /* <DEDUP_REMOVED lines=11> */
.L_x_101:
        /* <DEDUP_REMOVED lines=60> */
.L_x_100:
        /* <DEDUP_REMOVED lines=58> */
.L_x_96:
[----:B------:R-:W-:Y:S01]  /*2390*/  USHF.R.U32.HI UR11, URZ, 0x2, UR7 ;  /* 0x00000002ff0b7899 */ /* 0x000fe20008011607 */
[----:B------:R-:W-:-:S05]  /*23a0*/  IADD3 R9, PT, PT, R9, 0x1, RZ ;  /* 0x0000000109097810 */ /* 0x000fca0007ffe0ff */
[----:B------:R-:W-:-:S13]  /*23b0*/  ISETP.NE.AND P0, PT, R9, UR11, PT ;  /* 0x0000000b09007c0c */ /* 0x000fda000bf05270 */
[----:B------:R-:W-:Y:S05]  /*23c0*/  @P0 BRA `(.L_x_102) ;  /* 0xffffffec00580947 */ /* 0x000fea000383ffff */
[----:B------:R-:W-:Y:S05]  /*23d0*/  BRA `(.L_x_92) ;  /* 0x0000001000c87947 */ /* 0x000fea0003800000 */
.L_x_93:
[----:B------:R-:W-:-:S05]  /*23e0*/  UMOV UR5, URZ ;  /* 0x000000ff00057c82 */ /* 0x000fca0008000000 */
.L_x_111:
        /* <DEDUP_REMOVED lines=9> */
[----:B------:R-:W-:-:S04]  /*2480*/  IMAD.U32 R5, RZ, RZ, UR14 ;  /* 0x0000000eff057e24 */ /* 0x000fc8000f8e00ff */
[----:B-1----:R-:W-:-:S05]  /*2490*/  IMAD R4, R8, UR15, R5 ;  /* 0x0000000f08047c24 */ /* 0x002fca000f8e0205 */
[----:B------:R-:W-:-:S04]  /*24a0*/  SHF.R.S32.HI R5, RZ, 0x1f, R4 ;  /* 0x0000001fff057819 */ /* 0x000fc80000011404 */
[----:B------:R-:W-:-:S04]  /*24b0*/  LEA.HI R5, R5, R4, RZ, 0x4 ;  /* 0x0000000405057211 */ /* 0x000fc800078f20ff */
[----:B------:R-:W-:-:S05]  /*24c0*/  SHF.R.S32.HI R5, RZ, 0x4, R5 ;  /* 0x00000004ff057819 */ /* 0x000fca0000011405 */
[----:B------:R-:W-:-:S06]  /*24d0*/  IMAD.WIDE R4, R5, 0x10, R2 ;  /* 0x0000001005047825 */ /* 0x000fcc00078e0202 */
[----:B------:R-:W2:Y:S04]  /*24e0*/  LDG.E.128.CONSTANT R4, desc[UR12][R4.64] ;  /* 0x0000000c04047981 */ /* 0x000ea8000c1e9d00 */
[----:B--2---:R0:W-:Y:S02]  /*24f0*/  STL.128 [R1+0x100], R4 ;  /* 0x0001000401007387 */ /* 0x0041e40000100c00 */
.L_x_103:
[----:B------:R-:W-:Y:S02]  /*2500*/  MOV R13, UR11 ;  /* 0x0000000b000d7c02 */ /* 0x000fe40008000f00 */
[----:B------:R-:W-:-:S07]  /*2510*/  MOV R15, 0x2530 ;  /* 0x00002530000f7802 */ /* 0x000fce0000000f00 */
[----:B01----:R-:W-:Y:S05]  /*2520*/  CALL.REL.NOINC `($__internal_8_$__cuda_sm20_rem_u16) ;  /* 0x00000020008c7944 */ /* 0x003fea0003c00000 */
[----:B------:R-:W-:-:S04]  /*2530*/  PRMT R4, R14, 0x9910, RZ ;  /* 0x000099100e047816 */ /* 0x000fc800000000ff */
[----:B------:R-:W-:-:S13]  /*2540*/  ISETP.NE.AND P0, PT, R4, RZ, PT ;  /* 0x000000ff0400720c */ /* 0x000fda0003f05270 */
[----:B------:R-:W-:Y:S05]  /*2550*/  @P0 BRA `(.L_x_104) ;  /* 0x00000000001c0947 */ /* 0x000fea0003800000 */
[----:B------:R-:W-:Y:S01]  /*2560*/  ULOP3.LUT UR11, UR5, 0xffff, URZ, 0xc0, !UPT ;  /* 0x0000ffff050b7892 */ /* 0x000fe2000f8ec0ff */
[----:B------:R-:W-:-:S05]  /*2570*/  MOV R14, 0x25a0 ;  /* 0x000025a0000e7802 */ /* 0x000fca0000000f00 */
[----:B------:R-:W-:-:S07]  /*2580*/  IMAD.U32 R11, RZ, RZ, UR11 ;  /* 0x0000000bff0b7e24 */ /* 0x000fce000f8e00ff */
[----:B------:R-:W-:Y:S05]  /*2590*/  CALL.REL.NOINC `($__internal_6_$__cuda_sm20_div_u16) ;  /* 0x0000001c00107944 */ /* 0x000fea0003c00000 */
[----:B------:R-:W-:-:S04]  /*25a0*/  LOP3.LUT R13, R13, 0xffff, RZ, 0xc0, !PT ;  /* 0x0000ffff0d0d7812 */ /* 0x000fc800078ec0ff */
[----:B------:R-:W-:-:S06]  /*25b0*/  LEA R9, R13, UR10, 0x1 ;  /* 0x0000000a0d097c11 */ /* 0x000fcc000f8e08ff */
[----:B------:R-:W5:Y:S02]  /*25c0*/  LDL.U16 R9, [R9] ;  /* 0x0000000009097983 */ /* 0x000f640000100400 */
.L_x_104:
        /* <DEDUP_REMOVED lines=34> */
.L_x_108:
        /* <DEDUP_REMOVED lines=59> */
.L_x_107:
        /* <DEDUP_REMOVED lines=60> */
.L_x_106:
        /* <DEDUP_REMOVED lines=12> */
.L_x_110:
        /* <DEDUP_REMOVED lines=53> */
.L_x_109:
        /* <DEDUP_REMOVED lines=53> */
.L_x_105:
[----:B------:R-:W-:Y:S02]  /*36c0*/  USHF.R.U32.HI UR6, URZ, 0x2, UR7 ;  /* 0x00000002ff067899 */ /* 0x000fe40008011607 */
[----:B------:R-:W-:-:S04]  /*36d0*/  UIADD3 UR5, UPT, UPT, UR5, 0x1, URZ ;  /* 0x0000000105057890 */ /* 0x000fc8000fffe0ff */
[----:B------:R-:W-:-:S09]  /*36e0*/  UISETP.NE.AND UP0, UPT, UR5, UR6, UPT ;  /* 0x000000060500728c */ /* 0x000fd2000bf05270 */
[----:B------:R-:W-:Y:S05]  /*36f0*/  BRA.U UP0, `(.L_x_111) ;  /* 0xffffffed003c7547 */ /* 0x000fea000b83ffff */
.L_x_92:
        /* <DEDUP_REMOVED lines=15> */
.L_x_121:
        /* <DEDUP_REMOVED lines=27> */
.L_x_114:
[----:B-----5:R-:W-:-:S05]  /*39a0*/  HADD2.BF16_V2 R14, R17, R16.H0_H0 ;  /* 0x20000010110e7230 */ /* 0x020fca0000200000 */
[----:B------:R-:W-:-:S05]  /*39b0*/  PRMT R9, R17, R18, R14 ;  /* 0x0000001211097216 */ /* 0x000fca000000000e */
[----:B------:R-:W2:Y:S02]  /*39c0*/  ATOM.E.CAS.STRONG.GPU PT, R14, [R12], R17, R9 ;  /* 0x000000110c0e738b */ /* 0x000ea400001ee109 */
[----:B--2---:R-:W-:Y:S02]  /*39d0*/  ISETP.NE.U32.AND P1, PT, R14, R17, PT ;  /* 0x000000110e00720c */ /* 0x004fe40003f25070 */
[----:B------:R-:W-:-:S11]  /*39e0*/  MOV R17, R14 ;  /* 0x0000000e00117202 */ /* 0x000fd60000000f00 */
[----:B------:R-:W-:Y:S05]  /*39f0*/  @P1 BRA `(.L_x_114) ;  /* 0xfffffffc00e81947 */ /* 0x000fea000383ffff */
[----:B------:R-:W-:Y:S05]  /*3a00*/  BSYNC.RECONVERGENT B0 ;  /* 0x0000000000007941 */ /* 0x000fea0003800200 */
.L_x_113:
        /* <DEDUP_REMOVED lines=18> */
.L_x_116:
[----:B-----5:R-:W-:-:S05]  /*3b30*/  HADD2.BF16_V2 R14, R15, R16.H0_H0 ;  /* 0x200000100f0e7230 */ /* 0x020fca0000200000 */
[----:B0-----:R-:W-:-:S05]  /*3b40*/  PRMT R9, R15, R17, R14 ;  /* 0x000000110f097216 */ /* 0x001fca000000000e */
[----:B------:R-:W2:Y:S02]  /*3b50*/  ATOM.E.CAS.STRONG.GPU PT, R14, [R12], R15, R9 ;  /* 0x0000000f0c0e738b */ /* 0x000ea400001ee109 */
[----:B--2---:R-:W-:Y:S02]  /*3b60*/  ISETP.NE.U32.AND P1, PT, R14, R15, PT ;  /* 0x0000000f0e00720c */ /* 0x004fe40003f25070 */
[----:B------:R-:W-:-:S11]  /*3b70*/  MOV R15, R14 ;  /* 0x0000000e000f7202 */ /* 0x000fd60000000f00 */
[----:B------:R-:W-:Y:S05]  /*3b80*/  @P1 BRA `(.L_x_116) ;  /* 0xfffffffc00e81947 */ /* 0x000fea000383ffff */
[----:B------:R-:W-:Y:S05]  /*3b90*/  BSYNC.RECONVERGENT B0 ;  /* 0x0000000000007941 */ /* 0x000fea0003800200 */
.L_x_115:
        /* <DEDUP_REMOVED lines=19> */
.L_x_118:
[----:B-----5:R-:W-:-:S05]  /*3cd0*/  HADD2.BF16_V2 R14, R15, R16.H0_H0 ;  /* 0x200000100f0e7230 */ /* 0x020fca0000200000 */
[----:B0-----:R-:W-:-:S05]  /*3ce0*/  PRMT R9, R15, R17, R14 ;  /* 0x000000110f097216 */ /* 0x001fca000000000e */
[----:B------:R-:W2:Y:S02]  /*3cf0*/  ATOM.E.CAS.STRONG.GPU PT, R14, [R12], R15, R9 ;  /* 0x0000000f0c0e738b */ /* 0x000ea400001ee109 */
[----:B--2---:R-:W-:Y:S01]  /*3d00*/  ISETP.NE.U32.AND P1, PT, R14, R15, PT ;  /* 0x0000000f0e00720c */ /* 0x004fe20003f25070 */
[----:B------:R-:W-:-:S12]  /*3d10*/  IMAD.MOV.U32 R15, RZ, RZ, R14 ;  /* 0x000000ffff0f7224 */ /* 0x000fd800078e000e */
[----:B------:R-:W-:Y:S05]  /*3d20*/  @P1 BRA `(.L_x_118) ;  /* 0xfffffffc00e81947 */ /* 0x000fea000383ffff */
[----:B------:R-:W-:Y:S05]  /*3d30*/  BSYNC.RECONVERGENT B0 ;  /* 0x0000000000007941 */ /* 0x000fea0003800200 */
.L_x_117:
        /* <DEDUP_REMOVED lines=19> */
.L_x_120:
[----:B-----5:R-:W-:-:S05]  /*3e70*/  HADD2.BF16_V2 R10, R11, R12.H0_H0 ;  /* 0x2000000c0b0a7230 */ /* 0x020fca0000200000 */
[----:B------:R-:W-:-:S05]  /*3e80*/  PRMT R3, R11, R13, R10 ;  /* 0x0000000d0b037216 */ /* 0x000fca000000000a */
[----:B------:R-:W2:Y:S02]  /*3e90*/  ATOM.E.CAS.STRONG.GPU PT, R10, [R4], R11, R3 ;  /* 0x0000000b040a738b */ /* 0x000ea400001ee103 */
[----:B--2---:R-:W-:Y:S02]  /*3ea0*/  ISETP.NE.U32.AND P1, PT, R10, R11, PT ;  /* 0x0000000b0a00720c */ /* 0x004fe40003f25070 */
[----:B------:R-:W-:-:S11]  /*3eb0*/  MOV R11, R10 ;  /* 0x0000000a000b7202 */ /* 0x000fd60000000f00 */
[----:B------:R-:W-:Y:S05]  /*3ec0*/  @P1 BRA `(.L_x_120) ;  /* 0xfffffffc00e81947 */ /* 0x000fea000383ffff */
[----:B------:R-:W-:Y:S05]  /*3ed0*/  BSYNC.RECONVERGENT B0 ;  /* 0x0000000000007941 */ /* 0x000fea0003800200 */
.L_x_119:
[----:B------:R-:W-:Y:S01]  /*3ee0*/  UIADD3 UR6, UPT, UPT, UR6, 0x4, URZ ;  /* 0x0000000406067890 */ /* 0x000fe2000fffe0ff */
[----:B0-----:R-:W-:Y:S01]  /*3ef0*/  VIADD R0, R0, 0x10 ;  /* 0x0000001000007836 */ /* 0x001fe20000000000 */
[----:B------:R-:W-:Y:S02]  /*3f00*/  IADD3 R2, PT, PT, R2, 0x4, RZ ;  /* 0x0000000402027810 */ /* 0x000fe40007ffe0ff */
[----:B------:R-:W-:-:S09]  /*3f10*/  UISETP.NE.AND UP0, UPT, UR6, URZ, UPT ;  /* 0x000000ff0600728c */ /* 0x000fd2000bf05270 */
[----:B------:R-:W-:Y:S05]  /*3f20*/  BRA.U UP0, `(.L_x_121) ;  /* 0xfffffff900307547 */ /* 0x000fea000b83ffff */
.L_x_112:
        /* <DEDUP_REMOVED lines=8> */
.L_x_124:
        /* <DEDUP_REMOVED lines=22> */
.L_x_123:
[----:B0----5:R-:W-:-:S05]  /*4110*/  HADD2.BF16_V2 R0, R3, R2.H0_H0 ;  /* 0x2000000203007230 */ /* 0x021fca0000200000 */
[----:B------:R-:W-:-:S05]  /*4120*/  PRMT R5, R3, R4, R0 ;  /* 0x0000000403057216 */ /* 0x000fca0000000000 */
[----:B------:R-:W2:Y:S02]  /*4130*/  ATOM.E.CAS.STRONG.GPU PT, R0, [R10], R3, R5 ;  /* 0x000000030a00738b */ /* 0x000ea400001ee105 */
[----:B--2---:R-:W-:Y:S02]  /*4140*/  ISETP.NE.U32.AND P0, PT, R0, R3, PT ;  /* 0x000000030000720c */ /* 0x004fe40003f05070 */
[----:B------:R-:W-:-:S11]  /*4150*/  MOV R3, R0 ;  /* 0x0000000000037202 */ /* 0x000fd60000000f00 */
[----:B------:R-:W-:Y:S05]  /*4160*/  @P0 BRA `(.L_x_123) ;  /* 0xfffffffc00e80947 */ /* 0x000fea000383ffff */
[----:B------:R-:W-:Y:S05]  /*4170*/  BSYNC.RECONVERGENT B0 ;  /* 0x0000000000007941 */ /* 0x000fea0003800200 */
.L_x_122:
[----:B------:R-:W-:Y:S01]  /*4180*/  UIADD3 UR4, UPT, UPT, UR4, 0x1, URZ ;  /* 0x0000000104047890 */ /* 0x000fe2000fffe0ff */
[----:B------:R-:W-:Y:S01]  /*4190*/  VIADD R9, R9, 0x1 ;  /* 0x0000000109097836 */ /* 0x000fe20000000000 */
[----:B------:R-:W-:Y:S02]  /*41a0*/  UIADD3 UR7, UPT, UPT, UR7, 0x4, URZ ;  /* 0x0000000407077890 */ /* 0x000fe4000fffe0ff */
[----:B------:R-:W-:-:S09]  /*41b0*/  UISETP.NE.AND UP0, UPT, UR4, URZ, UPT ;  /* 0x000000ff0400728c */ /* 0x000fd2000bf05270 */
[----:B------:R-:W-:Y:S05]  /*41c0*/  BRA.U UP0, `(.L_x_124) ;  /* 0xfffffffd00787547 */ /* 0x000fea000b83ffff */
[----:B------:R-:W-:Y:S05]  /*41d0*/  EXIT ;  /* 0x000000000000794d */ /* 0x000fea0003800000 */
        .weak           $__internal_6_$__cuda_sm20_div_u16
        .type           $__internal_6_$__cuda_sm20_div_u16,@function
        .size           $__internal_6_$__cuda_sm20_div_u16,($__internal_7_$__cuda_sm20_div_u64 - $__internal_6_$__cuda_sm20_div_u16)
$__internal_6_$__cuda_sm20_div_u16:
        /* <DEDUP_REMOVED lines=18> */
[----:B------:R-:W-:Y:S06]  /*4300*/  RET.REL.NODEC R4 `(_Z21moe_wna16_gemm_kernelI13__nv_bfloat16Li8ELi2EEvPKT_PS1_PKjS3_S6_PKfPKiSA_SA_tttjjjtttbb) ;  /* 0xffffffbc043c7950 */ /* 0x000fec0003c3ffff */
        .weak           $__internal_7_$__cuda_sm20_div_u64
        .type           $__internal_7_$__cuda_sm20_div_u64,@function
        .size           $__internal_7_$__cuda_sm20_div_u64,($__internal_8_$__cuda_sm20_rem_u16 - $__internal_7_$__cuda_sm20_div_u64)
$__internal_7_$__cuda_sm20_div_u64:
        /* <DEDUP_REMOVED lines=68> */
[----:B------:R-:W-:Y:S06]  /*4750*/  RET.REL.NODEC R2 `(_Z21moe_wna16_gemm_kernelI13__nv_bfloat16Li8ELi2EEvPKT_PS1_PKjS3_S6_PKfPKiSA_SA_tttjjjtttbb) ;  /* 0xffffffb802287950 */ /* 0x000fec0003c3ffff */
        .weak           $__internal_8_$__cuda_sm20_rem_u16
        .type           $__internal_8_$__cuda_sm20_rem_u16,@function
        .size           $__internal_8_$__cuda_sm20_rem_u16,(.L_x_555 - $__internal_8_$__cuda_sm20_rem_u16)
$__internal_8_$__cuda_sm20_rem_u16:
        /* <DEDUP_REMOVED lines=20> */
[----:B------:R-:W-:Y:S05]  /*48a0*/  RET.REL.NODEC R4 `(_Z21moe_wna16_gemm_kernelI13__nv_bfloat16Li8ELi2EEvPKT_PS1_PKjS3_S6_PKfPKiSA_SA_tttjjjtttbb) ;  /* 0xffffffb404d47950 */ /* 0x000fea0003c3ffff */
.L_x_125:
        /* <DEDUP_REMOVED lines=13> */
.L_x_555:


//--------------------- .text._Z21moe_wna16_gemm_kernelI13__nv_bfloat16Li8ELi1EEvPKT_PS1_PKjS3_S6_PKfPKiSA_SA_tttjjjtttbb --------------------------
	.section	.text._Z21moe_wna16_gemm_kernelI13__nv_bfloat16Li8ELi1EEvPKT_PS1_PKjS3_S6_PKfPKiSA_SA_tttjjjtttbb,"ax",@progbits
	.align	128
        .global         _Z21moe_wna16_gemm_kernelI13__nv_bfloat16Li8ELi1EEvPKT_PS1_PKjS3_S6_PKfPKiSA_SA_tttjjjtttbb
        .type           _Z21moe_wna16_gemm_kernelI13__nv_bfloat16Li8ELi1EEvPKT_PS1_PKjS3_S6_PKfPKiSA_SA_tttjjjtttbb,@function
        .size           _Z21moe_wna16_gemm_kernelI13__nv_bfloat16Li8ELi1EEvPKT_PS1_PKjS3_S6_PKfPKiSA_SA_tttjjjtttbb,(.L_x_557 - _Z21moe_wna16_gemm_kernelI13__nv_bfloat16Li8ELi1EEvPKT_PS1_PKjS3_S6_PKfPKiSA_SA_tttjjjtttbb)
        .other          _Z21moe_wna16_gemm_kernelI13__nv_bfloat16Li8ELi1EEvPKT_PS1_PKjS3_S6_PKfPKiSA_SA_tttjjjtttbb,@"STO_CUDA_ENTRY STV_DEFAULT"
_Z21moe_wna16_gemm_kernelI13__nv_bfloat16Li8ELi1EEvPKT_PS1_PKjS3_S6_PKfPKiSA_SA_tttjjjtttbb:
.text._Z21moe_wna16_gemm_kernelI13__nv_bfloat16Li8ELi1EEvPKT_PS1_PKjS3_S6_PKfPKiSA_SA_tttjjjtttbb:
        /* <DEDUP_REMOVED lines=23> */
[----:B------:R1:W4:Y:S01]  /*0170*/  LDG.E.CONSTANT R2, desc[UR16][R2.64] ;  /* 0x0000001002027981 */ /* 0x000322000c1e9900 */
[----:B------:R-:W1:Y:S01]  /*0180*/  LDCU.U16 UR14, c[0x0][0x3de] ;  /* 0x00007bc0ff0e77ac */ /* 0x000e620008000400 */
[----:B---3--:R-:W-:-:S04]  /*0190*/  ULOP3.LUT UR9, UR9, 0xffff, URZ, 0xc0, !UPT ;  /* 0x0000ffff09097892 */ /* 0x008fc8000f8ec0ff */
[----:B--2---:R-:W-:Y:S02]  /*01a0*/  UIMAD UR13, UR9, UR13, URZ ;  /* 0x0000000d090d72a4 */ /* 0x004fe4000f8e02ff */
[----:B0-----:R-:W-:-:S04]  /*01b0*/  UPRMT UR4, UR4, 0x9910, URZ ;  /* 0x0000991004047896 */ /* 0x001fc800080000ff */
[----:B------:R-:W-:Y:S01]  /*01c0*/  UISETP.NE.AND UP0, UPT, UR4, URZ, UPT ;  /* 0x000000ff0400728c */ /* 0x000fe2000bf05270 */
[----:B-1----:R-:W-:Y:S02]  /*01d0*/  IMAD R3, R5, UR14, R0 ;  /* 0x0000000e05037c24 */ /* 0x002fe4000f8e0200 */
[----:B------:R-:W-:Y:S01]  /*01e0*/  UMOV UR4, URZ ;  /* 0x000000ff00047c82 */ /* 0x000fe20008000000 */
[----:B----4-:R-:W-:-:S13]  /*01f0*/  R2UR UR10, R2 ;  /* 0x00000000020a72ca */ /* 0x010fda00000e0000 */
[----:B------:R-:W-:Y:S01]  /*0200*/  USHF.R.S32.HI UR11, URZ, 0x1f, UR10 ;  /* 0x0000001fff0b7899 */ /* 0x000fe2000801140a */
[----:B------:R-:W-:Y:S11]  /*0210*/  BRA.U !UP0, `(.L_x_126) ;  /* 0x0000000508a87547 */ /* 0x000ff6000b800000 */
[----:B------:R-:W0:Y:S01]  /*0220*/  LDC.U16 R6, c[0x0][0x3de] ;  /* 0x0000f780ff067b82 */ /* 0x000e220000000400 */
[----:B------:R-:W-:Y:S01]  /*0230*/  UIADD3 UR4, UPT, UPT, UR14, -0x1, UR9 ;  /* 0xffffffff0e047890 */ /* 0x000fe2000fffe009 */
[----:B------:R-:W-:-:S05]  /*0240*/  UMOV UR5, URZ ;  /* 0x000000ff00057c82 */ /* 0x000fca0008000000 */
[----:B------:R-:W-:Y:S01]  /*0250*/  MOV R8, UR4 ;  /* 0x0000000400087c02 */ /* 0x000fe20008000f00 */
[----:B------:R-:W-:-:S06]  /*0260*/  ULOP3.LUT UR4, UR4, UR14, URZ, 0x3c, !UPT ;  /* 0x0000000e04047292 */ /* 0x000fcc000f8e3cff */
[----:B------:R-:W-:Y:S02]  /*0270*/  ISETP.LE.AND P2, PT, RZ, UR4, PT ;  /* 0x00000004ff007c0c */ /* 0x000fe4000bf43270 */
[-C--:B0-----:R-:W-:Y:S02]  /*0280*/  IABS R7, R6.reuse ;  /* 0x0000000600077213 */ /* 0x081fe40000000000 */
[----:B------:R-:W-:Y:S02]  /*0290*/  IABS R6, R6 ;  /* 0x0000000600067213 */ /* 0x000fe40000000000 */
[----:B------:R-:W0:Y:S03]  /*02a0*/  I2F.RP R2, R7 ;  /* 0x0000000700027306 */ /* 0x000e260000209400 */
[----:B------:R-:W-:-:S05]  /*02b0*/  IMAD.MOV R6, RZ, RZ, -R6 ;  /* 0x000000ffff067224 */ /* 0x000fca00078e0a06 */
[----:B0-----:R-:W0:Y:S02]  /*02c0*/  MUFU.RCP R2, R2 ;  /* 0x0000000200027308 */ /* 0x001e240000001000 */
[----:B0-----:R-:W-:Y:S01]  /*02d0*/  VIADD R4, R2, 0xffffffe ;  /* 0x0ffffffe02047836 */ /* 0x001fe20000000000 */
[----:B------:R-:W-:Y:S02]  /*02e0*/  IABS R2, R8 ;  /* 0x0000000800027213 */ /* 0x000fe40000000000 */
[----:B------:R-:W0:Y:S03]  /*02f0*/  LDC R8, c[0x0][0x3cc] ;  /* 0x0000f300ff087b82 */ /* 0x000e260000000800 */
[----:B------:R1:W2:Y:S02]  /*0300*/  F2I.FTZ.U32.TRUNC.NTZ R5, R4 ;  /* 0x0000000400057305 */ /* 0x0002a4000021f000 */
[----:B-1----:R-:W-:-:S02]  /*0310*/  IMAD.MOV.U32 R4, RZ, RZ, RZ ;  /* 0x000000ffff047224 */ /* 0x002fc400078e00ff */
[----:B--2---:R-:W-:-:S04]  /*0320*/  IMAD.MOV R10, RZ, RZ, -R5 ;  /* 0x000000ffff0a7224 */ /* 0x004fc800078e0a05 */
[----:B------:R-:W-:-:S04]  /*0330*/  IMAD R9, R10, R7, RZ ;  /* 0x000000070a097224 */ /* 0x000fc800078e02ff */
[----:B------:R-:W-:Y:S01]  /*0340*/  IMAD.HI.U32 R5, R5, R9, R4 ;  /* 0x0000000905057227 */ /* 0x000fe200078e0004 */
[----:B------:R-:W-:-:S03]  /*0350*/  MOV R9, R6 ;  /* 0x0000000600097202 */ /* 0x000fc60000000f00 */
[----:B------:R-:W-:Y:S02]  /*0360*/  IMAD.SHL.U32 R4, R0, 0x2, RZ ;  /* 0x0000000200047824 */ /* 0x000fe400078e00ff */
[----:B------:R-:W-:-:S04]  /*0370*/  IMAD.HI.U32 R6, R5, R2, RZ ;  /* 0x0000000205067227 */ /* 0x000fc800078e00ff */
[----:B------:R-:W-:-:S05]  /*0380*/  IMAD R2, R6, R9, R2 ;  /* 0x0000000906027224 */ /* 0x000fca00078e0202 */
[----:B------:R-:W-:-:S13]  /*0390*/  ISETP.GT.U32.AND P1, PT, R7, R2, PT ;  /* 0x000000020700720c */ /* 0x000fda0003f24070 */
[----:B------:R-:W-:Y:S02]  /*03a0*/  @!P1 IMAD.IADD R2, R2, 0x1, -R7 ;  /* 0x0000000102029824 */ /* 0x000fe400078e0a07 */
[----:B------:R-:W-:Y:S01]  /*03b0*/  @!P1 VIADD R6, R6, 0x1 ;  /* 0x0000000106069836 */ /* 0x000fe20000000000 */
[----:B------:R-:W-:Y:S02]  /*03c0*/  ISETP.NE.AND P1, PT, RZ, UR14, PT ;  /* 0x0000000eff007c0c */ /* 0x000fe4000bf25270 */
[----:B------:R-:W-:Y:S02]  /*03d0*/  ISETP.GE.U32.AND P0, PT, R2, R7, PT ;  /* 0x000000070200720c */ /* 0x000fe40003f06070 */
[----:B------:R-:W-:-:S04]  /*03e0*/  SHF.R.U32.HI R2, RZ, 0x1, R0 ;  /* 0x00000001ff027819 */ /* 0x000fc80000011600 */
[----:B------:R-:W-:-:S04]  /*03f0*/  LOP3.LUT R5, R2, 0x1, RZ, 0xc0, !PT ;  /* 0x0000000102057812 */ /* 0x000fc800078ec0ff */
[----:B------:R-:W-:-:S03]  /*0400*/  LOP3.LUT R5, R5, 0x3fc, R0, 0xf8, !PT ;  /* 0x000003fc05057812 */ /* 0x000fc600078ef800 */
[----:B------:R-:W-:Y:S02]  /*0410*/  @P0 IADD3 R6, PT, PT, R6, 0x1, RZ ;  /* 0x0000000106060810 */ /* 0x000fe40007ffe0ff */
[----:B------:R-:W-:Y:S02]  /*0420*/  LOP3.LUT R5, R5, 0x2, R4, 0xf8, !PT ;  /* 0x0000000205057812 */ /* 0x000fe400078ef804 */
[----:B0-----:R-:W-:Y:S01]  /*0430*/  LOP3.LUT R4, R8, 0xffff, RZ, 0xc0, !PT ;  /* 0x0000ffff08047812 */ /* 0x001fe200078ec0ff */
[----:B------:R-:W-:Y:S02]  /*0440*/  IMAD.MOV.U32 R2, RZ, RZ, R6 ;  /* 0x000000ffff027224 */ /* 0x000fe400078e0006 */
[----:B------:R-:W-:-:S03]  /*0450*/  VIADD R5, R5, UR13 ;  /* 0x0000000d05057c36 */ /* 0x000fc60008000000 */
[----:B------:R-:W-:Y:S02]  /*0460*/  @!P2 IADD3 R2, PT, PT, RZ, -R2, RZ ;  /* 0x80000002ff02a210 */ /* 0x000fe40007ffe0ff */
[----:B------:R-:W-:-:S07]  /*0470*/  @!P1 LOP3.LUT R2, RZ, UR14, RZ, 0x33, !PT ;  /* 0x0000000eff029c12 */ /* 0x000fce000f8e33ff */
.L_x_130:
[----:B0-----:R-:W0:Y:S01]  /*0480*/  LDCU.64 UR6, c[0x0][0x3b0] ;  /* 0x00007600ff0677ac */ /* 0x001e220008000a00 */
[----:B------:R-:W-:-:S04]  /*0490*/  UIADD3 UR4, UPT, UPT, UR24, UR5, URZ ;  /* 0x0000000518047290 */ /* 0x000fc8000fffe0ff */
[----:B0-----:R-:W-:Y:S01]  /*04a0*/  UIMAD.WIDE UR6, UR4, 0x4, UR6 ;  /* 0x00000004040678a5 */ /* 0x001fe2000f8e0206 */
[----:B------:R-:W-:-:S06]  /*04b0*/  IABS R11, R4 ;  /* 0x00000004000b7213 */ /* 0x000fcc0000000000 */
[----:B------:R-:W0:Y:S01]  /*04c0*/  LDCU UR4, c[0x0][0x3d0] ;  /* 0x00007a00ff0477ac */ /* 0x000e220008000800 */
[----:B---3--:R-:W-:Y:S01]  /*04d0*/  MOV R7, UR7 ;  /* 0x0000000700077c02 */ /* 0x008fe20008000f00 */
[----:B------:R-:W-:-:S05]  /*04e0*/  IMAD.U32 R6, RZ, RZ, UR6 ;  /* 0x00000006ff067e24 */ /* 0x000fca000f8e00ff */
[----:B------:R-:W2:Y:S01]  /*04f0*/  LDG.E.CONSTANT R7, desc[UR16][R6.64] ;  /* 0x0000001006077981 */ /* 0x000ea2000c1e9900 */
[----:B------:R-:W1:Y:S01]  /*0500*/  I2F.RP R10, R11 ;  /* 0x0000000b000a7306 */ /* 0x000e620000209400 */
[----:B------:R-:W-:-:S07]  /*0510*/  IABS R14, R4 ;  /* 0x00000004000e7213 */ /* 0x000fce0000000000 */
[----:B-1----:R-:W1:Y:S02]  /*0520*/  MUFU.RCP R10, R10 ;  /* 0x0000000a000a7308 */ /* 0x002e640000001000 */
[----:B-1----:R-:W-:Y:S01]  /*0530*/  VIADD R8, R10, 0xffffffe ;  /* 0x0ffffffe0a087836 */ /* 0x002fe20000000000 */
[----:B------:R-:W-:-:S05]  /*0540*/  IADD3 R10, PT, PT, RZ, -R14, RZ ;  /* 0x8000000eff0a7210 */ /* 0x000fca0007ffe0ff */
[----:B------:R1:W3:Y:S02]  /*0550*/  F2I.FTZ.U32.TRUNC.NTZ R9, R8 ;  /* 0x0000000800097305 */ /* 0x0002e4000021f000 */
[----:B-1----:R-:W-:Y:S02]  /*0560*/  IMAD.MOV.U32 R8, RZ, RZ, RZ ;  /* 0x000000ffff087224 */ /* 0x002fe400078e00ff */
[----:B---3--:R-:W-:-:S04]  /*0570*/  IMAD.MOV R12, RZ, RZ, -R9 ;  /* 0x000000ffff0c7224 */ /* 0x008fc800078e0a09 */
        /* <DEDUP_REMOVED lines=12> */
[----:B------:R-:W-:-:S05]  /*0640*/  @P0 IADD3 R9, PT, PT, R9, 0x1, RZ ;  /* 0x0000000109090810 */ /* 0x000fca0007ffe0ff */
[----:B------:R-:W-:Y:S01]  /*0650*/  @!P2 IMAD.MOV R9, RZ, RZ, -R9 ;  /* 0x000000ffff09a224 */ /* 0x000fe200078e0a09 */
[----:B------:R-:W-:-:S04]  /*0660*/  @!P1 LOP3.LUT R9, RZ, R4, RZ, 0x33, !PT ;  /* 0x00000004ff099212 */ /* 0x000fc800078e33ff */
[----:B0-----:R-:W-:Y:S01]  /*0670*/  ISETP.GE.U32.AND P0, PT, R9, UR4, PT ;  /* 0x0000000409007c0c */ /* 0x001fe2000bf06070 */
[----:B------:R-:W-:-:S12]  /*0680*/  UMOV UR4, UR5 ;  /* 0x0000000500047c82 */ /* 0x000fd80008000000 */
[----:B------:R-:W-:Y:S05]  /*0690*/  @P0 BRA `(.L_x_126) ;  /* 0x0000000000880947 */ /* 0x000fea0003800000 */
[----:B------:R-:W-:Y:S01]  /*06a0*/  ISETP.GE.AND P0, PT, R2, 0x1, PT ;  /* 0x000000010200780c */ /* 0x000fe20003f06270 */
[----:B------:R-:W-:-:S12]  /*06b0*/  UIADD3 UR5, UPT, UPT, UR4, 0x1, URZ ;  /* 0x0000000104057890 */ /* 0x000fd8000fffe0ff */
[----:B------:R-:W-:Y:S01]  /*06c0*/  VOTEU.ANY UP0, P0 ;  /* 0x0000000000ff7886 */ /* 0x000fe20000000100 */
[----:B------:R-:W-:-:S09]  /*06d0*/  UISETP.EQ.OR UP0, UPT, UR10, -0x1, !UP0 ;  /* 0xffffffff0a00788c */ /* 0x000fd2000c702670 */
[----:B------:R-:W-:Y:S05]  /*06e0*/  BRA.U UP0, `(.L_x_127) ;  /* 0x0000000100687547 */ /* 0x000fea000b800000 */
        /* <DEDUP_REMOVED lines=10> */
.L_x_129:
[----:B0-----:R-:W-:-:S04]  /*0790*/  IMAD R9, R11, UR14, RZ ;  /* 0x0000000e0b097c24 */ /* 0x001fc8000f8e02ff */
[----:B------:R-:W-:-:S05]  /*07a0*/  IMAD.IADD R10, R9, 0x1, R0 ;  /* 0x00000001090a7824 */ /* 0x000fca00078e0200 */
[----:B------:R-:W-:-:S04]  /*07b0*/  IADD3 R8, PT, PT, R10, UR13, RZ ;  /* 0x0000000d0a087c10 */ /* 0x000fc8000fffe0ff */
[----:B------:R-:W-:-:S04]  /*07c0*/  ISETP.GE.U32.AND P0, PT, R8, UR18, PT ;  /* 0x0000001208007c0c */ /* 0x000fc8000bf06070 */
[----:B------:R-:W-:-:S13]  /*07d0*/  ISETP.GE.OR P0, PT, R10, UR9, P0 ;  /* 0x000000090a007c0c */ /* 0x000fda0008706670 */
[----:B------:R-:W-:Y:S05]  /*07e0*/  @P0 BRA `(.L_x_128) ;  /* 0x0000000000240947 */ /* 0x000fea0003800000 */
[----:B------:R-:W-:-:S04]  /*07f0*/  IMAD.IADD R9, R12, 0x1, R9 ;  /* 0x000000010c097824 */ /* 0x000fc800078e0209 */
[----:B---3--:R-:W-:-:S06]  /*0800*/  IMAD.WIDE R8, R9, 0x2, R6 ;  /* 0x0000000209087825 */ /* 0x008fcc00078e0206 */
[----:B------:R-:W2:Y:S01]  /*0810*/  LDG.E.U16.CONSTANT R9, desc[UR16][R8.64] ;  /* 0x0000001008097981 */ /* 0x000ea2000c1e9500 */
[----:B------:R-:W-:Y:S01]  /*0820*/  IADD3 R10, PT, PT, R10, UR15, RZ ;  /* 0x0000000f0a0a7c10 */ /* 0x000fe2000fffe0ff */
[----:B------:R-:W-:-:S03]  /*0830*/  VIADD R11, R11, 0x1 ;  /* 0x000000010b0b7836 */ /* 0x000fc60000000000 */
[----:B------:R-:W-:Y:S02]  /*0840*/  LEA R10, R10, UR4, 0x1 ;  /* 0x000000040a0a7c11 */ /* 0x000fe4000f8e08ff */
[----:B------:R-:W-:-:S03]  /*0850*/  ISETP.NE.AND P0, PT, R11, R2, PT ;  /* 0x000000020b00720c */ /* 0x000fc60003f05270 */
[----:B--2---:R0:W-:Y:S10]  /*0860*/  STS.U16 [R10], R9 ;  /* 0x000000090a007388 */ /* 0x0041f40000000400 */
[----:B------:R-:W-:Y:S05]  /*0870*/  @P0 BRA `(.L_x_129) ;  /* 0xfffffffc00c40947 */ /* 0x000fea000383ffff */
.L_x_128:
[----:B------:R-:W-:Y:S05]  /*0880*/  BSYNC.RECONVERGENT B0 ;  /* 0x0000000000007941 */ /* 0x000fea0003800200 */
.L_x_127:
[----:B------:R-:W-:-:S09]  /*0890*/  UISETP.NE.AND UP0, UPT, UR5, UR8, UPT ;  /* 0x000000080500728c */ /* 0x000fd2000bf05270 */
[----:B------:R-:W-:Y:S05]  /*08a0*/  BRA.U UP0, `(.L_x_130) ;  /* 0xfffffff900f47547 */ /* 0x000fea000b83ffff */
[----:B------:R-:W-:-:S05]  /*08b0*/  UMOV UR4, UR8 ;  /* 0x0000000800047c82 */ /* 0x000fca0008000000 */
.L_x_126:
[----:B------:R-:W-:-:S06]  /*08c0*/  UISETP.NE.AND UP0, UPT, UR10, -0x1, UPT ;  /* 0xffffffff0a00788c */ /* 0x000fcc000bf05270 */
[----:B------:R-:W-:-:S13]  /*08d0*/  PLOP3.LUT P0, PT, PT, PT, UP0, 0x80, 0x8 ;  /* 0x000000000008781c */ /* 0x000fda0003f0f008 */
[----:B------:R-:W-:Y:S05]  /*08e0*/  @!P0 EXIT ;  /* 0x000000000000894d */ /* 0x000fea0003800000 */
[----:B------:R-:W1:Y:S01]  /*08f0*/  LDCU UR6, c[0x0][0x3d4] ;  /* 0x00007a80ff0677ac */ /* 0x000e620008000800 */
[----:B------:R-:W-:Y:S01]  /*0900*/  BAR.SYNC.DEFER_BLOCKING 0x0 ;  /* 0x0000000000007b1d */ /* 0x000fe20000010000 */
[----:B-1----:R-:W-:-:S04]  /*0910*/  ISETP.GE.U32.AND P0, PT, R3, UR6, PT ;  /* 0x0000000603007c0c */ /* 0x002fc8000bf06070 */
[----:B------:R-:W-:-:S13]  /*0920*/  ISETP.GE.U32.OR P0, PT, R0, UR14, P0 ;  /* 0x0000000e00007c0c */ /* 0x000fda0008706470 */
[----:B------:R-:W-:Y:S05]  /*0930*/  @P0 EXIT ;  /* 0x000000000000094d */ /* 0x000fea0003800000 */
[----:B------:R-:W1:Y:S02]  /*0940*/  LDCU UR7, c[0x0][0x3d8] ;  /* 0x00007b00ff0777ac */ /* 0x000e640008000800 */
[----:B-1----:R-:W-:-:S04]  /*0950*/  UIMAD.WIDE.U32 UR6, UR7, UR6, URZ ;  /* 0x00000006070672a5 */ /* 0x002fc8000f8e00ff */
[----:B------:R-:W-:Y:S02]  /*0960*/  UIMAD UR5, UR10, UR7, URZ ;  /* 0x000000070a0572a4 */ /* 0x000fe4000f8e02ff */
[----:B------:R-:W-:Y:S02]  /*0970*/  UIMAD.WIDE.U32 UR8, UR6, UR10, URZ ;  /* 0x0000000a060872a5 */ /* 0x000fe4000f8e00ff */
[----:B------:R-:W-:-:S03]  /*0980*/  UIMAD UR5, UR6, UR11, UR5 ;  /* 0x0000000b060572a4 */ /* 0x000fc6000f8e0205 */
[----:B------:R-:W1:Y:S01]  /*0990*/  LDCU.U16 UR6, c[0x0][0x3ca] ;  /* 0x00007940ff0677ac */ /* 0x000e620008000400 */
[----:B------:R-:W-:-:S04]  /*09a0*/  UIADD3 UR14, UPT, UPT, UR9, UR5, URZ ;  /* 0x00000005090e7290 */ /* 0x000fc8000fffe0ff */
[----:B------:R-:W-:-:S09]  /*09b0*/  UISETP.NE.U32.AND UP0, UPT, UR14, URZ, UPT ;  /* 0x000000ff0e00728c */ /* 0x000fd2000bf05070 */
[----:B------:R-:W-:Y:S05]  /*09c0*/  BRA.U UP0, `(.L_x_131) ;  /* 0x0000000100707547 */ /* 0x000fea000b800000 */
[----:B-1----:R-:W1:Y:S01]  /*09d0*/  I2F.U32.RP R0, UR6 ;  /* 0x0000000600007d06 */ /* 0x002e620008209000 */
[----:B------:R-:W-:-:S07]  /*09e0*/  ISETP.NE.U32.AND P1, PT, RZ, UR6, PT ;  /* 0x00000006ff007c0c */ /* 0x000fce000bf25070 */
[----:B-1----:R-:W1:Y:S02]  /*09f0*/  MUFU.RCP R0, R0 ;  /* 0x0000000000007308 */ /* 0x002e640000001000 */
[----:B-1----:R-:W-:-:S06]  /*0a00*/  IADD3 R4, PT, PT, R0, 0xffffffe, RZ ;  /* 0x0ffffffe00047810 */ /* 0x002fcc0007ffe0ff */
[----:B------:R1:W3:Y:S02]  /*0a10*/  F2I.FTZ.U32.TRUNC.NTZ R5, R4 ;  /* 0x0000000400057305 */ /* 0x0002e4000021f000 */
[----:B-1----:R-:W-:Y:S02]  /*0a20*/  HFMA2 R4, -RZ, RZ, 0, 0 ;  /* 0x00000000ff047431 */ /* 0x002fe400000001ff */
[----:B---3--:R-:W-:-:S04]  /*0a30*/  IMAD.MOV R7, RZ, RZ, -R5 ;  /* 0x000000ffff077224 */ /* 0x008fc800078e0a05 */
[----:B------:R-:W-:-:S04]  /*0a40*/  IMAD R7, R7, UR6, RZ ;  /* 0x0000000607077c24 */ /* 0x000fc8000f8e02ff */
[----:B------:R-:W-:-:S06]  /*0a50*/  IMAD.HI.U32 R5, R5, R7, R4 ;  /* 0x0000000705057227 */ /* 0x000fcc00078e0004 */
[----:B------:R-:W-:-:S05]  /*0a60*/  IMAD.HI.U32 R5, R5, UR8, RZ ;  /* 0x0000000805057c27 */ /* 0x000fca000f8e00ff */
[----:B------:R-:W-:Y:S02]  /*0a70*/  R2UR UR7, R5 ;  /* 0x00000000050772ca */ /* 0x000fe400000e0000 */
[----:B------:R-:W-:-:S11]  /*0a80*/  MOV R5, RZ ;  /* 0x000000ff00057202 */ /* 0x000fd60000000f00 */
[----:B------:R-:W-:Y:S02]  /*0a90*/  UIADD3 UR5, UPT, UPT, URZ, -UR7, URZ ;  /* 0x80000007ff057290 */ /* 0x000fe4000fffe0ff */
[----:B------:R-:W-:Y:S02]  /*0aa0*/  MOV R2, UR7 ;  /* 0x0000000700027c02 */ /* 0x000fe40008000f00 */
[----:B------:R-:W-:-:S06]  /*0ab0*/  UIMAD UR5, UR6, UR5, UR8 ;  /* 0x00000005060572a4 */ /* 0x000fcc000f8e0208 */
[----:B------:R-:W-:-:S05]  /*0ac0*/  IMAD.U32 R0, RZ, RZ, UR5 ;  /* 0x00000005ff007e24 */ /* 0x000fca000f8e00ff */
[----:B------:R-:W-:-:S13]  /*0ad0*/  ISETP.GE.U32.AND P0, PT, R0, UR6, PT ;  /* 0x0000000600007c0c */ /* 0x000fda000bf06070 */
[----:B------:R-:W-:Y:S01]  /*0ae0*/  @P0 VIADD R2, R2, 0x1 ;  /* 0x0000000102020836 */ /* 0x000fe20000000000 */
[----:B------:R-:W-:-:S04]  /*0af0*/  @P0 IADD3 R0, PT, PT, R0, -UR6, RZ ;  /* 0x8000000600000c10 */ /* 0x000fc8000fffe0ff */
[----:B------:R-:W-:Y:S02]  /*0b00*/  @P0 R2UR UR7, R2 ;  /* 0x00000000020702ca */ /* 0x000fe400000e0000 */
[----:B------:R-:W-:Y:S02]  /*0b10*/  ISETP.GE.U32.AND P0, PT, R0, UR6, PT ;  /* 0x0000000600007c0c */ /* 0x000fe4000bf06070 */
[----:B------:R-:W-:-:S09]  /*0b20*/  @!P1 LOP3.LUT R2, RZ, UR6, RZ, 0x33, !PT ;  /* 0x00000006ff029c12 */ /* 0x000fd2000f8e33ff */
[----:B------:R-:W-:-:S05]  /*0b30*/  IMAD.U32 R0, RZ, RZ, UR7 ;  /* 0x00000007ff007e24 */ /* 0x000fca000f8e00ff */
[----:B------:R-:W-:-:S04]  /*0b40*/  @P0 IADD3 R0, PT, PT, R0, 0x1, RZ ;  /* 0x0000000100000810 */ /* 0x000fc80007ffe0ff */
[----:B------:R-:W-:Y:S02]  /*0b50*/  @P0 R2UR UR7, R0 ;  /* 0x00000000000702ca */ /* 0x000fe400000e0000 */
[----:B------:R-:W-:-:S13]  /*0b60*/  @!P1 R2UR UR7, R2 ;  /* 0x00000000020792ca */ /* 0x000fda00000e0000 */
[----:B------:R-:W-:Y:S01]  /*0b70*/  IMAD.U32 R4, RZ, RZ, UR7 ;  /* 0x00000007ff047e24 */ /* 0x000fe2000f8e00ff */
[----:B------:R-:W-:Y:S06]  /*0b80*/  BRA `(.L_x_132) ;  /* 0x0000000000107947 */ /* 0x000fec0003800000 */
.L_x_131:
[----:B------:R-:W-:-:S07]  /*0b90*/  MOV R0, 0xbb0 ;  /* 0x00000bb000007802 */ /* 0x000fce0000000f00 */
[----:B01-3--:R-:W-:Y:S05]  /*0ba0*/  CALL.REL.NOINC `($__internal_9_$__cuda_sm20_div_u64) ;  /* 0x0000003400607944 */ /* 0x00bfea0003c00000 */
[----:B------:R-:W-:Y:S01]  /*0bb0*/  IMAD.MOV.U32 R4, RZ, RZ, R2 ;  /* 0x000000ffff047224 */ /* 0x000fe200078e0002 */
[----:B------:R-:W-:-:S07]  /*0bc0*/  MOV R5, R7 ;  /* 0x0000000700057202 */ /* 0x000fce0000000f00 */
.L_x_132:
[----:B0-----:R-:W0:Y:S01]  /*0bd0*/  LDC.U16 R10, c[0x0][0x3ca] ;  /* 0x0000f280ff0a7b82 */ /* 0x001e220000000400 */
[----:B------:R-:W1:Y:S01]  /*0be0*/  LDCU UR10, c[0x0][0x3d8] ;  /* 0x00007b00ff0a77ac */ /* 0x000e620008000800 */
[----:B------:R-:W2:Y:S01]  /*0bf0*/  LDCU.64 UR6, c[0x0][0x398] ;  /* 0x00007300ff0677ac */ /* 0x000ea20008000a00 */
        /* <DEDUP_REMOVED lines=9> */
[----:B------:R-:W-:Y:S01]  /*0c90*/  IMAD.HI.U32 R7, R7, R9, R6 ;  /* 0x0000000907077227 */ /* 0x000fe200078e0006 */
[----:B------:R-:W-:-:S05]  /*0ca0*/  LOP3.LUT R6, RZ, R10, RZ, 0x33, !PT ;  /* 0x0000000aff067212 */ /* 0x000fca00078e33ff */
        /* <DEDUP_REMOVED lines=8> */
[----:B------:R-:W-:-:S04]  /*0d30*/  @P1 IADD3 R9, PT, PT, R9, 0x1, RZ ;  /* 0x0000000109091810 */ /* 0x000fc80007ffe0ff */
[----:B------:R-:W-:-:S04]  /*0d40*/  SEL R9, R6, R9, !P0 ;  /* 0x0000000906097207 */ /* 0x000fc80004000000 */
[----:B------:R-:W-:-:S04]  /*0d50*/  IADD3 R0, P1, PT, R9, R4, RZ ;  /* 0x0000000409007210 */ /* 0x000fc80007f3e0ff */
[----:B------:R-:W-:Y:S02]  /*0d60*/  LEA.HI.X.SX32 R9, R9, R5, 0x1, P1 ;  /* 0x0000000509097211 */ /* 0x000fe400008f0eff */
[----:B--2---:R-:W-:-:S04]  /*0d70*/  LEA R8, P1, R0, UR6, 0x1 ;  /* 0x0000000600087c11 */ /* 0x004fc8000f8208ff */
[----:B------:R-:W-:Y:S01]  /*0d80*/  LEA.HI.X R9, R0, UR7, R9, 0x1, P1 ;  /* 0x0000000700097c11 */ /* 0x000fe200088f0c09 */
[----:B------:R-:W0:Y:S04]  /*0d90*/  LDCU.S8 UR5, c[0x0][0x3e2] ;  /* 0x00007c40ff0577ac */ /* 0x000e280008000200 */
[----:B------:R1:W5:Y:S01]  /*0da0*/  LDG.E.U16.CONSTANT R2, desc[UR16][R8.64] ;  /* 0x0000001008027981 */ /* 0x000362000c1e9500 */
[----:B------:R-:W2:Y:S01]  /*0db0*/  LDCU UR7, c[0x0][0x3e0] ;  /* 0x00007c00ff0777ac */ /* 0x000ea20008000800 */
[----:B0-----:R-:W-:Y:S01]  /*0dc0*/  ISETP.NE.AND P1, PT, RZ, UR5, PT ;  /* 0x00000005ff007c0c */ /* 0x001fe2000bf25270 */
[----:B--2---:R-:W-:-:S04]  /*0dd0*/  ULOP3.LUT UR7, UR7, 0xffff, URZ, 0xc0, !UPT ;  /* 0x0000ffff07077892 */ /* 0x004fc8000f8ec0ff */
[----:B------:R-:W-:-:S08]  /*0de0*/  UISETP.GE.U32.AND UP0, UPT, UR7, 0x4, UPT ;  /* 0x000000040700788c */ /* 0x000fd0000bf06070 */
[----:B------:R-:W0:Y:S01]  /*0df0*/  @!P1 I2F.BF16 R0, 0x80 ;  /* 0x0000008000009906 */ /* 0x000e220000202400 */
[----:B------:R-:W-:Y:S01]  /*0e00*/  @!P1 IMAD.MOV.U32 R11, RZ, RZ, RZ ;  /* 0x000000ffff0b9224 */ /* 0x000fe200078e00ff */
[----:B-1----:R-:W-:Y:S06]  /*0e10*/  @!P1 BRA `(.L_x_133) ;  /* 0x0000000000a89947 */ /* 0x002fec0003800000 */
[-C--:B------:R-:W-:Y:S01]  /*0e20*/  IABS R12, R10.reuse ;  /* 0x0000000a000c7213 */ /* 0x080fe20000000000 */
[----:B------:R-:W-:Y:S01]  /*0e30*/  IMAD.HI.U32 R7, R7, UR10, RZ ;  /* 0x0000000a07077c27 */ /* 0x000fe2000f8e00ff */
[----:B------:R-:W-:Y:S02]  /*0e40*/  IABS R14, UR13 ;  /* 0x0000000d000e7c13 */ /* 0x000fe40008000000 */
[----:B------:R-:W1:Y:S01]  /*0e50*/  I2F.RP R11, R12 ;  /* 0x0000000c000b7306 */ /* 0x000e620000209400 */
[----:B------:R-:W-:-:S07]  /*0e60*/  IABS R15, R10 ;  /* 0x0000000a000f7213 */ /* 0x000fce0000000000 */
[----:B-1----:R-:W1:Y:S02]  /*0e70*/  MUFU.RCP R11, R11 ;  /* 0x0000000b000b7308 */ /* 0x002e640000001000 */
[----:B-1----:R-:W-:Y:S01]  /*0e80*/  IADD3 R8, PT, PT, R11, 0xffffffe, RZ ;  /* 0x0ffffffe0b087810 */ /* 0x002fe20007ffe0ff */
[----:B------:R-:W-:-:S05]  /*0e90*/  IMAD.MOV R11, RZ, RZ, -R15 ;  /* 0x000000ffff0b7224 */ /* 0x000fca00078e0a0f */
[----:B------:R1:W2:Y:S02]  /*0ea0*/  F2I.FTZ.U32.TRUNC.NTZ R9, R8 ;  /* 0x0000000800097305 */ /* 0x0002a4000021f000 */
[----:B-1----:R-:W-:Y:S02]  /*0eb0*/  HFMA2 R8, -RZ, RZ, 0, 0 ;  /* 0x00000000ff087431 */ /* 0x002fe400000001ff */
[----:B--2---:R-:W-:-:S04]  /*0ec0*/  IMAD.MOV R13, RZ, RZ, -R9 ;  /* 0x000000ffff0d7224 */ /* 0x004fc800078e0a09 */
[----:B------:R-:W-:-:S04]  /*0ed0*/  IMAD R13, R13, R12, RZ ;  /* 0x0000000c0d0d7224 */ /* 0x000fc800078e02ff */
[----:B------:R-:W-:-:S06]  /*0ee0*/  IMAD.HI.U32 R9, R9, R13, R8 ;  /* 0x0000000d09097227 */ /* 0x000fcc00078e0008 */
[----:B------:R-:W-:Y:S01]  /*0ef0*/  IMAD.HI.U32 R8, R9, R14, RZ ;  /* 0x0000000e09087227 */ /* 0x000fe200078e00ff */
[----:B------:R-:W-:-:S03]  /*0f00*/  IADD3 R9, PT, PT, RZ, -R7, RZ ;  /* 0x80000007ff097210 */ /* 0x000fc60007ffe0ff */
[----:B------:R-:W-:Y:S02]  /*0f10*/  IMAD R11, R8, R11, R14 ;  /* 0x0000000b080b7224 */ /* 0x000fe400078e020e */
[----:B------:R-:W-:Y:S01]  /*0f20*/  IMAD R9, R10, R9, UR10 ;  /* 0x0000000a0a097e24 */ /* 0x000fe2000f8e0209 */
[----:B------:R-:W1:Y:S02]  /*0f30*/  LDCU.64 UR10, c[0x0][0x3a0] ;  /* 0x00007400ff0a77ac */ /* 0x000e640008000a00 */
[----:B------:R-:W-:Y:S02]  /*0f40*/  ISETP.GT.U32.AND P6, PT, R12, R11, PT ;  /* 0x0000000b0c00720c */ /* 0x000fe40003fc4070 */
[----:B------:R-:W-:-:S11]  /*0f50*/  ISETP.GE.U32.AND P4, PT, R9, R10, PT ;  /* 0x0000000a0900720c */ /* 0x000fd60003f86070 */
[----:B------:R-:W-:Y:S02]  /*0f60*/  @!P6 IMAD.IADD R11, R11, 0x1, -R12 ;  /* 0x000000010b0be824 */ /* 0x000fe400078e0a0c */
[----:B------:R-:W-:Y:S01]  /*0f70*/  @P4 IADD3 R9, PT, PT, R9, -R10, RZ ;  /* 0x8000000a09094210 */ /* 0x000fe20007ffe0ff */
[----:B------:R-:W-:Y:S02]  /*0f80*/  @!P6 VIADD R8, R8, 0x1 ;  /* 0x000000010808e836 */ /* 0x000fe40000000000 */
[----:B------:R-:W-:Y:S01]  /*0f90*/  ISETP.GE.U32.AND P5, PT, R11, R12, PT ;  /* 0x0000000c0b00720c */ /* 0x000fe20003fa6070 */
[----:B------:R-:W-:Y:S01]  /*0fa0*/  @P4 VIADD R7, R7, 0x1 ;  /* 0x0000000107074836 */ /* 0x000fe20000000000 */
[----:B------:R-:W-:Y:S02]  /*0fb0*/  LOP3.LUT R11, R10, UR13, RZ, 0x3c, !PT ;  /* 0x0000000d0a0b7c12 */ /* 0x000fe4000f8e3cff */
[----:B------:R-:W-:Y:S02]  /*0fc0*/  ISETP.GE.U32.AND P2, PT, R9, R10, PT ;  /* 0x0000000a0900720c */ /* 0x000fe40003f46070 */
[----:B------:R-:W-:-:S02]  /*0fd0*/  ISETP.GE.AND P3, PT, R11, RZ, PT ;  /* 0x000000ff0b00720c */ /* 0x000fc40003f66270 */
[----:B------:R-:W-:-:S05]  /*0fe0*/  ISETP.NE.AND P4, PT, R10, RZ, PT ;  /* 0x000000ff0a00720c */ /* 0x000fca0003f85270 */
[----:B------:R-:W-:-:S04]  /*0ff0*/  @P5 IADD3 R8, PT, PT, R8, 0x1, RZ ;  /* 0x0000000108085810 */ /* 0x000fc80007ffe0ff */
[----:B------:R-:W-:Y:S01]  /*1000*/  MOV R9, R8 ;  /* 0x0000000800097202 */ /* 0x000fe20000000f00 */
[----:B------:R-:W-:-:S03]  /*1010*/  @P2 VIADD R7, R7, 0x1 ;  /* 0x0000000107072836 */ /* 0x000fc60000000000 */
[----:B------:R-:W-:Y:S02]  /*1020*/  @!P3 IADD3 R9, PT, PT, RZ, -R9, RZ ;  /* 0x80000009ff09b210 */ /* 0x000fe40007ffe0ff */
[C---:B------:R-:W-:Y:S02]  /*1030*/  SEL R8, R6.reuse, R7, !P0 ;  /* 0x0000000706087207 */ /* 0x040fe40004000000 */
[----:B------:R-:W-:Y:S02]  /*1040*/  SEL R6, R6, R9, !P4 ;  /* 0x0000000906067207 */ /* 0x000fe40006000000 */
[----:B------:R-:W-:-:S03]  /*1050*/  LOP3.LUT R7, R4, 0xfffffffc, RZ, 0xc0, !PT ;  /* 0xfffffffc04077812 */ /* 0x000fc600078ec0ff */
[----:B------:R-:W-:-:S05]  /*1060*/  IMAD R6, R3, R8, R6 ;  /* 0x0000000803067224 */ /* 0x000fca00078e0206 */
[----:B-1----:R-:W-:Y:S02]  /*1070*/  IADD3 R4, P0, P2, R6, UR10, R7 ;  /* 0x0000000a06047c10 */ /* 0x002fe4000fa1e007 */
[----:B------:R-:W-:-:S04]  /*1080*/  SHF.R.S32.HI R7, RZ, 0x1f, R6 ;  /* 0x0000001fff077819 */ /* 0x000fc80000011406 */
[----:B------:R-:W-:-:S05]  /*1090*/  IADD3.X R5, PT, PT, R7, UR11, R5, P0, P2 ;  /* 0x0000000b07057c10 */ /* 0x000fca00087e4405 */
[----:B------:R-:W2:Y:S02]  /*10a0*/  LDG.E.U8.CONSTANT R4, desc[UR16][R4.64] ;  /* 0x0000001004047981 */ /* 0x000ea4000c1e9100 */
[----:B--2---:R-:W-:-:S07]  /*10b0*/  I2FP.F32.U32 R11, R4 ;  /* 0x00000004000b7245 */ /* 0x004fce0000201000 */
.L_x_133:
[----:B0-----:R-:W-:Y:S01]  /*10c0*/  @!P1 PRMT R0, R0, 0x5410, R0 ;  /* 0x0000541000009816 */ /* 0x001fe20000000000 */
[----:B------:R-:W-:Y:S06]  /*10d0*/  BRA.U !UP0, `(.L_x_134) ;  /* 0x00000025085c7547 */ /* 0x000fec000b800000 */
[----:B------:R-:W0:Y:S01]  /*10e0*/  LDCU.64 UR18, c[0x0][0x390] ;  /* 0x00007200ff1277ac */ /* 0x000e220008000a00 */
[----:B------:R-:W-:Y:S01]  /*10f0*/  SHF.R.U32.HI R10, RZ, 0x2, R10 ;  /* 0x00000002ff0a7819 */ /* 0x000fe2000001160a */
[----:B------:R-:W-:Y:S02]  /*1100*/  ULOP3.LUT UR10, UR8, 0xfffffffc, URZ, 0xc0, !UPT ;  /* 0xfffffffc080a7892 */ /* 0x000fe4000f8ec0ff */
[----:B------:R-:W-:Y:S02]  /*1110*/  UIADD3 UR27, UPT, UPT, UR26, 0x100, URZ ;  /* 0x000001001a1b7890 */ /* 0x000fe4000fffe0ff */
[----:B0-----:R-:W-:-:S04]  /*1120*/  UIADD3 UR10, UP0, UPT, UR10, UR18, URZ ;  /* 0x000000120a0a7290 */ /* 0x001fc8000ff1e0ff */
[----:B------:R-:W-:Y:S02]  /*1130*/  UIADD3.X UR11, UPT, UPT, UR14, UR19, URZ, UP0, !UPT ;  /* 0x000000130e0b7290 */ /* 0x000fe400087fe4ff */
[----:B------:R-:W-:-:S09]  /*1140*/  UISETP.NE.AND UP0, UPT, UR5, URZ, UPT ;  /* 0x000000ff0500728c */ /* 0x000fd2000bf05270 */
[----:B------:R-:W-:Y:S05]  /*1150*/  BRA.U !UP0, `(.L_x_135) ;  /* 0x00000011089c7547 */ /* 0x000fea000b800000 */
[----:B------:R0:W1:Y:S01]  /*1160*/  F2I.FTZ.TRUNC.NTZ R9, R11 ;  /* 0x0000000b00097305 */ /* 0x000062000021f100 */
[----:B------:R-:W-:Y:S01]  /*1170*/  IMAD.MOV.U32 R8, RZ, RZ, RZ ;  /* 0x000000ffff087224 */ /* 0x000fe200078e00ff */
[----:B------:R-:W-:Y:S02]  /*1180*/  ULOP3.LUT UR5, UR4, 0x3, URZ, 0xc0, !UPT ;  /* 0x0000000304057892 */ /* 0x000fe4000f8ec0ff */
[----:B------:R-:W-:-:S12]  /*1190*/  ULOP3.LUT UR6, UR4, 0x7ffffffc, URZ, 0xc0, !UPT ;  /* 0x7ffffffc04067892 */ /* 0x000fd8000f8ec0ff */
.L_x_143:
[----:B--2---:R-:W2:Y:S01]  /*11a0*/  LDCU UR15, c[0x0][0x3d8] ;  /* 0x00007b00ff0f77ac */ /* 0x004ea20008000800 */
[----:B0---4-:R-:W-:-:S04]  /*11b0*/  LEA R4, R8, UR13, 0x2 ;  /* 0x0000000d08047c11 */ /* 0x011fc8000f8e10ff */
[----:B--2---:R-:W-:-:S13]  /*11c0*/  ISETP.GE.U32.AND P0, PT, R4, UR15, PT ;  /* 0x0000000f04007c0c */ /* 0x004fda000bf06070 */
[----:B-1-3--:R-:W-:Y:S05]  /*11d0*/  @P0 BRA `(.L_x_134) ;  /* 0x00000024001c0947 */ /* 0x00afea0003800000 */
[----:B0-----:R-:W-:-:S13]  /*11e0*/  LOP3.LUT P0, R11, R8, 0x3, RZ, 0xc0, !PT ;  /* 0x00000003080b7812 */ /* 0x001fda000780c0ff */
[----:B------:R-:W-:Y:S05]  /*11f0*/  @P0 BRA `(.L_x_136) ;  /* 0x0000000000200947 */ /* 0x000fea0003800000 */
[----:B------:R-:W-:-:S05]  /*1200*/  IMAD R4, R3, UR15, R4 ;  /* 0x0000000f03047c24 */ /* 0x000fca000f8e0204 */
[----:B------:R-:W-:-:S04]  /*1210*/  SHF.R.S32.HI R5, RZ, 0x1f, R4 ;  /* 0x0000001fff057819 */ /* 0x000fc80000011404 */
[----:B------:R-:W-:Y:S01]  /*1220*/  LEA.HI R5, R5, R4, RZ, 0x4 ;  /* 0x0000000405057211 */ /* 0x000fe200078f20ff */
[----:B------:R-:W-:-:S03]  /*1230*/  HFMA2 R4, -RZ, RZ, 0, 9.5367431640625e-07 ;  /* 0x00000010ff047431 */ /* 0x000fc600000001ff */
[----:B------:R-:W-:-:S05]  /*1240*/  SHF.R.S32.HI R5, RZ, 0x4, R5 ;  /* 0x00000004ff057819 */ /* 0x000fca0000011405 */
[----:B------:R-:W-:-:S06]  /*1250*/  IMAD.WIDE R4, R5, R4, UR10 ;  /* 0x0000000a05047e25 */ /* 0x000fcc000f8e0204 */
[----:B------:R-:W2:Y:S04]  /*1260*/  LDG.E.128.CONSTANT R4, desc[UR16][R4.64] ;  /* 0x0000001004047981 */ /* 0x000ea8000c1e9d00 */
[----:B--2---:R0:W-:Y:S02]  /*1270*/  STL.128 [R1+0x100], R4 ;  /* 0x0001000401007387 */ /* 0x0041e40000100c00 */
.L_x_136:
[----:B------:R-:W-:Y:S02]  /*1280*/  LOP3.LUT R12, R8, 0xffff, RZ, 0xc0, !PT ;  /* 0x0000ffff080c7812 */ /* 0x000fe400078ec0ff */
[----:B------:R-:W-:-:S07]  /*1290*/  MOV R14, 0x12b0 ;  /* 0x000012b0000e7802 */ /* 0x000fce0000000f00 */
[----:B01---5:R-:W-:Y:S05]  /*12a0*/  CALL.REL.NOINC `($__internal_10_$__cuda_sm20_rem_u16) ;  /* 0x0000003000b47944 */ /* 0x023fea0003c00000 */
[----:B------:R-:W-:Y:S01]  /*12b0*/  PRMT R4, R13, 0x9910, RZ ;  /* 0x000099100d047816 */ /* 0x000fe200000000ff */
[----:B------:R-:W-:-:S03]  /*12c0*/  UISETP.NE.AND UP0, UPT, UR4, URZ, UPT ;  /* 0x000000ff0400728c */ /* 0x000fc6000bf05270 */
[----:B------:R-:W-:-:S13]  /*12d0*/  ISETP.NE.AND P0, PT, R4, RZ, PT ;  /* 0x000000ff0400720c */ /* 0x000fda0003f05270 */
[----:B------:R-:W0:Y:S02]  /*12e0*/  @!P0 I2F.BF16 R4, R9 ;  /* 0x0000000900048306 */ /* 0x000e240000202400 */
[----:B0-----:R-:W-:Y:S01]  /*12f0*/  @!P0 PRMT R0, R4, 0x5410, R4 ;  /* 0x0000541004008816 */ /* 0x001fe20000000004 */
[----:B------:R-:W-:Y:S06]  /*1300*/  BRA.U !UP0, `(.L_x_137) ;  /* 0x00000011081c7547 */ /* 0x000fec000b800000 */
[----:B------:R-:W-:-:S06]  /*1310*/  LEA R11, R11, UR27, 0x2 ;  /* 0x0000001b0b0b7c11 */ /* 0x000fcc000f8e10ff */
[----:B------:R-:W2:Y:S01]  /*1320*/  LDL R11, [R11] ;  /* 0x000000000b0b7983 */ /* 0x000ea20000100800 */
[----:B------:R-:W-:Y:S01]  /*1330*/  IMAD.MOV.U32 R12, RZ, RZ, 0x4b000000 ;  /* 0x4b000000ff0c7424 */ /* 0x000fe200078e00ff */
[----:B------:R-:W-:-:S04]  /*1340*/  ISETP.NE.AND P0, PT, R8, RZ, PT ;  /* 0x000000ff0800720c */ /* 0x000fc80003f05270 */
        /* <DEDUP_REMOVED lines=16> */
[--C-:B------:R-:W-:Y:S02]  /*1450*/  HADD2.BF16_V2 R14, R15, -R0.reuse ;  /* 0x800000000f0e7230 */ /* 0x100fe40000200000 */
[----:B------:R-:W-:Y:S02]  /*1460*/  HFMA2.BF16_V2 R16, R11, 1, 1, -R0 ;  /* 0x3f803f800b107831 */ /* 0x000fe40000300000 */
[----:B------:R-:W-:Y:S02]  /*1470*/  IMAD.MOV.U32 R13, RZ, RZ, RZ ;  /* 0x000000ffff0d7224 */ /* 0x000fe400078e00ff */
[-C--:B------:R-:W-:Y:S02]  /*1480*/  HMUL2.BF16_V2 R14, R14, R2.reuse.H0_H0 ;  /* 0x200000020e0e7232 */ /* 0x080fe40000200000 */
[----:B------:R-:W-:Y:S01]  /*1490*/  HMUL2.BF16_V2 R16, R16, R2.H0_H0 ;  /* 0x2000000210107232 */ /* 0x000fe20000200000 */
[----:B0-----:R-:W-:-:S07]  /*14a0*/  LEA R12, R5, R12, 0x18 ;  /* 0x0000000c050c7211 */ /* 0x001fce00078ec0ff */
.L_x_140:
[----:B0-----:R-:W-:-:S05]  /*14b0*/  IMAD R4, R13, UR7, RZ ;  /* 0x000000070d047c24 */ /* 0x001fca000f8e02ff */
[----:B------:R-:W-:Y:S02]  /*14c0*/  IADD3 R6, PT, PT, R4, UR7, RZ ;  /* 0x0000000704067c10 */ /* 0x000fe4000fffe0ff */
[----:B------:R-:W-:Y:S02]  /*14d0*/  SHF.R.U32.HI R5, RZ, 0x1, R4 ;  /* 0x00000001ff057819 */ /* 0x000fe40000011604 */
[----:B------:R-:W-:Y:S01]  /*14e0*/  SHF.R.U32.HI R7, RZ, 0x1, R6 ;  /* 0x00000001ff077819 */ /* 0x000fe20000011606 */
[----:B------:R-:W-:Y:S01]  /*14f0*/  VIADD R4, R6, UR7 ;  /* 0x0000000706047c36 */ /* 0x000fe20008000000 */
[----:B------:R-:W-:-:S03]  /*1500*/  LEA R5, R8, R5, 0x1 ;  /* 0x0000000508057211 */ /* 0x000fc600078e08ff */
[----:B------:R-:W-:Y:S01]  /*1510*/  VIADD R18, R4, UR7 ;  /* 0x0000000704127c36 */ /* 0x000fe20008000000 */
[----:B------:R-:W-:Y:S01]  /*1520*/  SHF.R.U32.HI R17, RZ, 0x1, R4 ;  /* 0x00000001ff117819 */ /* 0x000fe20000011604 */
[C---:B------:R-:W-:Y:S01]  /*1530*/  IMAD R7, R8.reuse, 0x2, R7 ;  /* 0x0000000208077824 */ /* 0x040fe200078e0207 */
[-C--:B------:R-:W-:Y:S02]  /*1540*/  LEA R5, R5, R12.reuse, 0x2 ;  /* 0x0000000c05057211 */ /* 0x080fe400078e10ff */
[----:B------:R-:W-:Y:S02]  /*1550*/  SHF.R.U32.HI R19, RZ, 0x1, R18 ;  /* 0x00000001ff137819 */ /* 0x000fe40000011612 */
[C---:B------:R-:W-:Y:S02]  /*1560*/  LEA R17, R8.reuse, R17, 0x1 ;  /* 0x0000001108117211 */ /* 0x040fe400078e08ff */
[----:B------:R-:W-:Y:S01]  /*1570*/  LEA R7, R7, R12, 0x2 ;  /* 0x0000000c07077211 */ /* 0x000fe200078e10ff */
[----:B------:R-:W-:Y:S01]  /*1580*/  IMAD R19, R8, 0x2, R19 ;  /* 0x0000000208137824 */ /* 0x000fe200078e0213 */
[----:B------:R-:W0:Y:S01]  /*1590*/  LDS.64 R4, [R5] ;  /* 0x0000000005047984 */ /* 0x000e220000000a00 */
[----:B------:R-:W-:-:S03]  /*15a0*/  IMAD R18, R17, 0x4, R12 ;  /* 0x0000000411127824 */ /* 0x000fc600078e020c */
[----:B------:R-:W-:Y:S01]  /*15b0*/  LEA R21, R19, R12, 0x2 ;  /* 0x0000000c13157211 */ /* 0x000fe200078e10ff */
[----:B------:R-:W1:Y:S04]  /*15c0*/  LDS R6, [R7] ;  /* 0x0000000007067984 */ /* 0x000e680000000800 */
[----:B------:R-:W2:Y:S04]  /*15d0*/  LDS R19, [R18] ;  /* 0x0000000012137984 */ /* 0x000ea80000000800 */
[----:B------:R-:W3:Y:S04]  /*15e0*/  LDS R22, [R21] ;  /* 0x0000000015167984 */ /* 0x000ee80000000800 */
[----:B------:R-:W4:Y:S04]  /*15f0*/  LDS R17, [R7+0x4] ;  /* 0x0000040007117984 */ /* 0x000f280000000800 */
[----:B------:R-:W5:Y:S04]  /*1600*/  LDS R20, [R18+0x4] ;  /* 0x0000040012147984 */ /* 0x000f680000000800 */
[----:B------:R-:W5:Y:S01]  /*1610*/  LDS R23, [R21+0x4] ;  /* 0x0000040015177984 */ /* 0x000f620000000800 */
[----:B0-----:R-:W-:-:S04]  /*1620*/  HFMA2.BF16_V2 R4, R14, R4, RZ ;  /* 0x000000040e047231 */ /* 0x001fc800002000ff */
[----:B------:R-:W-:Y:S02]  /*1630*/  HFMA2.BF16_V2 R4, R16, R5, R4 ;  /* 0x0000000510047231 */ /* 0x000fe40000200004 */
[C---:B-1----:R-:W-:Y:S02]  /*1640*/  HFMA2.BF16_V2 R6, R14.reuse, R6, RZ ;  /* 0x000000060e067231 */ /* 0x042fe400002000ff */
[C---:B--2---:R-:W-:Y:S01]  /*1650*/  HFMA2.BF16_V2 R19, R14.reuse, R19, RZ.H0_H0 ;  /* 0x000000130e137231 */ /* 0x044fe200002400ff */
        /* <DEDUP_REMOVED lines=18> */
[----:B------:R-:W-:Y:S01]  /*1780*/  FADD.FTZ R6, R17, R18 ;  /* 0x0000001211067221 */ /* 0x000fe20000010000 */
[----:B------:R-:W-:Y:S01]  /*1790*/  LEA R17, R13, UR25, 0x2 ;  /* 0x000000190d117c11 */ /* 0x000fe2000f8e10ff */
[----:B------:R-:W-:Y:S01]  /*17a0*/  FADD.FTZ R7, R19, R20 ;  /* 0x0000001413077221 */ /* 0x000fe20000010000 */
[----:B------:R-:W-:-:S04]  /*17b0*/  VIADD R13, R13, 0x4 ;  /* 0x000000040d0d7836 */ /* 0x000fc80000000000 */
[----:B------:R0:W-:Y:S01]  /*17c0*/  STL.128 [R17], R4 ;  /* 0x0000000411007387 */ /* 0x0001e20000100c00 */
[----:B------:R-:W-:-:S13]  /*17d0*/  ISETP.NE.AND P0, PT, R13, UR6, PT ;  /* 0x000000060d007c0c */ /* 0x000fda000bf05270 */
[----:B------:R-:W-:Y:S05]  /*17e0*/  @P0 BRA `(.L_x_140) ;  /* 0xfffffffc00300947 */ /* 0x000fea000383ffff */
[----:B------:R-:W-:-:S07]  /*17f0*/  MOV R14, UR6 ;  /* 0x00000006000e7c02 */ /* 0x000fce0008000f00 */
.L_x_139:
[----:B------:R-:W-:-:S09]  /*1800*/  UISETP.NE.AND UP0, UPT, UR5, URZ, UPT ;  /* 0x000000ff0500728c */ /* 0x000fd2000bf05270 */
[----:B------:R-:W-:Y:S05]  /*1810*/  BRA.U !UP0, `(.L_x_137) ;  /* 0x0000000908d87547 */ /* 0x000fea000b800000 */
[----:B0-----:R-:W0:Y:S01]  /*1820*/  S2R R7, SR_CgaCtaId ;  /* 0x0000000000077919 */ /* 0x001e220000008800 */
[----:B------:R-:W-:Y:S01]  /*1830*/  IMAD R13, R14, UR7, RZ ;  /* 0x000000070e0d7c24 */ /* 0x000fe2000f8e02ff */
[----:B------:R-:W-:Y:S01]  /*1840*/  MOV R6, 0x400 ;  /* 0x0000040000067802 */ /* 0x000fe20000000f00 */
[----:B------:R-:W-:Y:S01]  /*1850*/  HADD2.BF16_V2 R12, R11, -R0 ;  /* 0x800000000b0c7230 */ /* 0x000fe20000200000 */
[----:B------:R-:W-:Y:S02]  /*1860*/  UISETP.NE.AND UP0, UPT, UR5, 0x1, UPT ;  /* 0x000000010500788c */ /* 0x000fe4000bf05270 */
[----:B------:R-:W-:Y:S01]  /*1870*/  SHF.R.U32.HI R5, RZ, 0x1, R13 ;  /* 0x00000001ff057819 */ /* 0x000fe2000001160d */
[----:B------:R-:W-:-:S04]  /*1880*/  HMUL2.BF16_V2 R12, R12, R2.H0_H0 ;  /* 0x200000020c0c7232 */ /* 0x000fc80000200000 */
[----:B------:R-:W-:Y:S01]  /*1890*/  IMAD R5, R8, 0x2, R5 ;  /* 0x0000000208057824 */ /* 0x000fe200078e0205 */
[----:B0-----:R-:W-:Y:S01]  /*18a0*/  LEA R6, R7, R6, 0x18 ;  /* 0x0000000607067211 */ /* 0x001fe200078ec0ff */
[----:B------:R-:W-:-:S03]  /*18b0*/  HFMA2.BF16_V2 R7, R15, 1, 1, -R0 ;  /* 0x3f803f800f077831 */ /* 0x000fc60000300000 */
[----:B------:R-:W-:Y:S01]  /*18c0*/  LEA R5, R5, R6, 0x2 ;  /* 0x0000000605057211 */ /* 0x000fe200078e10ff */
[----:B------:R-:W-:-:S05]  /*18d0*/  HMUL2.BF16_V2 R7, R7, R2.H0_H0 ;  /* 0x2000000207077232 */ /* 0x000fca0000200000 */
        /* <DEDUP_REMOVED lines=39> */
.L_x_138:
        /* <DEDUP_REMOVED lines=8> */
[-C--:B------:R-:W-:Y:S02]  /*1bd0*/  HMUL2.BF16_V2 R16, R16, R2.reuse.H0_H0 ;  /* 0x2000000210107232 */ /* 0x080fe40000200000 */
[----:B------:R-:W-:Y:S01]  /*1be0*/  HMUL2.BF16_V2 R17, R17, R2.H0_H0 ;  /* 0x2000000211117232 */ /* 0x000fe20000200000 */
[----:B0-----:R-:W-:-:S07]  /*1bf0*/  LEA R14, R5, R14, 0x18 ;  /* 0x0000000e050e7211 */ /* 0x001fce00078ec0ff */
.L_x_142:
[----:B0-----:R-:W-:-:S05]  /*1c00*/  LEA R19, R18, UR25, 0x2 ;  /* 0x0000001912137c11 */ /* 0x001fca000f8e10ff */
[----:B------:R-:W2:Y:S01]  /*1c10*/  LDL.128 R4, [R19] ;  /* 0x0000000013047983 */ /* 0x000ea20000100c00 */
[C---:B------:R-:W-:Y:S01]  /*1c20*/  IMAD R12, R18.reuse, UR7, RZ ;  /* 0x00000007120c7c24 */ /* 0x040fe2000f8e02ff */
[----:B------:R-:W-:-:S03]  /*1c30*/  IADD3 R18, PT, PT, R18, 0x4, RZ ;  /* 0x0000000412127810 */ /* 0x000fc60007ffe0ff */
[----:B------:R-:W-:Y:S01]  /*1c40*/  VIADD R20, R12, UR7 ;  /* 0x000000070c147c36 */ /* 0x000fe20008000000 */
[----:B------:R-:W-:Y:S02]  /*1c50*/  SHF.R.U32.HI R13, RZ, 0x1, R12 ;  /* 0x00000001ff0d7819 */ /* 0x000fe4000001160c */
[----:B------:R-:W-:Y:S02]  /*1c60*/  ISETP.NE.AND P0, PT, R18, UR6, PT ;  /* 0x0000000612007c0c */ /* 0x000fe4000bf05270 */
[----:B------:R-:W-:Y:S02]  /*1c70*/  IADD3 R22, PT, PT, R20, UR7, RZ ;  /* 0x0000000714167c10 */ /* 0x000fe4000fffe0ff */
[----:B------:R-:W-:Y:S02]  /*1c80*/  SHF.R.U32.HI R21, RZ, 0x1, R20 ;  /* 0x00000001ff157819 */ /* 0x000fe40000011614 */
[----:B------:R-:W-:Y:S01]  /*1c90*/  SHF.R.U32.HI R23, RZ, 0x1, R22 ;  /* 0x00000001ff177819 */ /* 0x000fe20000011616 */
[----:B------:R-:W-:Y:S01]  /*1ca0*/  VIADD R24, R22, UR7 ;  /* 0x0000000716187c36 */ /* 0x000fe20008000000 */
[C---:B------:R-:W-:Y:S01]  /*1cb0*/  LEA R13, R8.reuse, R13, 0x1 ;  /* 0x0000000d080d7211 */ /* 0x040fe200078e08ff */
[C---:B------:R-:W-:Y:S01]  /*1cc0*/  IMAD R21, R8.reuse, 0x2, R21 ;  /* 0x0000000208157824 */ /* 0x040fe200078e0215 */
[----:B------:R-:W-:-:S02]  /*1cd0*/  LEA R23, R8, R23, 0x1 ;  /* 0x0000001708177211 */ /* 0x000fc400078e08ff */
[----:B------:R-:W-:Y:S01]  /*1ce0*/  SHF.R.U32.HI R25, RZ, 0x1, R24 ;  /* 0x00000001ff197819 */ /* 0x000fe20000011618 */
[--C-:B------:R-:W-:Y:S01]  /*1cf0*/  IMAD R26, R21, 0x4, R14.reuse ;  /* 0x00000004151a7824 */ /* 0x100fe200078e020e */
[-C--:B------:R-:W-:Y:S02]  /*1d00*/  LEA R13, R13, R14.reuse, 0x2 ;  /* 0x0000000e0d0d7211 */ /* 0x080fe400078e10ff */
[----:B------:R-:W-:Y:S01]  /*1d10*/  LEA R27, R23, R14, 0x2 ;  /* 0x0000000e171b7211 */ /* 0x000fe200078e10ff */
[----:B------:R-:W-:Y:S01]  /*1d20*/  IMAD R25, R8, 0x2, R25 ;  /* 0x0000000208197824 */ /* 0x000fe200078e0219 */
[----:B------:R-:W0:Y:S03]  /*1d30*/  LDS R24, [R26] ;  /* 0x000000001a187984 */ /* 0x000e260000000800 */
[----:B------:R-:W-:Y:S01]  /*1d40*/  IMAD R28, R25, 0x4, R14 ;  /* 0x00000004191c7824 */ /* 0x000fe200078e020e */
[----:B------:R-:W1:Y:S04]  /*1d50*/  LDS.64 R12, [R13] ;  /* 0x000000000d0c7984 */ /* 0x000e680000000a00 */
[----:B------:R-:W3:Y:S04]  /*1d60*/  LDS R21, [R27] ;  /* 0x000000001b157984 */ /* 0x000ee80000000800 */
[----:B------:R-:W4:Y:S04]  /*1d70*/  LDS R20, [R28] ;  /* 0x000000001c147984 */ /* 0x000f280000000800 */
[----:B------:R-:W5:Y:S04]  /*1d80*/  LDS R23, [R27+0x4] ;  /* 0x000004001b177984 */ /* 0x000f680000000800 */
[----:B------:R-:W5:Y:S04]  /*1d90*/  LDS R22, [R26+0x4] ;  /* 0x000004001a167984 */ /* 0x000f680000000800 */
[----:B------:R-:W5:Y:S01]  /*1da0*/  LDS R25, [R28+0x4] ;  /* 0x000004001c197984 */ /* 0x000f620000000800 */
[----:B0-----:R-:W-:-:S02]  /*1db0*/  HFMA2.BF16_V2 R24, R16, R24, RZ.H0_H0 ;  /* 0x0000001810187231 */ /* 0x001fc400002400ff */
[C---:B-1----:R-:W-:Y:S02]  /*1dc0*/  HFMA2.BF16_V2 R12, R16.reuse, R12, RZ ;  /* 0x0000000c100c7231 */ /* 0x042fe400002000ff */
[C---:B---3--:R-:W-:Y:S02]  /*1dd0*/  HFMA2.BF16_V2 R21, R16.reuse, R21, RZ ;  /* 0x0000001510157231 */ /* 0x048fe400002000ff */
[C---:B------:R-:W-:Y:S02]  /*1de0*/  HFMA2.BF16_V2 R12, R17.reuse, R13, R12 ;  /* 0x0000000d110c7231 */ /* 0x040fe4000020000c */
[----:B----4-:R-:W-:Y:S02]  /*1df0*/  HFMA2.BF16_V2 R20, R16, R20, RZ.H0_H0 ;  /* 0x0000001410147231 */ /* 0x010fe400002400ff */
[C---:B-----5:R-:W-:Y:S01]  /*1e00*/  HFMA2.BF16_V2 R13, R17.reuse, R23, R21 ;  /* 0x00000017110d7231 */ /* 0x060fe20000200015 */
[C---:B------:R-:W-:Y:S01]  /*1e10*/  PRMT R21, R12.reuse, 0x7610, R21 ;  /* 0x000076100c157816 */ /* 0x040fe20000000015 */
[----:B------:R-:W-:Y:S01]  /*1e20*/  HFMA2.BF16_V2 R24, R17, R22, R24 ;  /* 0x0000001611187231 */ /* 0x000fe20000200018 */
[----:B------:R-:W-:-:S02]  /*1e30*/  PRMT R22, R12, 0x7632, R22 ;  /* 0x000076320c167816 */ /* 0x000fc40000000016 */
[C---:B------:R-:W-:Y:S01]  /*1e40*/  PRMT R12, R13.reuse, 0x7632, R12 ;  /* 0x000076320d0c7816 */ /* 0x040fe2000000000c */
[----:B------:R-:W-:Y:S01]  /*1e50*/  HFMA2.BF16_V2 R20, R17, R25, R20 ;  /* 0x0000001911147231 */ /* 0x000fe20000200014 */
[----:B------:R-:W-:Y:S01]  /*1e60*/  PRMT R25, R13, 0x7610, R25 ;  /* 0x000076100d197816 */ /* 0x000fe20000000019 */
[----:B------:R-:W-:Y:S01]  /*1e70*/  IMAD.U32 R22, R22, 0x10000, RZ ;  /* 0x0001000016167824 */ /* 0x000fe200078e00ff */
[----:B------:R-:W-:Y:S01]  /*1e80*/  PRMT R23, R24, 0x7610, R23 ;  /* 0x0000761018177816 */ /* 0x000fe20000000017 */
[----:B------:R-:W-:Y:S01]  /*1e90*/  IMAD.U32 R12, R12, 0x10000, RZ ;  /* 0x000100000c0c7824 */ /* 0x000fe200078e00ff */
[----:B------:R-:W-:Y:S02]  /*1ea0*/  PRMT R13, R20, 0x7610, R13 ;  /* 0x00007610140d7816 */ /* 0x000fe4000000000d */
[----:B------:R-:W-:Y:S02]  /*1eb0*/  PRMT R24, R24, 0x7632, R24 ;  /* 0x0000763218187816 */ /* 0x000fe40000000018 */
[----:B------:R-:W-:-:S02]  /*1ec0*/  PRMT R20, R20, 0x7632, R20 ;  /* 0x0000763214147816 */ /* 0x000fc40000000014 */
[----:B------:R-:W-:Y:S01]  /*1ed0*/  SHF.L.U32 R21, R21, 0x10, RZ ;  /* 0x0000001015157819 */ /* 0x000fe200000006ff */
[----:B------:R-:W-:Y:S01]  /*1ee0*/  IMAD.U32 R24, R24, 0x10000, RZ ;  /* 0x0001000018187824 */ /* 0x000fe200078e00ff */
[----:B------:R-:W-:Y:S01]  /*1ef0*/  SHF.L.U32 R23, R23, 0x10, RZ ;  /* 0x0000001017177819 */ /* 0x000fe200000006ff */
[----:B------:R-:W-:Y:S01]  /*1f00*/  IMAD.U32 R20, R20, 0x10000, RZ ;  /* 0x0001000014147824 */ /* 0x000fe200078e00ff */
[----:B------:R-:W-:Y:S01]  /*1f10*/  SHF.L.U32 R25, R25, 0x10, RZ ;  /* 0x0000001019197819 */ /* 0x000fe200000006ff */
[----:B------:R-:W-:Y:S01]  /*1f20*/  FADD.FTZ R21, R21, R22 ;  /* 0x0000001615157221 */ /* 0x000fe20000010000 */
        /* <DEDUP_REMOVED lines=11> */
.L_x_141:
[----:B------:R-:W-:-:S09]  /*1fe0*/  UISETP.NE.AND UP0, UPT, UR5, URZ, UPT ;  /* 0x000000ff0500728c */ /* 0x000fd2000bf05270 */
[----:B------:R-:W-:Y:S05]  /*1ff0*/  BRA.U !UP0, `(.L_x_137) ;  /* 0x0000000108e07547 */ /* 0x000fea000b800000 */
[----:B0-----:R-:W-:-:S05]  /*2000*/  LEA R6, R13, UR25, 0x2 ;  /* 0x000000190d067c11 */ /* 0x001fca000f8e10ff */
[----:B------:R-:W2:Y:S01]  /*2010*/  LDL R14, [R6] ;  /* 0x00000000060e7983 */ /* 0x000ea20000100800 */
[----:B------:R-:W-:Y:S01]  /*2020*/  IMAD R13, R13, UR7, RZ ;  /* 0x000000070d0d7c24 */ /* 0x000fe2000f8e02ff */
[----:B------:R-:W-:Y:S01]  /*2030*/  MOV R7, 0x400 ;  /* 0x0000040000077802 */ /* 0x000fe20000000f00 */
[--C-:B------:R-:W-:Y:S01]  /*2040*/  HADD2.BF16_V2 R15, R15, -R0.reuse ;  /* 0x800000000f0f7230 */ /* 0x100fe20000200000 */
[----:B------:R-:W0:Y:S01]  /*2050*/  S2R R4, SR_CgaCtaId ;  /* 0x0000000000047919 */ /* 0x000e220000008800 */
[----:B------:R-:W-:Y:S01]  /*2060*/  HFMA2.BF16_V2 R12, R11, 1, 1, -R0 ;  /* 0x3f803f800b0c7831 */ /* 0x000fe20000300000 */
[----:B------:R-:W-:Y:S01]  /*2070*/  SHF.R.U32.HI R5, RZ, 0x1, R13 ;  /* 0x00000001ff057819 */ /* 0x000fe2000001160d */
[-C--:B------:R-:W-:Y:S01]  /*2080*/  HMUL2.BF16_V2 R11, R15, R2.reuse.H0_H0 ;  /* 0x200000020f0b7232 */ /* 0x080fe20000200000 */
[----:B------:R-:W-:Y:S01]  /*2090*/  UISETP.NE.AND UP0, UPT, UR5, 0x1, UPT ;  /* 0x000000010500788c */ /* 0x000fe2000bf05270 */
[----:B------:R-:W-:Y:S01]  /*20a0*/  HMUL2.BF16_V2 R12, R12, R2.H0_H0 ;  /* 0x200000020c0c7232 */ /* 0x000fe20000200000 */
[----:B0-----:R-:W-:-:S02]  /*20b0*/  LEA R7, R4, R7, 0x18 ;  /* 0x0000000704077211 */ /* 0x001fc400078ec0ff */
[----:B------:R-:W-:-:S05]  /*20c0*/  LEA R4, R8, R5, 0x1 ;  /* 0x0000000508047211 */ /* 0x000fca00078e08ff */
[----:B------:R-:W-:-:S06]  /*20d0*/  IMAD R4, R4, 0x4, R7 ;  /* 0x0000000404047824 */ /* 0x000fcc00078e0207 */
        /* <DEDUP_REMOVED lines=13> */
[----:B-1----:R-:W-:-:S05]  /*21b0*/  SHF.R.U32.HI R5, RZ, 0x1, R15 ;  /* 0x00000001ff057819 */ /* 0x002fca000001160f */
[----:B------:R-:W-:-:S05]  /*21c0*/  IMAD R4, R8, 0x2, R5 ;  /* 0x0000000208047824 */ /* 0x000fca00078e0205 */
[----:B------:R-:W-:-:S05]  /*21d0*/  LEA R4, R4, R7, 0x2 ;  /* 0x0000000704047211 */ /* 0x000fca00078e10ff */
[----:B------:R-:W0:Y:S04]  /*21e0*/  LDS R14, [R4] ;  /* 0x00000000040e7984 */ /* 0x000e280000000800 */
[----:B------:R-:W1:Y:S01]  /*21f0*/  LDS R5, [R4+0x4] ;  /* 0x0000040004057984 */ /* 0x000e620000000800 */
        /* <DEDUP_REMOVED lines=11> */
[----:B--2---:R-:W-:-:S04]  /*22b0*/  SHF.R.U32.HI R5, RZ, 0x1, R4 ;  /* 0x00000001ff057819 */ /* 0x004fc80000011604 */
        /* <DEDUP_REMOVED lines=9> */
[----:B------:R-:W-:-:S04]  /*2350*/  FADD.FTZ R5, R5, R12 ;  /* 0x0000000c05057221 */ /* 0x000fc80000010000 */
[----:B---3--:R-:W-:-:S05]  /*2360*/  FADD.FTZ R5, R5, R18 ;  /* 0x0000001205057221 */ /* 0x008fca0000010000 */
[----:B------:R3:W-:Y:S02]  /*2370*/  STL [R6+0x8], R5 ;  /* 0x0000080506007387 */ /* 0x0007e40000100800 */
.L_x_137:
[----:B------:R-:W-:Y:S01]  /*2380*/  USHF.R.U32.HI UR15, URZ, 0x2, UR7 ;  /* 0x00000002ff0f7899 */ /* 0x000fe20008011607 */
[----:B------:R-:W-:-:S05]  /*2390*/  IADD3 R8, PT, PT, R8, 0x1, RZ ;  /* 0x0000000108087810 */ /* 0x000fca0007ffe0ff */
[----:B------:R-:W-:-:S13]  /*23a0*/  ISETP.NE.AND P0, PT, R8, UR15, PT ;  /* 0x0000000f08007c0c */ /* 0x000fda000bf05270 */
[----:B------:R-:W-:Y:S05]  /*23b0*/  @P0 BRA `(.L_x_143) ;  /* 0xffffffec00780947 */ /* 0x000fea000383ffff */
[----:B------:R-:W-:Y:S05]  /*23c0*/  BRA `(.L_x_134) ;  /* 0x0000001000a07947 */ /* 0x000fea0003800000 */
.L_x_135:
[----:B------:R-:W-:Y:S01]  /*23d0*/  ULOP3.LUT UR15, UR4, 0x7ffffffc, URZ, 0xc0, !UPT ;  /* 0x7ffffffc040f7892 */ /* 0x000fe2000f8ec0ff */
[----:B------:R-:W-:-:S11]  /*23e0*/  UMOV UR5, URZ ;  /* 0x000000ff00057c82 */ /* 0x000fd60008000000 */
.L_x_151:
[----:B0-----:R-:W0:Y:S01]  /*23f0*/  LDCU UR20, c[0x0][0x3d8] ;  /* 0x00007b00ff1477ac */ /* 0x001e220008000800 */
[----:B------:R-:W-:-:S04]  /*2400*/  ULEA UR19, UR5, UR13, 0x2 ;  /* 0x0000000d05137291 */ /* 0x000fc8000f8e10ff */
[----:B0-----:R-:W-:-:S09]  /*2410*/  UISETP.GE.U32.AND UP0, UPT, UR19, UR20, UPT ;  /* 0x000000141300728c */ /* 0x001fd2000bf06070 */
[----:B-1234-:R-:W-:Y:S05]  /*2420*/  BRA.U UP0, `(.L_x_134) ;  /* 0x0000001100887547 */ /* 0x01efea000b800000 */
[----:B------:R-:W0:Y:S01]  /*2430*/  LDC.U16 R10, c[0x0][0x3ca] ;  /* 0x0000f280ff0a7b82 */ /* 0x000e220000000400 */
[----:B------:R-:W-:Y:S02]  /*2440*/  ULOP3.LUT UP0, UR6, UR5, 0x3, URZ, 0xc0, !UPT ;  /* 0x0000000305067892 */ /* 0x000fe4000f80c0ff */
[----:B------:R-:W-:-:S07]  /*2450*/  ULOP3.LUT UR18, UR5, 0xffff, URZ, 0xc0, !UPT ;  /* 0x0000ffff05127892 */ /* 0x000fce000f8ec0ff */
[----:B------:R-:W-:Y:S05]  /*2460*/  BRA.U UP0, `(.L_x_144) ;  /* 0x0000000100247547 */ /* 0x000fea000b800000 */
[----:B------:R-:W-:-:S04]  /*2470*/  IMAD.U32 R4, RZ, RZ, UR19 ;  /* 0x00000013ff047e24 */ /* 0x000fc8000f8e00ff */
        /* <DEDUP_REMOVED lines=8> */
.L_x_144:
[----:B------:R-:W-:Y:S01]  /*2500*/  IMAD.U32 R12, RZ, RZ, UR18 ;  /* 0x00000012ff0c7e24 */ /* 0x000fe2000f8e00ff */
[----:B0-----:R-:W-:Y:S02]  /*2510*/  SHF.R.U32.HI R10, RZ, 0x2, R10 ;  /* 0x00000002ff0a7819 */ /* 0x001fe4000001160a */
[----:B------:R-:W-:-:S07]  /*2520*/  MOV R14, 0x2540 ;  /* 0x00002540000e7802 */ /* 0x000fce0000000f00 */
[----:B-1---5:R-:W-:Y:S05]  /*2530*/  CALL.REL.NOINC `($__internal_10_$__cuda_sm20_rem_u16) ;  /* 0x0000002000107944 */ /* 0x022fea0003c00000 */
[----:B------:R-:W-:-:S09]  /*2540*/  UISETP.NE.AND UP0, UPT, UR4, URZ, UPT ;  /* 0x000000ff0400728c */ /* 0x000fd2000bf05270 */
[----:B------:R-:W-:Y:S05]  /*2550*/  BRA.U !UP0, `(.L_x_145) ;  /* 0x00000011082c7547 */ /* 0x000fea000b800000 */
[----:B------:R-:W-:-:S09]  /*2560*/  ULEA UR6, UR6, UR27, 0x2 ;  /* 0x0000001b06067291 */ /* 0x000fd2000f8e10ff */
[----:B------:R-:W2:Y:S01]  /*2570*/  LDL R4, [UR6] ;  /* 0x00000006ff047983 */ /* 0x000ea20008100800 */
[----:B------:R-:W-:Y:S01]  /*2580*/  MOV R9, 0x4b000000 ;  /* 0x4b00000000097802 */ /* 0x000fe20000000f00 */
[----:B------:R-:W-:-:S03]  /*2590*/  UISETP.NE.AND UP0, UPT, UR5, URZ, UPT ;  /* 0x000000ff0500728c */ /* 0x000fc6000bf05270 */
        /* <DEDUP_REMOVED lines=20> */
[-C--:B------:R-:W-:Y:S01]  /*26e0*/  HMUL2.BF16_V2 R8, R8, R2.reuse.H0_H0 ;  /* 0x2000000208087232 */ /* 0x080fe20000200000 */
[----:B------:R-:W-:Y:S01]  /*26f0*/  USHF.L.U32 UR30, UR7, 0x1, URZ ;  /* 0x00000001071e7899 */ /* 0x000fe200080006ff */
[----:B------:R-:W-:Y:S01]  /*2700*/  HMUL2.BF16_V2 R10, R10, R2.H0_H0 ;  /* 0x200000020a0a7232 */ /* 0x000fe20000200000 */
[----:B------:R-:W-:Y:S01]  /*2710*/  UIMAD UR31, UR7, 0x3, URZ ;  /* 0x00000003071f78a4 */ /* 0x000fe2000f8e02ff */
[----:B------:R-:W-:Y:S01]  /*2720*/  UMOV UR6, URZ ;  /* 0x000000ff00067c82 */ /* 0x000fe20008000000 */
[----:B------:R-:W-:Y:S01]  /*2730*/  UMOV UR28, UR12 ;  /* 0x0000000c001c7c82 */ /* 0x000fe20008000000 */
[----:B0-----:R-:W-:-:S03]  /*2740*/  ULEA UR29, UR20, UR19, 0x18 ;  /* 0x00000013141d7291 */ /* 0x001fc6000f8ec0ff */
[----:B------:R-:W-:-:S09]  /*2750*/  UMOV UR19, UR7 ;  /* 0x0000000700137c82 */ /* 0x000fd20008000000 */
.L_x_148:
        /* <DEDUP_REMOVED lines=14> */
[----:B------:R-:W0:Y:S01]  /*2840*/  LDS.64 R12, [UR20] ;  /* 0x00000014ff0c7984 */ /* 0x000e220008000a00 */
[----:B------:R-:W-:Y:S02]  /*2850*/  ULEA UR19, UR7, UR19, 0x2 ;  /* 0x0000001307137291 */ /* 0x000fe4000f8e10ff */
[----:B------:R-:W-:Y:S01]  /*2860*/  UISETP.NE.AND UP0, UPT, UR18, URZ, UPT ;  /* 0x000000ff1200728c */ /* 0x000fe2000bf05270 */
[----:B------:R-:W1:Y:S01]  /*2870*/  LDS R14, [UR21] ;  /* 0x00000015ff0e7984 */ /* 0x000e620008000800 */
[----:B------:R-:W-:Y:S02]  /*2880*/  ULEA UR30, UR7, UR30, 0x2 ;  /* 0x0000001e071e7291 */ /* 0x000fe4000f8e10ff */
[----:B------:R-:W-:Y:S01]  /*2890*/  ULEA UR31, UR7, UR31, 0x2 ;  /* 0x0000001f071f7291 */ /* 0x000fe2000f8e10ff */
[----:B------:R-:W3:Y:S01]  /*28a0*/  LDS R16, [UR22] ;  /* 0x00000016ff107984 */ /* 0x000ee20008000800 */
[----:B------:R-:W-:-:S03]  /*28b0*/  ULEA UR6, UR7, UR6, 0x2 ;  /* 0x0000000607067291 */ /* 0x000fc6000f8e10ff */
[----:B------:R-:W4:Y:S04]  /*28c0*/  LDS R18, [UR23] ;  /* 0x00000017ff127984 */ /* 0x000f280008000800 */
[----:B------:R-:W5:Y:S04]  /*28d0*/  LDS R15, [UR21+0x4] ;  /* 0x00000415ff0f7984 */ /* 0x000f680008000800 */
[----:B------:R-:W5:Y:S04]  /*28e0*/  LDS R17, [UR22+0x4] ;  /* 0x00000416ff117984 */ /* 0x000f680008000800 */
[----:B------:R-:W5:Y:S01]  /*28f0*/  LDS R19, [UR23+0x4] ;  /* 0x00000417ff137984 */ /* 0x000f620008000800 */
[----:B0-----:R-:W-:-:S02]  /*2900*/  HFMA2.BF16_V2 R12, R8, R12, RZ ;  /* 0x0000000c080c7231 */ /* 0x001fc400002000ff */
[----:B-1----:R-:W-:Y:S02]  /*2910*/  HFMA2.BF16_V2 R14, R8, R14, RZ ;  /* 0x0000000e080e7231 */ /* 0x002fe400002000ff */
[----:B------:R-:W-:Y:S02]  /*2920*/  HFMA2.BF16_V2 R12, R10, R13, R12 ;  /* 0x0000000d0a0c7231 */ /* 0x000fe4000020000c */
[----:B---3--:R-:W-:-:S03]  /*2930*/  HFMA2.BF16_V2 R16, R8, R16, RZ.H0_H0 ;  /* 0x0000001008107231 */ /* 0x008fc600002400ff */
[C---:B------:R-:W-:Y:S01]  /*2940*/  PRMT R13, R12.reuse, 0x7632, R13 ;  /* 0x000076320c0d7816 */ /* 0x040fe2000000000d */
[----:B------:R-:W-:Y:S02]  /*2950*/  IMAD.U32 R12, R12, 0x10000, RZ ;  /* 0x000100000c0c7824 */ /* 0x000fe400078e00ff */
[----:B----4-:R-:W-:Y:S01]  /*2960*/  HFMA2.BF16_V2 R18, R8, R18, RZ ;  /* 0x0000001208127231 */ /* 0x010fe200002000ff */
[----:B------:R-:W-:Y:S01]  /*2970*/  SHF.L.U32 R13, R13, 0x10, RZ ;  /* 0x000000100d0d7819 */ /* 0x000fe200000006ff */
[----:B-----5:R-:W-:-:S04]  /*2980*/  HFMA2.BF16_V2 R14, R10, R15, R14 ;  /* 0x0000000f0a0e7231 */ /* 0x020fc8000020000e */
[----:B------:R-:W-:Y:S01]  /*2990*/  FADD.FTZ R13, R12, R13 ;  /* 0x0000000d0c0d7221 */ /* 0x000fe20000010000 */
[C---:B------:R-:W-:Y:S01]  /*29a0*/  HFMA2.BF16_V2 R16, R10.reuse, R17, R16 ;  /* 0x000000110a107231 */ /* 0x040fe20000200010 */
        /* <DEDUP_REMOVED lines=20> */
[----:B------:R-:W-:-:S05]  /*2af0*/  UMOV UR6, UR15 ;  /* 0x0000000f00067c82 */ /* 0x000fca0008000000 */
.L_x_147:
        /* <DEDUP_REMOVED lines=11> */
[-C--:B------:R-:W-:Y:S01]  /*2bb0*/  HMUL2.BF16_V2 R5, R5, R2.reuse.H0_H0 ;  /* 0x2000000205057232 */ /* 0x080fe20000200000 */
        /* <DEDUP_REMOVED lines=48> */
.L_x_146:
[----:B------:R-:W-:Y:S01]  /*2ec0*/  UISETP.GE.U32.AND UP0, UPT, UR4, 0x4, UPT ;  /* 0x000000040400788c */ /* 0x000fe2000bf06070 */
[----:B------:R-:W-:-:S08]  /*2ed0*/  UMOV UR6, URZ ;  /* 0x000000ff00067c82 */ /* 0x000fd00008000000 */
[----:B------:R-:W-:Y:S05]  /*2ee0*/  BRA.U !UP0, `(.L_x_149) ;  /* 0x0000000108f47547 */ /* 0x000fea000b800000 */
[----:B------:R-:W0:Y:S01]  /*2ef0*/  S2UR UR18, SR_CgaCtaId ;  /* 0x00000000001279c3 */ /* 0x000e220000008800 */
[--C-:B------:R-:W-:Y:S02]  /*2f00*/  HADD2.BF16_V2 R8, R9, -R0.reuse ;  /* 0x8000000009087230 */ /* 0x100fe40000200000 */
[----:B------:R-:W-:Y:S01]  /*2f10*/  HFMA2.BF16_V2 R10, R11, 1, 1, -R0 ;  /* 0x3f803f800b0a7831 */ /* 0x000fe20000300000 */
[----:B------:R-:W-:Y:S01]  /*2f20*/  UMOV UR6, 0x400 ;  /* 0x0000040000067882 */ /* 0x000fe20000000000 */
[-C--:B------:R-:W-:Y:S02]  /*2f30*/  HMUL2.BF16_V2 R8, R8, R2.reuse.H0_H0 ;  /* 0x2000000208087232 */ /* 0x080fe40000200000 */
[----:B------:R-:W-:Y:S01]  /*2f40*/  HMUL2.BF16_V2 R10, R10, R2.H0_H0 ;  /* 0x200000020a0a7232 */ /* 0x000fe20000200000 */
[----:B0-----:R-:W-:-:S03]  /*2f50*/  ULEA UR22, UR18, UR6, 0x18 ;  /* 0x0000000612167291 */ /* 0x001fc6000f8ec0ff */
[----:B------:R-:W-:-:S09]  /*2f60*/  UMOV UR6, URZ ;  /* 0x000000ff00067c82 */ /* 0x000fd20008000000 */
.L_x_150:
        /* <DEDUP_REMOVED lines=53> */
.L_x_149:
        /* <DEDUP_REMOVED lines=12> */
[----:B------:R-:W-:Y:S02]  /*3380*/  ULEA UR18, UR5, UR18, 0x1 ;  /* 0x0000001205127291 */ /* 0x000fe4000f8e08ff */
[----:B-1----:R-:W-:-:S04]  /*3390*/  ULEA UR20, UR21, UR20, 0x18 ;  /* 0x0000001415147291 */ /* 0x002fc8000f8ec0ff */
[----:B------:R-:W-:-:S09]  /*33a0*/  ULEA UR18, UR18, UR20, 0x2 ;  /* 0x0000001412127291 */ /* 0x000fd2000f8e10ff */
[----:B------:R-:W0:Y:S01]  /*33b0*/  LDS.64 R4, [UR18] ;  /* 0x00000012ff047984 */ /* 0x000e220008000a00 */
[----:B------:R-:W-:Y:S01]  /*33c0*/  ULEA UR18, UR6, UR25, 0x2 ;  /* 0x0000001906127291 */ /* 0x000fe2000f8e10ff */
        /* <DEDUP_REMOVED lines=36> */
.L_x_145:
[----:B------:R-:W-:Y:S02]  /*3610*/  USHF.R.U32.HI UR6, URZ, 0x2, UR7 ;  /* 0x00000002ff067899 */ /* 0x000fe40008011607 */
[----:B------:R-:W-:-:S04]  /*3620*/  UIADD3 UR5, UPT, UPT, UR5, 0x1, URZ ;  /* 0x0000000105057890 */ /* 0x000fc8000fffe0ff */
[----:B------:R-:W-:-:S09]  /*3630*/  UISETP.NE.AND UP0, UPT, UR5, UR6, UPT ;  /* 0x000000060500728c */ /* 0x000fd2000bf05270 */
[----:B------:R-:W-:Y:S05]  /*3640*/  BRA.U UP0, `(.L_x_151) ;  /* 0xffffffed00687547 */ /* 0x000fea000b83ffff */
.L_x_134:
[----:B------:R-:W-:-:S13]  /*3650*/  ISETP.NE.AND P0, PT, RZ, UR4, PT ;  /* 0x00000004ff007c0c */ /* 0x000fda000bf05270 */
[----:B------:R-:W-:Y:S05]  /*3660*/  @!P0 EXIT ;  /* 0x000000000000894d */ /* 0x000fea0003800000 */
[----:B------:R-:W-:Y:S02]  /*3670*/  UISETP.GE.U32.AND UP0, UPT, UR4, 0x4, UPT ;  /* 0x000000040400788c */ /* 0x000fe4000bf06070 */
[----:B------:R-:W-:Y:S01]  /*3680*/  ULOP3.LUT UR8, UR4, 0x3, URZ, 0xc0, !UPT ;  /* 0x0000000304087892 */ /* 0x000fe2000f8ec0ff */
[----:B------:R-:W-:-:S06]  /*3690*/  UMOV UR5, URZ ;  /* 0x000000ff00057c82 */ /* 0x000fcc0008000000 */
[----:B------:R-:W-:Y:S05]  /*36a0*/  BRA.U !UP0, `(.L_x_152) ;  /* 0x0000000508f47547 */ /* 0x000fea000b800000 */
[----:B------:R-:W0:Y:S01]  /*36b0*/  LDCU.S8 UR5, c[0x0][0x3e3] ;  /* 0x00007c60ff0577ac */ /* 0x000e220008000200 */
[----:B------:R-:W-:Y:S01]  /*36c0*/  VIADD R0, R1, 0x8 ;  /* 0x0000000801007836 */ /* 0x000fe20000000000 */
[----:B------:R-:W-:Y:S02]  /*36d0*/  UIADD3 UR7, UPT, UPT, UR24, 0x3, URZ ;  /* 0x0000000318077890 */ /* 0x000fe4000fffe0ff */
[----:B------:R-:W-:-:S04]  /*36e0*/  ULOP3.LUT UR6, UR4, 0xfffffffc, URZ, 0xc0, !UPT ;  /* 0xfffffffc04067892 */ /* 0x000fc8000f8ec0ff */
[----:B-----5:R-:W-:Y:S01]  /*36f0*/  MOV R2, UR7 ;  /* 0x0000000700027c02 */ /* 0x020fe20008000f00 */
[----:B------:R-:W-:Y:S02]  /*3700*/  UIADD3 UR6, UPT, UPT, URZ, -UR6, URZ ;  /* 0x80000006ff067290 */ /* 0x000fe4000fffe0ff */
[----:B0-----:R-:W-:Y:S02]  /*3710*/  UISETP.NE.AND UP0, UPT, UR5, URZ, UPT ;  /* 0x000000ff0500728c */ /* 0x001fe4000bf05270 */
[----:B------:R-:W-:-:S04]  /*3720*/  ULOP3.LUT UR5, UR4, 0x7ffffffc, URZ, 0xc0, !UPT ;  /* 0x7ffffffc04057892 */ /* 0x000fc8000f8ec0ff */
[----:B------:R-:W-:-:S13]  /*3730*/  PLOP3.LUT P0, PT, PT, PT, UP0, 0x80, 0x8 ;  /* 0x000000000008781c */ /* 0x000fda0003f0f008 */
.L_x_161:
[----:B-1234-:R-:W0:Y:S01]  /*3740*/  LDC.64 R4, c[0x0][0x3b0] ;  /* 0x0000ec00ff047b82 */ /* 0x01ee220000000a00 */
        /* <DEDUP_REMOVED lines=9> */
[----:B-1----:R-:W-:Y:S01]  /*37e0*/  IMAD R11, R8, UR7, R3 ;  /* 0x00000007080b7c24 */ /* 0x002fe2000f8e0203 */
[----:B--2---:R-:W-:-:S03]  /*37f0*/  @!P0 MOV R17, R12 ;  /* 0x0000000c00118202 */ /* 0x004fc60000000f00 */
[----:B----4-:R-:W-:-:S04]  /*3800*/  IMAD.WIDE.U32 R10, R11, 0x2, R6 ;  /* 0x000000020b0a7825 */ /* 0x010fc800078e0006 */
[----:B------:R-:W-:Y:S01]  /*3810*/  IMAD.MOV.U32 R13, RZ, RZ, R11 ;  /* 0x000000ffff0d7224 */ /* 0x000fe200078e000b */
[----:B0-----:R-:W0:Y:S01]  /*3820*/  LDC.S8 R14, c[0x0][0x3e3] ;  /* 0x0000f8c0ff0e7b82 */ /* 0x001e220000000200 */
[----:B------:R-:W-:-:S04]  /*3830*/  LOP3.LUT R8, R10, 0x2, RZ, 0xc0, !PT ;  /* 0x000000020a087812 */ /* 0x000fc800078ec0ff */
[----:B------:R-:W-:Y:S01]  /*3840*/  ISETP.EQ.U32.AND P1, PT, R8, RZ, PT ;  /* 0x000000ff0800720c */ /* 0x000fe20003f22070 */
[----:B------:R-:W-:Y:S01]  /*3850*/  HFMA2 R8, -RZ, RZ, 0, 0.19775390625 ;  /* 0x00003254ff087431 */ /* 0x000fe200000001ff */
[----:B------:R-:W-:Y:S01]  /*3860*/  BSSY.RECONVERGENT B0, `(.L_x_153) ;  /* 0x000000f000007945 */ /* 0x000fe20003800200 */
[----:B------:R-:W-:Y:S02]  /*3870*/  VIADD R19, R2, 0xfffffffe ;  /* 0xfffffffe02137836 */ /* 0x000fe40000000000 */
[----:B---3--:R-:W-:Y:S01]  /*3880*/  @P0 FMUL.FTZ R17, R15, R12 ;  /* 0x0000000c0f110220 */ /* 0x008fe20000410000 */
[----:B------:R-:W-:-:S04]  /*3890*/  LOP3.LUT R12, R10, 0xfffffffd, RZ, 0xc0, !PT ;  /* 0xfffffffd0a0c7812 */ /* 0x000fc800078ec0ff */
[----:B------:R1:W-:Y:S04]  /*38a0*/  @P0 STL [R0+-0x8], R17 ;  /* 0xfffff81100000387 */ /* 0x0003e80000100800 */
[----:B------:R2:W5:Y:S01]  /*38b0*/  LD.E R9, desc[UR16][R12.64] ;  /* 0x000000100c097980 */ /* 0x000562000c101900 */
[----:B------:R-:W-:Y:S02]  /*38c0*/  F2FP.BF16.F32.PACK_AB R16, RZ, R17 ;  /* 0x00000011ff10723e */ /* 0x000fe400000010ff */
[----:B0-----:R-:W-:Y:S02]  /*38d0*/  ISETP.NE.AND P0, PT, R14, RZ, PT ;  /* 0x000000ff0e00720c */ /* 0x001fe40003f05270 */
[----:B-1----:R-:W-:-:S11]  /*38e0*/  SEL R17, R8, 0x7610, P1 ;  /* 0x0000761008117807 */ /* 0x002fd60000800000 */
.L_x_154:
[----:B-----5:R-:W-:-:S05]  /*38f0*/  HADD2.BF16_V2 R14, R9, R16.H0_H0 ;  /* 0x20000010090e7230 */ /* 0x020fca0000200000 */
[----:B------:R-:W-:-:S05]  /*3900*/  PRMT R15, R9, R17, R14 ;  /* 0x00000011090f7216 */ /* 0x000fca000000000e */
[----:B------:R-:W3:Y:S02]  /*3910*/  ATOM.E.CAS.STRONG.GPU PT, R14, [R12], R9, R15 ;  /* 0x000000090c0e738b */ /* 0x000ee400001ee10f */
[----:B---3--:R-:W-:Y:S02]  /*3920*/  ISETP.NE.U32.AND P1, PT, R14, R9, PT ;  /* 0x000000090e00720c */ /* 0x008fe40003f25070 */
[----:B------:R-:W-:-:S11]  /*3930*/  MOV R9, R14 ;  /* 0x0000000e00097202 */ /* 0x000fd60000000f00 */
[----:B------:R-:W-:Y:S05]  /*3940*/  @P1 BRA `(.L_x_154) ;  /* 0xfffffffc00e81947 */ /* 0x000fea000383ffff */
[----:B------:R-:W-:Y:S05]  /*3950*/  BSYNC.RECONVERGENT B0 ;  /* 0x0000000000007941 */ /* 0x000fea0003800200 */
.L_x_153:
[----:B------:R-:W-:Y:S01]  /*3960*/  IMAD.WIDE.U32 R14, R19, 0x4, R4 ;  /* 0x00000004130e7825 */ /* 0x000fe200078e0004 */
[----:B------:R-:W0:Y:S01]  /*3970*/  @P0 LDC.64 R16, c[0x0][0x3a8] ;  /* 0x0000ea00ff100b82 */ /* 0x000e220000000a00 */
[----:B------:R-:W3:Y:S04]  /*3980*/  LDL R9, [R0+-0x4] ;  /* 0xfffffc0000097983 */ /* 0x000ee80000100800 */
[----:B------:R-:W0:Y:S02]  /*3990*/  LDG.E.CONSTANT R14, desc[UR16][R14.64] ;  /* 0x000000100e0e7981 */ /* 0x000e24000c1e9900 */
[----:B0-----:R-:W-:-:S06]  /*39a0*/  @P0 IMAD.WIDE R16, R14, 0x4, R16 ;  /* 0x000000040e100825 */ /* 0x001fcc00078e0210 */
[----:B------:R0:W3:Y:S01]  /*39b0*/  @P0 LDG.E.CONSTANT R16, desc[UR16][R16.64] ;  /* 0x0000001010100981 */ /* 0x0000e2000c1e9900 */
[----:B------:R-:W-:-:S04]  /*39c0*/  IMAD R11, R14, UR7, R3 ;  /* 0x000000070e0b7c24 */ /* 0x000fc8000f8e0203 */
[----:B------:R-:W-:-:S04]  /*39d0*/  IMAD.WIDE.U32 R10, R11, 0x2, R6 ;  /* 0x000000020b0a7825 */ /* 0x000fc800078e0006 */
[----:B--2---:R-:W-:Y:S01]  /*39e0*/  IMAD.MOV.U32 R13, RZ, RZ, R11 ;  /* 0x000000ffff0d7224 */ /* 0x004fe200078e000b */
[C---:B------:R-:W-:Y:S02]  /*39f0*/  LOP3.LUT R12, R10.reuse, 0xfffffffd, RZ, 0xc0, !PT ;  /* 0xfffffffd0a0c7812 */ /* 0x040fe400078ec0ff */
[----:B------:R-:W-:Y:S01]  /*3a00*/  LOP3.LUT R14, R10, 0x2, RZ, 0xc0, !PT ;  /* 0x000000020a0e7812 */ /* 0x000fe200078ec0ff */
[----:B------:R-:W-:Y:S03]  /*3a10*/  BSSY.RECONVERGENT B0, `(.L_x_155) ;  /* 0x000000d000007945 */ /* 0x000fe60003800200 */
[----:B------:R-:W-:-:S04]  /*3a20*/  ISETP.EQ.U32.AND P1, PT, R14, RZ, PT ;  /* 0x000000ff0e00720c */ /* 0x000fc80003f22070 */
[----:B0-----:R-:W-:Y:S01]  /*3a30*/  SEL R17, R8, 0x7610, P1 ;  /* 0x0000761008117807 */ /* 0x001fe20000800000 */
[----:B---3--:R-:W-:-:S05]  /*3a40*/  @P0 FMUL.FTZ R9, R16, R9 ;  /* 0x0000000910090220 */ /* 0x008fca0000410000 */
[----:B------:R0:W-:Y:S04]  /*3a50*/  @P0 STL [R0+-0x4], R9 ;  /* 0xfffffc0900000387 */ /* 0x0001e80000100800 */
[----:B------:R0:W5:Y:S01]  /*3a60*/  LD.E R15, desc[UR16][R12.64] ;  /* 0x000000100c0f7980 */ /* 0x000162000c101900 */
[----:B------:R-:W-:-:S07]  /*3a70*/  F2FP.BF16.F32.PACK_AB R16, RZ, R9 ;  /* 0x00000009ff10723e */ /* 0x000fce00000010ff */
.L_x_156:
[----:B-----5:R-:W-:-:S05]  /*3a80*/  HADD2.BF16_V2 R14, R15, R16.H0_H0 ;  /* 0x200000100f0e7230 */ /* 0x020fca0000200000 */
[----:B0-----:R-:W-:-:S05]  /*3a90*/  PRMT R9, R15, R17, R14 ;  /* 0x000000110f097216 */ /* 0x001fca000000000e */
[----:B------:R-:W2:Y:S02]  /*3aa0*/  ATOM.E.CAS.STRONG.GPU PT, R14, [R12], R15, R9 ;  /* 0x0000000f0c0e738b */ /* 0x000ea400001ee109 */
[----:B--2---:R-:W-:Y:S02]  /*3ab0*/  ISETP.NE.U32.AND P1, PT, R14, R15, PT ;  /* 0x0000000f0e00720c */ /* 0x004fe40003f25070 */
[----:B------:R-:W-:-:S11]  /*3ac0*/  MOV R15, R14 ;  /* 0x0000000e000f7202 */ /* 0x000fd60000000f00 */
[----:B------:R-:W-:Y:S05]  /*3ad0*/  @P1 BRA `(.L_x_156) ;  /* 0xfffffffc00e81947 */ /* 0x000fea000383ffff */
[----:B------:R-:W-:Y:S05]  /*3ae0*/  BSYNC.RECONVERGENT B0 ;  /* 0x0000000000007941 */ /* 0x000fea0003800200 */
.L_x_155:
        /* <DEDUP_REMOVED lines=19> */
.L_x_158:
[----:B-----5:R-:W-:-:S05]  /*3c20*/  HADD2.BF16_V2 R14, R15, R16.H0_H0 ;  /* 0x200000100f0e7230 */ /* 0x020fca0000200000 */
[----:B0-----:R-:W-:-:S05]  /*3c30*/  PRMT R9, R15, R17, R14 ;  /* 0x000000110f097216 */ /* 0x001fca000000000e */
[----:B------:R-:W2:Y:S02]  /*3c40*/  ATOM.E.CAS.STRONG.GPU PT, R14, [R12], R15, R9 ;  /* 0x0000000f0c0e738b */ /* 0x000ea400001ee109 */
[----:B--2---:R-:W-:Y:S01]  /*3c50*/  ISETP.NE.U32.AND P1, PT, R14, R15, PT ;  /* 0x0000000f0e00720c */ /* 0x004fe20003f25070 */
[----:B------:R-:W-:-:S12]  /*3c60*/  IMAD.MOV.U32 R15, RZ, RZ, R14 ;  /* 0x000000ffff0f7224 */ /* 0x000fd800078e000e */
[----:B------:R-:W-:Y:S05]  /*3c70*/  @P1 BRA `(.L_x_158) ;  /* 0xfffffffc00e81947 */ /* 0x000fea000383ffff */
[----:B------:R-:W-:Y:S05]  /*3c80*/  BSYNC.RECONVERGENT B0 ;  /* 0x0000000000007941 */ /* 0x000fea0003800200 */
.L_x_157:
[----:B------:R-:W-:Y:S01]  /*3c90*/  IMAD.WIDE.U32 R10, R2, 0x4, R4 ;  /* 0x00000004020a7825 */ /* 0x000fe200078e0004 */
[----:B------:R-:W0:Y:S01]  /*3ca0*/  @P0 LDC.64 R12, c[0x0][0x3a8] ;  /* 0x0000ea00ff0c0b82 */ /* 0x000e220000000a00 */
[----:B------:R-:W2:Y:S04]  /*3cb0*/  LDL R5, [R0+0x4] ;  /* 0x0000040000057983 */ /* 0x000ea80000100800 */
[----:B------:R-:W0:Y:S02]  /*3cc0*/  LDG.E.CONSTANT R10, desc[UR16][R10.64] ;  /* 0x000000100a0a7981 */ /* 0x000e24000c1e9900 */
[----:B0-----:R-:W-:-:S06]  /*3cd0*/  @P0 IMAD.WIDE R12, R10, 0x4, R12 ;  /* 0x000000040a0c0825 */ /* 0x001fcc00078e020c */
[----:B------:R-:W3:Y:S01]  /*3ce0*/  @P0 LDG.E.CONSTANT R12, desc[UR16][R12.64] ;  /* 0x000000100c0c0981 */ /* 0x000ee2000c1e9900 */
[----:B------:R-:W-:-:S04]  /*3cf0*/  IMAD R9, R10, UR7, R3 ;  /* 0x000000070a097c24 */ /* 0x000fc8000f8e0203 */
[----:B------:R-:W-:Y:S01]  /*3d00*/  IMAD.WIDE.U32 R6, R9, 0x2, R6 ;  /* 0x0000000209067825 */ /* 0x000fe200078e0006 */
[-C--:B--2---:R-:W-:Y:S02]  /*3d10*/  @!P0 MOV R9, R5.reuse ;  /* 0x0000000500098202 */ /* 0x084fe40000000f00 */
[C---:B------:R-:W-:Y:S02]  /*3d20*/  LOP3.LUT R4, R6.reuse, 0xfffffffd, RZ, 0xc0, !PT ;  /* 0xfffffffd06047812 */ /* 0x040fe400078ec0ff */
[----:B------:R-:W-:Y:S01]  /*3d30*/  LOP3.LUT R10, R6, 0x2, RZ, 0xc0, !PT ;  /* 0x00000002060a7812 */ /* 0x000fe200078ec0ff */
[----:B------:R-:W-:Y:S03]  /*3d40*/  BSSY.RECONVERGENT B0, `(.L_x_159) ;  /* 0x000000e000007945 */ /* 0x000fe60003800200 */
[----:B------:R-:W-:Y:S01]  /*3d50*/  ISETP.EQ.U32.AND P1, PT, R10, RZ, PT ;  /* 0x000000ff0a00720c */ /* 0x000fe20003f22070 */
[----:B---3--:R-:W-:Y:S01]  /*3d60*/  @P0 FMUL.FTZ R9, R12, R5 ;  /* 0x000000050c090220 */ /* 0x008fe20000410000 */
[----:B------:R-:W-:-:S04]  /*3d70*/  IMAD.MOV.U32 R5, RZ, RZ, R7 ;  /* 0x000000ffff057224 */ /* 0x000fc800078e0007 */
[----:B------:R0:W-:Y:S04]  /*3d80*/  @P0 STL [R0+0x4], R9 ;  /* 0x0000040900000387 */ /* 0x0001e80000100800 */
[----:B------:R0:W5:Y:S01]  /*3d90*/  LD.E R11, desc[UR16][R4.64] ;  /* 0x00000010040b7980 */ /* 0x000162000c101900 */
[----:B------:R-:W-:Y:S02]  /*3da0*/  F2FP.BF16.F32.PACK_AB R10, RZ, R9 ;  /* 0x00000009ff0a723e */ /* 0x000fe400000010ff */
[----:B------:R-:W-:-:S07]  /*3db0*/  SEL R12, R8, 0x7610, P1 ;  /* 0x00007610080c7807 */ /* 0x000fce0000800000 */
.L_x_160:
[----:B-----5:R-:W-:-:S05]  /*3dc0*/  HADD2.BF16_V2 R8, R11, R10.H0_H0 ;  /* 0x2000000a0b087230 */ /* 0x020fca0000200000 */
[----:B0-----:R-:W-:-:S05]  /*3dd0*/  PRMT R9, R11, R12, R8 ;  /* 0x0000000c0b097216 */ /* 0x001fca0000000008 */
[----:B------:R-:W2:Y:S02]  /*3de0*/  ATOM.E.CAS.STRONG.GPU PT, R8, [R4], R11, R9 ;  /* 0x0000000b0408738b */ /* 0x000ea400001ee109 */
[----:B--2---:R-:W-:Y:S02]  /*3df0*/  ISETP.NE.U32.AND P1, PT, R8, R11, PT ;  /* 0x0000000b0800720c */ /* 0x004fe40003f25070 */
[----:B------:R-:W-:-:S11]  /*3e00*/  MOV R11, R8 ;  /* 0x00000008000b7202 */ /* 0x000fd60000000f00 */
[----:B------:R-:W-:Y:S05]  /*3e10*/  @P1 BRA `(.L_x_160) ;  /* 0xfffffffc00e81947 */ /* 0x000fea000383ffff */
[----:B------:R-:W-:Y:S05]  /*3e20*/  BSYNC.RECONVERGENT B0 ;  /* 0x0000000000007941 */ /* 0x000fea0003800200 */
.L_x_159:
[----:B------:R-:W-:Y:S01]  /*3e30*/  UIADD3 UR6, UPT, UPT, UR6, 0x4, URZ ;  /* 0x0000000406067890 */ /* 0x000fe2000fffe0ff */
[----:B------:R-:W-:Y:S01]  /*3e40*/  VIADD R0, R0, 0x10 ;  /* 0x0000001000007836 */ /* 0x000fe20000000000 */
[----:B------:R-:W-:Y:S02]  /*3e50*/  IADD3 R2, PT, PT, R2, 0x4, RZ ;  /* 0x0000000402027810 */ /* 0x000fe40007ffe0ff */
[----:B------:R-:W-:-:S09]  /*3e60*/  UISETP.NE.AND UP0, UPT, UR6, URZ, UPT ;  /* 0x000000ff0600728c */ /* 0x000fd2000bf05270 */
[----:B------:R-:W-:Y:S05]  /*3e70*/  BRA.U UP0, `(.L_x_161) ;  /* 0xfffffff900307547 */ /* 0x000fea000b83ffff */
.L_x_152:
[----:B------:R-:W-:-:S13]  /*3e80*/  ISETP.NE.AND P0, PT, RZ, UR8, PT ;  /* 0x00000008ff007c0c */ /* 0x000fda000bf05270 */
[----:B------:R-:W-:Y:S05]  /*3e90*/  @!P0 EXIT ;  /* 0x000000000000894d */ /* 0x000fea0003800000 */
[----:B------:R-:W0:Y:S01]  /*3ea0*/  LDCU.S8 UR4, c[0x0][0x3e3] ;  /* 0x00007c60ff0477ac */ /* 0x000e220008000200 */
[----:B------:R-:W-:Y:S02]  /*3eb0*/  UIADD3 UR6, UPT, UPT, UR24, UR5, URZ ;  /* 0x0000000518067290 */ /* 0x000fe4000fffe0ff */
[----:B------:R-:W-:-:S04]  /*3ec0*/  UIMAD UR7, UR5, 0x4, UR25 ;  /* 0x00000004050778a4 */ /* 0x000fc8000f8e0219 */
[----:B------:R-:W-:Y:S01]  /*3ed0*/  IMAD.U32 R13, RZ, RZ, UR6 ;  /* 0x00000006ff0d7e24 */ /* 0x000fe2000f8e00ff */
[----:B0-----:R-:W-:Y:S01]  /*3ee0*/  ISETP.NE.AND P1, PT, RZ, UR4, PT ;  /* 0x00000004ff007c0c */ /* 0x001fe2000bf25270 */
[----:B------:R-:W-:-:S12]  /*3ef0*/  UIADD3 UR4, UPT, UPT, URZ, -UR8, URZ ;  /* 0x80000008ff047290 */ /* 0x000fd8000fffe0ff */
.L_x_164:
[----:B-1234-:R-:W0:Y:S01]  /*3f00*/  LDC.64 R4, c[0x0][0x3b0] ;  /* 0x0000ec00ff047b82 */ /* 0x01ee220000000a00 */
[----:B------:R-:W2:Y:S01]  /*3f10*/  LDL R0, [UR7] ;  /* 0x00000007ff007983 */ /* 0x000ea20008100800 */
[----:B------:R-:W1:Y:S06]  /*3f20*/  LDCU UR5, c[0x0][0x3d4] ;  /* 0x00007a80ff0577ac */ /* 0x000e6c0008000800 */
[----:B------:R-:W3:Y:S08]  /*3f30*/  @P1 LDC.64 R6, c[0x0][0x3a8] ;  /* 0x0000ea00ff061b82 */ /* 0x000ef00000000a00 */
[----:B------:R-:W4:Y:S01]  /*3f40*/  LDC.64 R8, c[0x0][0x388] ;  /* 0x0000e200ff087b82 */ /* 0x000f220000000a00 */
[----:B0-----:R-:W-:-:S06]  /*3f50*/  IMAD.WIDE.U32 R4, R13, 0x4, R4 ;  /* 0x000000040d047825 */ /* 0x001fcc00078e0004 */
[----:B------:R-:W3:Y:S02]  /*3f60*/  LDG.E.CONSTANT R4, desc[UR16][R4.64] ;  /* 0x0000001004047981 */ /* 0x000ee4000c1e9900 */
[----:B---3--:R-:W-:-:S06]  /*3f70*/  @P1 IMAD.WIDE R6, R4, 0x4, R6 ;  /* 0x0000000404061825 */ /* 0x008fcc00078e0206 */
[----:B------:R-:W2:Y:S01]  /*3f80*/  @P1 LDG.E.CONSTANT R7, desc[UR16][R6.64] ;  /* 0x0000001006071981 */ /* 0x000ea2000c1e9900 */
[----:B-1----:R-:W-:-:S04]  /*3f90*/  IMAD R11, R4, UR5, R3 ;  /* 0x00000005040b7c24 */ /* 0x002fc8000f8e0203 */
[----:B----4-:R-:W-:-:S03]  /*3fa0*/  IMAD.WIDE.U32 R8, R11, 0x2, R8 ;  /* 0x000000020b087825 */ /* 0x010fc600078e0008 */
[C---:B------:R-:W-:Y:S02]  /*3fb0*/  LOP3.LUT R10, R8.reuse, 0xfffffffd, RZ, 0xc0, !PT ;  /* 0xfffffffd080a7812 */ /* 0x040fe400078ec0ff */
[----:B------:R-:W-:Y:S02]  /*3fc0*/  MOV R11, R9 ;  /* 0x00000009000b7202 */ /* 0x000fe40000000f00 */
[----:B-----5:R-:W-:Y:S01]  /*3fd0*/  LOP3.LUT R2, R8, 0x2, RZ, 0xc0, !PT ;  /* 0x0000000208027812 */ /* 0x020fe200078ec0ff */
[----:B------:R-:W-:Y:S01]  /*3fe0*/  IMAD.MOV.U32 R4, RZ, RZ, 0x3254 ;  /* 0x00003254ff047424 */ /* 0x000fe200078e00ff */
[----:B------:R-:W-:Y:S02]  /*3ff0*/  BSSY.RECONVERGENT B0, `(.L_x_162) ;  /* 0x000000d000007945 */ /* 0x000fe40003800200 */
[----:B------:R-:W-:-:S04]  /*4000*/  ISETP.EQ.U32.AND P0, PT, R2, RZ, PT ;  /* 0x000000ff0200720c */ /* 0x000fc80003f02070 */
[----:B------:R-:W-:Y:S01]  /*4010*/  SEL R4, R4, 0x7610, P0 ;  /* 0x0000761004047807 */ /* 0x000fe20000000000 */
[----:B--2---:R-:W-:-:S05]  /*4020*/  @P1 FMUL.FTZ R0, R7, R0 ;  /* 0x0000000007001220 */ /* 0x004fca0000410000 */
[----:B------:R0:W-:Y:S04]  /*4030*/  @P1 STL [UR7], R0 ;  /* 0x00000000ff001987 */ /* 0x0001e80008100807 */
[----:B------:R0:W5:Y:S01]  /*4040*/  LD.E R5, desc[UR16][R10.64] ;  /* 0x000000100a057980 */ /* 0x000162000c101900 */
[----:B------:R-:W-:-:S07]  /*4050*/  F2FP.BF16.F32.PACK_AB R2, RZ, R0 ;  /* 0x00000000ff02723e */ /* 0x000fce00000010ff */
.L_x_163:
[----:B0----5:R-:W-:-:S05]  /*4060*/  HADD2.BF16_V2 R0, R5, R2.H0_H0 ;  /* 0x2000000205007230 */ /* 0x021fca0000200000 */
[----:B------:R-:W-:-:S05]  /*4070*/  PRMT R7, R5, R4, R0 ;  /* 0x0000000405077216 */ /* 0x000fca0000000000 */
[----:B------:R-:W2:Y:S02]  /*4080*/  ATOM.E.CAS.STRONG.GPU PT, R0, [R10], R5, R7 ;  /* 0x000000050a00738b */ /* 0x000ea400001ee107 */
[----:B--2---:R-:W-:Y:S02]  /*4090*/  ISETP.NE.U32.AND P0, PT, R0, R5, PT ;  /* 0x000000050000720c */ /* 0x004fe40003f05070 */
[----:B------:R-:W-:-:S11]  /*40a0*/  MOV R5, R0 ;  /* 0x0000000000057202 */ /* 0x000fd60000000f00 */
[----:B------:R-:W-:Y:S05]  /*40b0*/  @P0 BRA `(.L_x_163) ;  /* 0xfffffffc00e80947 */ /* 0x000fea000383ffff */
[----:B------:R-:W-:Y:S05]  /*40c0*/  BSYNC.RECONVERGENT B0 ;  /* 0x0000000000007941 */ /* 0x000fea0003800200 */
.L_x_162:
[----:B------:R-:W-:Y:S01]  /*40d0*/  UIADD3 UR4, UPT, UPT, UR4, 0x1, URZ ;  /* 0x0000000104047890 */ /* 0x000fe2000fffe0ff */
[----:B------:R-:W-:Y:S01]  /*40e0*/  VIADD R13, R13, 0x1 ;  /* 0x000000010d0d7836 */ /* 0x000fe20000000000 */
[----:B------:R-:W-:Y:S02]  /*40f0*/  UIADD3 UR7, UPT, UPT, UR7, 0x4, URZ ;  /* 0x0000000407077890 */ /* 0x000fe4000fffe0ff */
[----:B------:R-:W-:-:S09]  /*4100*/  UISETP.NE.AND UP0, UPT, UR4, URZ, UPT ;  /* 0x000000ff0400728c */ /* 0x000fd2000bf05270 */
[----:B------:R-:W-:Y:S05]  /*4110*/  BRA.U UP0, `(.L_x_164) ;  /* 0xfffffffd00787547 */ /* 0x000fea000b83ffff */
[----:B------:R-:W-:Y:S05]  /*4120*/  EXIT ;  /* 0x000000000000794d */ /* 0x000fea0003800000 */
        .weak           $__internal_9_$__cuda_sm20_div_u64
        .type           $__internal_9_$__cuda_sm20_div_u64,@function
        .size           $__internal_9_$__cuda_sm20_div_u64,($__internal_10_$__cuda_sm20_rem_u16 - $__internal_9_$__cuda_sm20_div_u64)
$__internal_9_$__cuda_sm20_div_u64:
[----:B------:R-:W-:Y:S02]  /*4130*/  UMOV UR7, URZ ;  /* 0x000000ff00077c82 */ /* 0x000fe40008000000 */
[----:B------:R-:W0:Y:S02]  /*4140*/  I2F.U64.RP R2, UR6 ;  /* 0x0000000600027d12 */ /* 0x000e240008309000 */
[----:B0-----:R-:W0:Y:S02]  /*4150*/  MUFU.RCP R2, R2 ;  /* 0x0000000200027308 */ /* 0x001e240000001000 */
[----:B0-----:R-:W-:-:S15]  /*4160*/  IADD3 R4, PT, PT, R2, 0x1ffffffe, RZ ;  /* 0x1ffffffe02047810 */ /* 0x001fde0007ffe0ff */
[----:B------:R-:W-:-:S15]  /*4170*/  NOP ;  /* 0x0000000000007918 */ /* 0x000fde0000000000 */
[----:B------:R-:W-:-:S15]  /*4180*/  NOP ;  /* 0x0000000000007918 */ /* 0x000fde0000000000 */
[----:B------:R-:W-:-:S15]  /*4190*/  NOP ;  /* 0x0000000000007918 */ /* 0x000fde0000000000 */
[----:B------:R-:W0:Y:S02]  /*41a0*/  F2I.U64.TRUNC R4, R4 ;  /* 0x0000000400047311 */ /* 0x000e24000020d800 */
[----:B0-----:R-:W-:-:S04]  /*41b0*/  IMAD.WIDE.U32 R6, R4, UR6, RZ ;  /* 0x0000000604067c25 */ /* 0x001fc8000f8e00ff */
[----:B------:R-:W-:Y:S01]  /*41c0*/  IMAD R7, R5, UR6, R7 ;  /* 0x0000000605077c24 */ /* 0x000fe2000f8e0207 */
[----:B------:R-:W-:-:S05]  /*41d0*/  IADD3 R9, P0, PT, RZ, -R6, RZ ;  /* 0x80000006ff097210 */ /* 0x000fca0007f1e0ff */
[----:B------:R-:W-:-:S04]  /*41e0*/  IMAD.HI.U32 R6, R4, R9, RZ ;  /* 0x0000000904067227 */ /* 0x000fc800078e00ff */
[----:B------:R-:W-:Y:S01]  /*41f0*/  IMAD.X R11, RZ, RZ, ~R7, P0 ;  /* 0x000000ffff0b7224 */ /* 0x000fe200000e0e07 */
[----:B------:R-:W-:-:S03]  /*4200*/  MOV R7, R4 ;  /* 0x0000000400077202 */ /* 0x000fc60000000f00 */
[-C--:B------:R-:W-:Y:S02]  /*4210*/  IMAD R13, R5, R11.reuse, RZ ;  /* 0x0000000b050d7224 */ /* 0x080fe400078e02ff */
[----:B------:R-:W-:-:S04]  /*4220*/  IMAD.WIDE.U32 R6, P0, R4, R11, R6 ;  /* 0x0000000b04067225 */ /* 0x000fc80007800006 */
[----:B------:R-:W-:-:S04]  /*4230*/  IMAD.HI.U32 R11, R5, R11, RZ ;  /* 0x0000000b050b7227 */ /* 0x000fc800078e00ff */
[----:B------:R-:W-:-:S04]  /*4240*/  IMAD.HI.U32 R6, P1, R5, R9, R6 ;  /* 0x0000000905067227 */ /* 0x000fc80007820006 */
[----:B------:R-:W-:Y:S01]  /*4250*/  IMAD.X R2, R11, 0x1, R5, P0 ;  /* 0x000000010b027824 */ /* 0x000fe200000e0605 */
[----:B------:R-:W-:-:S04]  /*4260*/  IADD3 R7, P2, PT, R13, R6, RZ ;  /* 0x000000060d077210 */ /* 0x000fc80007f5e0ff */
[----:B------:R-:W-:Y:S01]  /*4270*/  IADD3.X R9, PT, PT, RZ, RZ, R2, P2, P1 ;  /* 0x000000ffff097210 */ /* 0x000fe200017e2402 */
[----:B------:R-:W-:-:S03]  /*4280*/  IMAD.WIDE.U32 R4, R7, UR6, RZ ;  /* 0x0000000607047c25 */ /* 0x000fc6000f8e00ff */
[----:B------:R-:W-:Y:S01]  /*4290*/  IADD3 R11, P0, PT, RZ, -R4, RZ ;  /* 0x80000004ff0b7210 */ /* 0x000fe20007f1e0ff */
[----:B------:R-:W-:Y:S02]  /*42a0*/  IMAD R4, R9, UR6, R5 ;  /* 0x0000000609047c24 */ /* 0x000fe4000f8e0205 */
[----:B------:R-:W-:Y:S02]  /*42b0*/  HFMA2 R5, -RZ, RZ, 0, 0 ;  /* 0x00000000ff057431 */ /* 0x000fe400000001ff */
[----:B------:R-:W-:Y:S01]  /*42c0*/  IMAD.HI.U32 R6, R7, R11, RZ ;  /* 0x0000000b07067227 */ /* 0x000fe200078e00ff */
[----:B------:R-:W-:-:S05]  /*42d0*/  IADD3.X R4, PT, PT, RZ, ~R4, RZ, P0, !PT ;  /* 0x80000004ff047210 */ /* 0x000fca00007fe4ff */
[----:B------:R-:W-:-:S04]  /*42e0*/  IMAD.WIDE.U32 R6, P0, R7, R4, R6 ;  /* 0x0000000407067225 */ /* 0x000fc80007800006 */
[C---:B------:R-:W-:Y:S02]  /*42f0*/  IMAD R2, R9.reuse, R4, RZ ;  /* 0x0000000409027224 */ /* 0x040fe400078e02ff */
[----:B------:R-:W-:-:S04]  /*4300*/  IMAD.HI.U32 R7, P1, R9, R11, R6 ;  /* 0x0000000b09077227 */ /* 0x000fc80007820006 */
[----:B------:R-:W-:Y:S01]  /*4310*/  IMAD.HI.U32 R4, R9, R4, RZ ;  /* 0x0000000409047227 */ /* 0x000fe200078e00ff */
[----:B------:R-:W-:-:S03]  /*4320*/  IADD3 R7, P2, PT, R2, R7, RZ ;  /* 0x0000000702077210 */ /* 0x000fc60007f5e0ff */
[----:B------:R-:W-:Y:S02]  /*4330*/  IMAD.X R9, R4, 0x1, R9, P0 ;  /* 0x0000000104097824 */ /* 0x000fe400000e0609 */
[----:B------:R-:W-:-:S03]  /*4340*/  IMAD.HI.U32 R4, R7, UR8, RZ ;  /* 0x0000000807047c27 */ /* 0x000fc6000f8e00ff */
[----:B------:R-:W-:Y:S01]  /*4350*/  IADD3.X R9, PT, PT, RZ, RZ, R9, P2, P1 ;  /* 0x000000ffff097210 */ /* 0x000fe200017e2409 */
[----:B------:R-:W-:-:S04]  /*4360*/  IMAD.WIDE.U32 R4, R7, UR14, R4 ;  /* 0x0000000e07047c25 */ /* 0x000fc8000f8e0004 */
[C---:B------:R-:W-:Y:S02]  /*4370*/  IMAD R7, R9.reuse, UR14, RZ ;  /* 0x0000000e09077c24 */ /* 0x040fe4000f8e02ff */
[----:B------:R-:W-:-:S04]  /*4380*/  IMAD.HI.U32 R4, P0, R9, UR8, R4 ;  /* 0x0000000809047c27 */ /* 0x000fc8000f800004 */
[----:B------:R-:W-:Y:S01]  /*4390*/  IMAD.HI.U32 R2, R9, UR14, RZ ;  /* 0x0000000e09027c27 */ /* 0x000fe2000f8e00ff */
[----:B------:R-:W-:-:S03]  /*43a0*/  IADD3 R6, P1, PT, R7, R4, RZ ;  /* 0x0000000407067210 */ /* 0x000fc60007f3e0ff */
[----:B------:R-:W-:Y:S02]  /*43b0*/  IMAD.X R2, RZ, RZ, R2, P0 ;  /* 0x000000ffff027224 */ /* 0x000fe400000e0602 */
[----:B------:R-:W-:-:S03]  /*43c0*/  IMAD.WIDE.U32 R4, R6, UR6, RZ ;  /* 0x0000000606047c25 */ /* 0x000fc6000f8e00ff */
[----:B------:R-:W-:Y:S02]  /*43d0*/  IADD3.X R7, PT, PT, RZ, R2, RZ, P1, !PT ;  /* 0x00000002ff077210 */ /* 0x000fe40000ffe4ff */
[----:B------:R-:W-:-:S03]  /*43e0*/  IADD3 R9, P0, PT, -R4, UR8, RZ ;  /* 0x0000000804097c10 */ /* 0x000fc6000ff1e1ff */
[----:B------:R-:W-:Y:S01]  /*43f0*/  IMAD R2, R7, UR6, R5 ;  /* 0x0000000607027c24 */ /* 0x000fe2000f8e0205 */
[----:B------:R-:W-:-:S04]  /*4400*/  IADD3 R5, P2, PT, R6, 0x1, RZ ;  /* 0x0000000106057810 */ /* 0x000fc80007f5e0ff */
[----:B------:R-:W-:Y:S01]  /*4410*/  IADD3.X R11, PT, PT, ~R2, UR14, RZ, P0, !PT ;  /* 0x0000000e020b7c10 */ /* 0x000fe200087fe5ff */
[----:B------:R-:W-:Y:S01]  /*4420*/  IMAD.X R4, RZ, RZ, R7, P2 ;  /* 0x000000ffff047224 */ /* 0x000fe200010e0607 */
[C---:B------:R-:W-:Y:S02]  /*4430*/  ISETP.GE.U32.AND P0, PT, R9.reuse, UR6, PT ;  /* 0x0000000609007c0c */ /* 0x040fe4000bf06070 */
[----:B------:R-:W-:Y:S02]  /*4440*/  IADD3 R2, P1, PT, R9, -UR6, RZ ;  /* 0x8000000609027c10 */ /* 0x000fe4000ff3e0ff */
[C---:B------:R-:W-:Y:S02]  /*4450*/  ISETP.GE.U32.AND.EX P0, PT, R11.reuse, RZ, PT, P0 ;  /* 0x000000ff0b00720c */ /* 0x040fe40003f06100 */
[----:B------:R-:W-:Y:S02]  /*4460*/  IADD3.X R8, PT, PT, R11, -0x1, RZ, P1, !PT ;  /* 0xffffffff0b087810 */ /* 0x000fe40000ffe4ff */
[----:B------:R-:W-:-:S02]  /*4470*/  SEL R2, R2, R9, P0 ;  /* 0x0000000902027207 */ /* 0x000fc40000000000 */
[----:B------:R-:W-:Y:S02]  /*4480*/  SEL R5, R5, R6, P0 ;  /* 0x0000000605057207 */ /* 0x000fe40000000000 */
[----:B------:R-:W-:Y:S02]  /*4490*/  SEL R6, R8, R11, P0 ;  /* 0x0000000b08067207 */ /* 0x000fe40000000000 */
[----:B------:R-:W-:Y:S02]  /*44a0*/  SEL R4, R4, R7, P0 ;  /* 0x0000000704047207 */ /* 0x000fe40000000000 */
[----:B------:R-:W-:Y:S02]  /*44b0*/  ISETP.GE.U32.AND P0, PT, R2, UR6, PT ;  /* 0x0000000602007c0c */ /* 0x000fe4000bf06070 */
[----:B------:R-:W-:Y:S02]  /*44c0*/  IADD3 R2, P2, PT, R5, 0x1, RZ ;  /* 0x0000000105027810 */ /* 0x000fe40007f5e0ff */
[----:B------:R-:W-:-:S02]  /*44d0*/  ISETP.GE.U32.AND.EX P0, PT, R6, RZ, PT, P0 ;  /* 0x000000ff0600720c */ /* 0x000fc40003f06100 */
[-C--:B------:R-:W-:Y:S02]  /*44e0*/  IADD3.X R7, PT, PT, RZ, R4.reuse, RZ, P2, !PT ;  /* 0x00000004ff077210 */ /* 0x080fe400017fe4ff */
[----:B------:R-:W-:Y:S02]  /*44f0*/  ISETP.NE.U32.AND P1, PT, RZ, UR6, PT ;  /* 0x00000006ff007c0c */ /* 0x000fe4000bf25070 */
[----:B------:R-:W-:Y:S02]  /*4500*/  SEL R2, R2, R5, P0 ;  /* 0x0000000502027207 */ /* 0x000fe40000000000 */
[----:B------:R-:W-:Y:S01]  /*4510*/  SEL R7, R7, R4, P0 ;  /* 0x0000000407077207 */ /* 0x000fe20000000000 */
[----:B------:R-:W-:Y:S01]  /*4520*/  IMAD.MOV.U32 R4, RZ, RZ, R0 ;  /* 0x000000ffff047224 */ /* 0x000fe200078e0000 */
[----:B------:R-:W-:Y:S02]  /*4530*/  MOV R5, 0x0 ;  /* 0x0000000000057802 */ /* 0x000fe40000000f00 */
[----:B------:R-:W-:-:S04]  /*4540*/  ISETP.NE.AND.EX P1, PT, RZ, RZ, PT, P1 ;  /* 0x000000ffff00720c */ /* 0x000fc80003f25310 */
[----:B------:R-:W-:Y:S02]  /*4550*/  SEL R2, R2, 0xffffffff, P1 ;  /* 0xffffffff02027807 */ /* 0x000fe40000800000 */
[----:B------:R-:W-:Y:S01]  /*4560*/  SEL R7, R7, 0xffffffff, P1 ;  /* 0xffffffff07077807 */ /* 0x000fe20000800000 */
[----:B------:R-:W-:Y:S06]  /*4570*/  RET.REL.NODEC R4 `(_Z21moe_wna16_gemm_kernelI13__nv_bfloat16Li8ELi1EEvPKT_PS1_PKjS3_S6_PKfPKiSA_SA_tttjjjtttbb) ;  /* 0xffffffb804a07950 */ /* 0x000fec0003c3ffff */
        .weak           $__internal_10_$__cuda_sm20_rem_u16
        .type           $__internal_10_$__cuda_sm20_rem_u16,@function
        .size           $__internal_10_$__cuda_sm20_rem_u16,(.L_x_557 - $__internal_10_$__cuda_sm20_rem_u16)
$__internal_10_$__cuda_sm20_rem_u16:
        /* <DEDUP_REMOVED lines=16> */
[----:B------:R-:W-:Y:S02]  /*4680*/  IMAD.MOV R13, RZ, RZ, -R4 ;  /* 0x000000ffff0d7224 */ /* 0x000fe400078e0a04 */
[----:B------:R-:W-:Y:S02]  /*4690*/  IMAD.MOV.U32 R4, RZ, RZ, R14 ;  /* 0x000000ffff047224 */ /* 0x000fe400078e000e */
[----:B------:R-:W-:Y:S01]  /*46a0*/  IMAD R13, R10, R13, R12 ;  /* 0x0000000d0a0d7224 */ /* 0x000fe200078e020c */
[----:B------:R-:W-:Y:S01]  /*46b0*/  @!P0 MOV R13, 0xffffffff ;  /* 0xffffffff000d8802 */ /* 0x000fe20000000f00 */
[----:B------:R-:W-:Y:S06]  /*46c0*/  RET.REL.NODEC R4 `(_Z21moe_wna16_gemm_kernelI13__nv_bfloat16Li8ELi1EEvPKT_PS1_PKjS3_S6_PKfPKiSA_SA_tttjjjtttbb) ;  /* 0xffffffb8044c7950 */ /* 0x000fec0003c3ffff */
.L_x_165:
        /* <DEDUP_REMOVED lines=11> */
.L_x_557:


//--------------------- .text._Z21moe_wna16_gemm_kernelI13__nv_bfloat16Li4ELi8EEvPKT_PS1_PKjS3_S6_PKfPKiSA_SA_tttjjjtttbb --------------------------
	.section	.text._Z21moe_wna16_gemm_kernelI13__nv_bfloat16Li4ELi8EEvPKT_PS1_PKjS3_S6_PKfPKiSA_SA_tttjjjtttbb,"ax",@progbits
	.align	128
        .global         _Z21moe_wna16_gemm_kernelI13__nv_bfloat16Li4ELi8EEvPKT_PS1_PKjS3_S6_PKfPKiSA_SA_tttjjjtttbb
        .type           _Z21moe_wna16_gemm_kernelI13__nv_bfloat16Li4ELi8EEvPKT_PS1_PKjS3_S6_PKfPKiSA_SA_tttjjjtttbb,@function
        .size           _Z21moe_wna16_gemm_kernelI13__nv_bfloat16Li4ELi8EEvPKT_PS1_PKjS3_S6_PKfPKiSA_SA_tttjjjtttbb,(.L_x_560 - _Z21moe_wna16_gemm_kernelI13__nv_bfloat16Li4ELi8EEvPKT_PS1_PKjS3_S6_PKfPKiSA_SA_tttjjjtttbb)
        .other          _Z21moe_wna16_gemm_kernelI13__nv_bfloat16Li4ELi8EEvPKT_PS1_PKjS3_S6_PKfPKiSA_SA_tttjjjtttbb,@"STO_CUDA_ENTRY STV_DEFAULT"
_Z21moe_wna16_gemm_kernelI13__nv_bfloat16Li4ELi8EEvPKT_PS1_PKjS3_S6_PKfPKiSA_SA_tttjjjtttbb:
.text._Z21moe_wna16_gemm_kernelI13__nv_bfloat16Li4ELi8EEvPKT_PS1_PKjS3_S6_PKfPKiSA_SA_tttjjjtttbb:
[----:B------:R-:W0:Y:S08]  /*0000*/  LDC R1, c[0x0][0x37c] ;  /* 0x0000df00ff017b82 */ /* 0x000e300000000800 */
[----:B------:R-:W1:Y:S01]  /*0010*/  LDC.64 R2, c[0x0][0x3c0] ;  /* 0x0000f000ff027b82 */ /* 0x000e620000000a00 */
[----:B------:R-:W1:Y:S01]  /*0020*/  LDCU.64 UR16, c[0x0][0x358] ;  /* 0x00006b00ff1077ac */ /* 0x000e620008000a00 */
[----:B0-----:R-:W-:Y:S01]  /*0030*/  IADD3 R1, PT, PT, R1, -0x130, RZ ;  /* 0xfffffed001017810 */ /* 0x001fe20007ffe0ff */
        /* <DEDUP_REMOVED lines=20> */
[----:B------:R-:W4:Y:S01]  /*0180*/  LDG.E.CONSTANT R2, desc[UR16][R2.64] ;  /* 0x0000001002027981 */ /* 0x000f22000c1e9900 */
[----:B------:R-:W1:Y:S01]  /*0190*/  LDCU.U16 UR14, c[0x0][0x3de] ;  /* 0x00007bc0ff0e77ac */ /* 0x000e620008000400 */
[----:B---3--:R-:W-:-:S04]  /*01a0*/  ULOP3.LUT UR9, UR9, 0xffff, URZ, 0xc0, !UPT ;  /* 0x0000ffff09097892 */ /* 0x008fc8000f8ec0ff */
[----:B--2---:R-:W-:Y:S02]  /*01b0*/  UIMAD UR11, UR9, UR11, URZ ;  /* 0x0000000b090b72a4 */ /* 0x004fe4000f8e02ff */
[----:B0-----:R-:W-:-:S04]  /*01c0*/  UPRMT UR4, UR4, 0x9910, URZ ;  /* 0x0000991004047896 */ /* 0x001fc800080000ff */
[----:B------:R-:W-:Y:S01]  /*01d0*/  UISETP.NE.AND UP0, UPT, UR4, URZ, UPT ;  /* 0x000000ff0400728c */ /* 0x000fe2000bf05270 */
[----:B-1----:R-:W-:Y:S02]  /*01e0*/  IMAD R8, R5, UR14, R0 ;  /* 0x0000000e05087c24 */ /* 0x002fe4000f8e0200 */
[----:B------:R-:W-:Y:S01]  /*01f0*/  UMOV UR4, URZ ;  /* 0x000000ff00047c82 */ /* 0x000fe20008000000 */
[----:B----4-:R-:W-:-:S05]  /*0200*/  R2UR UR12, R2 ;  /* 0x00000000020c72ca */ /* 0x010fca00000e0000 */
[----:B------:R-:W-:Y:S10]  /*0210*/  BRA.U !UP0, `(.L_x_166) ;  /* 0x0000000508ac7547 */ /* 0x000ff4000b800000 */
[----:B------:R-:W0:Y:S01]  /*0220*/  LDC R4, c[0x0][0x3cc] ;  /* 0x0000f300ff047b82 */ /* 0x000e220000000800 */
[----:B------:R-:W-:Y:S01]  /*0230*/  SHF.R.U32.HI R2, RZ, 0x1, R0 ;  /* 0x00000001ff027819 */ /* 0x000fe20000011600 */
[----:B------:R-:W-:-:S03]  /*0240*/  UMOV UR5, URZ ;  /* 0x000000ff00057c82 */ /* 0x000fc60008000000 */
[----:B------:R-:W-:Y:S01]  /*0250*/  LOP3.LUT R3, R2, 0x3, RZ, 0xc0, !PT ;  /* 0x0000000302037812 */ /* 0x000fe200078ec0ff */
[----:B------:R-:W-:-:S03]  /*0260*/  IMAD.SHL.U32 R2, R0, 0x4, RZ ;  /* 0x0000000400027824 */ /* 0x000fc600078e00ff */
[----:B------:R-:W-:-:S04]  /*0270*/  LOP3.LUT R3, R3, 0x3f8, R0, 0xf8, !PT ;  /* 0x000003f803037812 */ /* 0x000fc800078ef800 */
[----:B------:R-:W-:-:S04]  /*0280*/  LOP3.LUT R3, R3, 0x4, R2, 0xf8, !PT ;  /* 0x0000000403037812 */ /* 0x000fc800078ef802 */
[----:B------:R-:W-:Y:S02]  /*0290*/  IADD3 R3, PT, PT, R3, UR11, RZ ;  /* 0x0000000b03037c10 */ /* 0x000fe4000fffe0ff */
[----:B0-----:R-:W-:-:S07]  /*02a0*/  LOP3.LUT R2, R4, 0xffff, RZ, 0xc0, !PT ;  /* 0x0000ffff04027812 */ /* 0x001fce00078ec0ff */
.L_x_170:
        /* <DEDUP_REMOVED lines=11> */
[----:B-1----:R-:W-:Y:S02]  /*0360*/  VIADD R6, R9, 0xffffffe ;  /* 0x0ffffffe09067836 */ /* 0x002fe40000000000 */
[----:B------:R-:W-:-:S04]  /*0370*/  IMAD.MOV R9, RZ, RZ, -R12 ;  /* 0x000000ffff097224 */ /* 0x000fc800078e0a0c */
[----:B------:R1:W3:Y:S02]  /*0380*/  F2I.FTZ.U32.TRUNC.NTZ R7, R6 ;  /* 0x0000000600077305 */ /* 0x0002e4000021f000 */
[----:B-1----:R-:W-:Y:S01]  /*0390*/  HFMA2 R6, -RZ, RZ, 0, 0 ;  /* 0x00000000ff067431 */ /* 0x002fe200000001ff */
        /* <DEDUP_REMOVED lines=9> */
[----:B------:R-:W-:Y:S01]  /*0430*/  @!P1 IMAD.IADD R4, R4, 0x1, -R11 ;  /* 0x0000000104049824 */ /* 0x000fe200078e0a0b */
[----:B------:R-:W-:Y:S02]  /*0440*/  @!P1 IADD3 R7, PT, PT, R7, 0x1, RZ ;  /* 0x0000000107079810 */ /* 0x000fe40007ffe0ff */
[----:B------:R-:W-:Y:S02]  /*0450*/  ISETP.NE.AND P1, PT, R2, RZ, PT ;  /* 0x000000ff0200720c */ /* 0x000fe40003f25270 */
[----:B------:R-:W-:-:S13]  /*0460*/  ISETP.GE.U32.AND P0, PT, R4, R11, PT ;  /* 0x0000000b0400720c */ /* 0x000fda0003f06070 */
[----:B------:R-:W-:-:S05]  /*0470*/  @P0 VIADD R7, R7, 0x1 ;  /* 0x0000000107070836 */ /* 0x000fca0000000000 */
[----:B------:R-:W-:-:S05]  /*0480*/  MOV R10, R7 ;  /* 0x00000007000a7202 */ /* 0x000fca0000000f00 */
[----:B------:R-:W-:Y:S01]  /*0490*/  @!P2 IMAD.MOV R10, RZ, RZ, -R10 ;  /* 0x000000ffff0aa224 */ /* 0x000fe200078e0a0a */
[----:B------:R-:W-:-:S04]  /*04a0*/  @!P1 LOP3.LUT R10, RZ, R2, RZ, 0x33, !PT ;  /* 0x00000002ff0a9212 */ /* 0x000fc800078e33ff */
[----:B0-----:R-:W-:Y:S01]  /*04b0*/  ISETP.GE.U32.AND P0, PT, R10, UR4, PT ;  /* 0x000000040a007c0c */ /* 0x001fe2000bf06070 */
[----:B------:R-:W-:-:S12]  /*04c0*/  UMOV UR4, UR5 ;  /* 0x0000000500047c82 */ /* 0x000fd80008000000 */
[----:B------:R-:W-:Y:S05]  /*04d0*/  @P0 BRA `(.L_x_166) ;  /* 0x0000000000fc0947 */ /* 0x000fea0003800000 */
[----:B------:R-:W-:Y:S02]  /*04e0*/  UISETP.NE.AND UP0, UPT, UR12, -0x1, UPT ;  /* 0xffffffff0c00788c */ /* 0x000fe4000bf05270 */
[----:B------:R-:W-:-:S07]  /*04f0*/  UIADD3 UR5, UPT, UPT, UR4, 0x1, URZ ;  /* 0x0000000104057890 */ /* 0x000fce000fffe0ff */
[----:B------:R-:W-:Y:S05]  /*0500*/  BRA.U !UP0, `(.L_x_167) ;  /* 0x0000000108e47547 */ /* 0x000fea000b800000 */
        /* <DEDUP_REMOVED lines=10> */
[----:B0-----:R-:W-:Y:S01]  /*05b0*/  IADD3 R4, PT, PT, R6, 0xffffffe, RZ ;  /* 0x0ffffffe06047810 */ /* 0x001fe20007ffe0ff */
[----:B------:R-:W-:-:S05]  /*05c0*/  IMAD.MOV R6, RZ, RZ, -R13 ;  /* 0x000000ffff067224 */ /* 0x000fca00078e0a0d */
[----:B------:R0:W1:Y:S02]  /*05d0*/  F2I.FTZ.U32.TRUNC.NTZ R5, R4 ;  /* 0x0000000400057305 */ /* 0x000064000021f000 */
[----:B0-----:R-:W-:Y:S02]  /*05e0*/  HFMA2 R4, -RZ, RZ, 0, 0 ;  /* 0x00000000ff047431 */ /* 0x001fe400000001ff */
[----:B-1----:R-:W-:-:S04]  /*05f0*/  IMAD.MOV R12, RZ, RZ, -R5 ;  /* 0x000000ffff0c7224 */ /* 0x002fc800078e0a05 */
[----:B------:R-:W-:-:S04]  /*0600*/  IMAD R9, R12, R7, RZ ;  /* 0x000000070c097224 */ /* 0x000fc800078e02ff */
[----:B------:R-:W-:-:S04]  /*0610*/  IMAD.HI.U32 R5, R5, R9, R4 ;  /* 0x0000000905057227 */ /* 0x000fc800078e0004 */
[----:B------:R-:W-:-:S04]  /*0620*/  IMAD.MOV.U32 R4, RZ, RZ, R11 ;  /* 0x000000ffff047224 */ /* 0x000fc800078e000b */
[----:B------:R-:W-:-:S04]  /*0630*/  IMAD.HI.U32 R5, R5, R4, RZ ;  /* 0x0000000405057227 */ /* 0x000fc800078e00ff */
[----:B------:R-:W-:-:S05]  /*0640*/  IMAD R4, R5, R6, R4 ;  /* 0x0000000605047224 */ /* 0x000fca00078e0204 */
[----:B------:R-:W-:-:S13]  /*0650*/  ISETP.GT.U32.AND P1, PT, R7, R4, PT ;  /* 0x000000040700720c */ /* 0x000fda0003f24070 */
[-C--:B------:R-:W-:Y:S01]  /*0660*/  @!P1 IADD3 R4, PT, PT, R4, -R7.reuse, RZ ;  /* 0x8000000704049210 */ /* 0x080fe20007ffe0ff */
[----:B------:R-:W-:Y:S01]  /*0670*/  @!P1 VIADD R5, R5, 0x1 ;  /* 0x0000000105059836 */ /* 0x000fe20000000000 */
[----:B------:R-:W-:Y:S02]  /*0680*/  ISETP.NE.AND P1, PT, RZ, UR14, PT ;  /* 0x0000000eff007c0c */ /* 0x000fe4000bf25270 */
[----:B------:R-:W-:-:S13]  /*0690*/  ISETP.GE.U32.AND P0, PT, R4, R7, PT ;  /* 0x000000070400720c */ /* 0x000fda0003f06070 */
[----:B------:R-:W-:-:S05]  /*06a0*/  @P0 IADD3 R5, PT, PT, R5, 0x1, RZ ;  /* 0x0000000105050810 */ /* 0x000fca0007ffe0ff */
[----:B------:R-:W-:-:S05]  /*06b0*/  IMAD.MOV.U32 R12, RZ, RZ, R5 ;  /* 0x000000ffff0c7224 */ /* 0x000fca00078e0005 */
[----:B------:R-:W-:Y:S02]  /*06c0*/  @!P2 IADD3 R12, PT, PT, RZ, -R12, RZ ;  /* 0x8000000cff0ca210 */ /* 0x000fe40007ffe0ff */
[----:B------:R-:W-:-:S04]  /*06d0*/  @!P1 LOP3.LUT R12, RZ, UR14, RZ, 0x33, !PT ;  /* 0x0000000eff0c9c12 */ /* 0x000fc8000f8e33ff */
[----:B------:R-:W-:-:S13]  /*06e0*/  ISETP.GE.AND P0, PT, R12, 0x1, PT ;  /* 0x000000010c00780c */ /* 0x000fda0003f06270 */
[----:B------:R-:W-:Y:S05]  /*06f0*/  @!P0 BRA `(.L_x_167) ;  /* 0x0000000000688947 */ /* 0x000fea0003800000 */
[----:B------:R-:W0:Y:S01]  /*0700*/  S2UR UR6, SR_CgaCtaId ;  /* 0x00000000000679c3 */ /* 0x000e220000008800 */
[----:B------:R-:W1:Y:S01]  /*0710*/  LDCU UR7, c[0x0][0x3d8] ;  /* 0x00007b00ff0777ac */ /* 0x000e620008000800 */
[----:B------:R-:W-:Y:S01]  /*0720*/  BSSY.RECONVERGENT B0, `(.L_x_167) ;  /* 0x0000017000007945 */ /* 0x000fe20003800200 */
[----:B------:R-:W-:Y:S01]  /*0730*/  IMAD.MOV.U32 R9, RZ, RZ, RZ ;  /* 0x000000ffff097224 */ /* 0x000fe200078e00ff */
[----:B------:R-:W-:Y:S01]  /*0740*/  UIMAD UR15, UR9, UR4, URZ ;  /* 0x00000004090f72a4 */ /* 0x000fe2000f8e02ff */
[----:B------:R-:W2:Y:S03]  /*0750*/  LDCU UR18, c[0x0][0x3d8] ;  /* 0x00007b00ff1277ac */ /* 0x000ea60008000800 */
[----:B------:R-:W3:Y:S01]  /*0760*/  LDC.64 R4, c[0x0][0x380] ;  /* 0x0000e000ff047b82 */ /* 0x000ee20000000a00 */
[----:B------:R-:W-:Y:S01]  /*0770*/  UMOV UR4, 0x400 ;  /* 0x0000040000047882 */ /* 0x000fe20000000000 */
[----:B-1----:R-:W-:Y:S01]  /*0780*/  IMAD R11, R10, UR7, R3 ;  /* 0x000000070a0b7c24 */ /* 0x002fe2000f8e0203 */
[----:B0-2---:R-:W-:-:S12]  /*0790*/  ULEA UR4, UR6, UR4, 0x18 ;  /* 0x0000000406047291 */ /* 0x005fd8000f8ec0ff */
.L_x_169:
[----:B0-----:R-:W-:-:S05]  /*07a0*/  IMAD R7, R9, UR14, RZ ;  /* 0x0000000e09077c24 */ /* 0x001fca000f8e02ff */
[----:B------:R-:W-:-:S05]  /*07b0*/  IADD3 R10, PT, PT, R7, R0, RZ ;  /* 0x00000000070a7210 */ /* 0x000fca0007ffe0ff */
[----:B------:R-:W-:-:S05]  /*07c0*/  VIADD R6, R10, UR11 ;  /* 0x0000000b0a067c36 */ /* 0x000fca0008000000 */
[----:B------:R-:W-:-:S04]  /*07d0*/  ISETP.GE.U32.AND P0, PT, R6, UR18, PT ;  /* 0x0000001206007c0c */ /* 0x000fc8000bf06070 */
[----:B------:R-:W-:-:S13]  /*07e0*/  ISETP.GE.OR P0, PT, R10, UR9, P0 ;  /* 0x000000090a007c0c */ /* 0x000fda0008706670 */
[----:B------:R-:W-:Y:S05]  /*07f0*/  @P0 BRA `(.L_x_168) ;  /* 0x0000000000240947 */ /* 0x000fea0003800000 */
[----:B------:R-:W-:-:S05]  /*0800*/  IADD3 R7, PT, PT, R11, R7, RZ ;  /* 0x000000070b077210 */ /* 0x000fca0007ffe0ff */
[----:B---3--:R-:W-:-:S06]  /*0810*/  IMAD.WIDE R6, R7, 0x2, R4 ;  /* 0x0000000207067825 */ /* 0x008fcc00078e0204 */
[----:B------:R-:W2:Y:S01]  /*0820*/  LDG.E.U16.CONSTANT R7, desc[UR16][R6.64] ;  /* 0x0000001006077981 */ /* 0x000ea2000c1e9500 */
[----:B------:R-:W-:Y:S01]  /*0830*/  VIADD R10, R10, UR15 ;  /* 0x0000000f0a0a7c36 */ /* 0x000fe20008000000 */
[----:B------:R-:W-:-:S04]  /*0840*/  IADD3 R9, PT, PT, R9, 0x1, RZ ;  /* 0x0000000109097810 */ /* 0x000fc80007ffe0ff */
[----:B------:R-:W-:Y:S02]  /*0850*/  LEA R10, R10, UR4, 0x1 ;  /* 0x000000040a0a7c11 */ /* 0x000fe4000f8e08ff */
[----:B------:R-:W-:-:S03]  /*0860*/  ISETP.NE.AND P0, PT, R9, R12, PT ;  /* 0x0000000c0900720c */ /* 0x000fc60003f05270 */
[----:B--2---:R0:W-:Y:S10]  /*0870*/  STS.U16 [R10], R7 ;  /* 0x000000070a007388 */ /* 0x0041f40000000400 */
[----:B------:R-:W-:Y:S05]  /*0880*/  @P0 BRA `(.L_x_169) ;  /* 0xfffffffc00c40947 */ /* 0x000fea000383ffff */
.L_x_168:
[----:B------:R-:W-:Y:S05]  /*0890*/  BSYNC.RECONVERGENT B0 ;  /* 0x0000000000007941 */ /* 0x000fea0003800200 */
.L_x_167:
[----:B------:R-:W-:-:S09]  /*08a0*/  UISETP.NE.AND UP0, UPT, UR5, UR8, UPT ;  /* 0x000000080500728c */ /* 0x000fd2000bf05270 */
[----:B------:R-:W-:Y:S05]  /*08b0*/  BRA.U UP0, `(.L_x_170) ;  /* 0xfffffff9007c7547 */ /* 0x000fea000b83ffff */
[----:B------:R-:W-:-:S05]  /*08c0*/  UMOV UR4, UR8 ;  /* 0x0000000800047c82 */ /* 0x000fca0008000000 */
.L_x_166:
        /* <DEDUP_REMOVED lines=8> */
[----:B------:R-:W1:Y:S01]  /*0950*/  LDCU UR7, c[0x0][0x3d8] ;  /* 0x00007b00ff0777ac */ /* 0x000e620008000800 */
[----:B------:R-:W-:Y:S01]  /*0960*/  USHF.R.S32.HI UR5, URZ, 0x1f, UR12 ;  /* 0x0000001fff057899 */ /* 0x000fe2000801140c */
[----:B------:R-:W2:Y:S01]  /*0970*/  LDCU.U16 UR14, c[0x0][0x3ca] ;  /* 0x00007940ff0e77ac */ /* 0x000ea20008000400 */
[----:B------:R-:W-:Y:S02]  /*0980*/  UIADD3 UR13, UPT, UPT, UR13, 0x110, URZ ;  /* 0x000001100d0d7890 */ /* 0x000fe4000fffe0ff */
[----:B-1----:R-:W-:-:S04]  /*0990*/  UIMAD.WIDE.U32 UR6, UR7, UR6, URZ ;  /* 0x00000006070672a5 */ /* 0x002fc8000f8e00ff */
[----:B------:R-:W-:Y:S02]  /*09a0*/  UIMAD UR7, UR12, UR7, URZ ;  /* 0x000000070c0772a4 */ /* 0x000fe4000f8e02ff */
[----:B------:R-:W-:Y:S02]  /*09b0*/  UIMAD.WIDE.U32 UR8, UR6, UR12, URZ ;  /* 0x0000000c060872a5 */ /* 0x000fe4000f8e00ff */
[----:B------:R-:W-:-:S04]  /*09c0*/  UIMAD UR7, UR6, UR5, UR7 ;  /* 0x00000005060772a4 */ /* 0x000fc8000f8e0207 */
[----:B------:R-:W-:-:S04]  /*09d0*/  UIADD3 UR12, UPT, UPT, UR9, UR7, URZ ;  /* 0x00000007090c7290 */ /* 0x000fc8000fffe0ff */
[----:B------:R-:W-:-:S09]  /*09e0*/  UISETP.NE.U32.AND UP0, UPT, UR12, URZ, UPT ;  /* 0x000000ff0c00728c */ /* 0x000fd2000bf05070 */
[----:B--2---:R-:W-:Y:S05]  /*09f0*/  BRA.U UP0, `(.L_x_171) ;  /* 0x0000000100587547 */ /* 0x004fea000b800000 */
[----:B------:R-:W1:Y:S01]  /*0a00*/  I2F.U32.RP R0, UR14 ;  /* 0x0000000e00007d06 */ /* 0x000e620008209000 */
[----:B------:R-:W-:Y:S01]  /*0a10*/  UMOV UR6, URZ ;  /* 0x000000ff00067c82 */ /* 0x000fe20008000000 */
[----:B------:R-:W-:Y:S01]  /*0a20*/  UISETP.NE.U32.AND UP2, UPT, UR14, URZ, UPT ;  /* 0x000000ff0e00728c */ /* 0x000fe2000bf45070 */
[----:B------:R-:W-:-:S05]  /*0a30*/  IMAD.MOV.U32 R3, RZ, RZ, RZ ;  /* 0x000000ffff037224 */ /* 0x000fca00078e00ff */
[----:B-1----:R-:W1:Y:S02]  /*0a40*/  MUFU.RCP R0, R0 ;  /* 0x0000000000007308 */ /* 0x002e640000001000 */
[----:B-1----:R-:W-:-:S06]  /*0a50*/  VIADD R2, R0, 0xffffffe ;  /* 0x0ffffffe00027836 */ /* 0x002fcc0000000000 */
[----:B------:R-:W1:Y:S02]  /*0a60*/  F2I.FTZ.U32.TRUNC.NTZ R2, R2 ;  /* 0x0000000200027305 */ /* 0x000e64000021f000 */
[----:B-1----:R-:W-:-:S13]  /*0a70*/  R2UR UR7, R2 ;  /* 0x00000000020772ca */ /* 0x002fda00000e0000 */
[----:B------:R-:W-:-:S04]  /*0a80*/  UIADD3 UR5, UPT, UPT, URZ, -UR7, URZ ;  /* 0x80000007ff057290 */ /* 0x000fc8000fffe0ff */
[----:B------:R-:W-:-:S04]  /*0a90*/  UIMAD UR5, UR5, UR14, URZ ;  /* 0x0000000e050572a4 */ /* 0x000fc8000f8e02ff */
[----:B------:R-:W-:-:S04]  /*0aa0*/  UIMAD.WIDE.U32 UR6, UR7, UR5, UR6 ;  /* 0x00000005070672a5 */ /* 0x000fc8000f8e0006 */
[----:B------:R-:W-:-:S04]  /*0ab0*/  UIMAD.WIDE.U32 UR6, UR7, UR8, URZ ;  /* 0x00000008070672a5 */ /* 0x000fc8000f8e00ff */
[----:B------:R-:W-:-:S04]  /*0ac0*/  UIADD3 UR5, UPT, UPT, URZ, -UR7, URZ ;  /* 0x80000007ff057290 */ /* 0x000fc8000fffe0ff */
[----:B------:R-:W-:-:S04]  /*0ad0*/  UIMAD UR5, UR14, UR5, UR8 ;  /* 0x000000050e0572a4 */ /* 0x000fc8000f8e0208 */
[----:B------:R-:W-:-:S11]  /*0ae0*/  UISETP.GE.U32.AND UP0, UPT, UR5, UR14, UPT ;  /* 0x0000000e0500728c */ /* 0x000fd6000bf06070 */
[----:B------:R-:W-:Y:S02]  /*0af0*/  @UP0 UIADD3 UR5, UPT, UPT, UR5, -UR14, URZ ;  /* 0x8000000e05050290 */ /* 0x000fe4000fffe0ff */
[----:B------:R-:W-:Y:S02]  /*0b00*/  @UP0 UIADD3 UR7, UPT, UPT, UR7, 0x1, URZ ;  /* 0x0000000107070890 */ /* 0x000fe4000fffe0ff */
[----:B------:R-:W-:-:S11]  /*0b10*/  UISETP.GE.U32.AND UP1, UPT, UR5, UR14, UPT ;  /* 0x0000000e0500728c */ /* 0x000fd6000bf26070 */
[----:B------:R-:W-:Y:S02]  /*0b20*/  @UP1 UIADD3 UR7, UPT, UPT, UR7, 0x1, URZ ;  /* 0x0000000107071890 */ /* 0x000fe4000fffe0ff */
[----:B------:R-:W-:-:S06]  /*0b30*/  @!UP2 ULOP3.LUT UR7, URZ, UR14, URZ, 0x33, !UPT ;  /* 0x0000000eff07a292 */ /* 0x000fcc000f8e33ff */
[----:B------:R-:W-:Y:S01]  /*0b40*/  MOV R2, UR7 ;  /* 0x0000000700027c02 */ /* 0x000fe20008000f00 */
[----:B------:R-:W-:Y:S06]  /*0b50*/  BRA `(.L_x_172) ;  /* 0x0000000000107947 */ /* 0x000fec0003800000 */
.L_x_171:
[----:B------:R-:W-:-:S07]  /*0b60*/  MOV R0, 0xb80 ;  /* 0x00000b8000007802 */ /* 0x000fce0000000f00 */
[----:B0--3--:R-:W-:Y:S05]  /*0b70*/  CALL.REL.NOINC `($__internal_12_$__cuda_sm20_div_u64) ;  /* 0x0000002800a87944 */ /* 0x009fea0003c00000 */
[----:B------:R-:W-:Y:S01]  /*0b80*/  MOV R2, R4 ;  /* 0x0000000400027202 */ /* 0x000fe20000000f00 */
[----:B------:R-:W-:-:S07]  /*0b90*/  IMAD.MOV.U32 R3, RZ, RZ, R5 ;  /* 0x000000ffff037224 */ /* 0x000fce00078e0005 */
.L_x_172:
[----:B------:R-:W1:Y:S01]  /*0ba0*/  LDC.U16 R9, c[0x0][0x3ca] ;  /* 0x0000f280ff097b82 */ /* 0x000e620000000400 */
[----:B------:R-:W0:Y:S01]  /*0bb0*/  LDCU UR14, c[0x0][0x3d8] ;  /* 0x00007b00ff0e77ac */ /* 0x000e220008000800 */
[----:B------:R-:W2:Y:S01]  /*0bc0*/  LDCU.S8 UR5, c[0x0][0x3e2] ;  /* 0x00007c40ff0577ac */ /* 0x000ea20008000200 */
[----:B------:R-:W4:Y:S01]  /*0bd0*/  LDCU UR15, c[0x0][0x3e0] ;  /* 0x00007c00ff0f77ac */ /* 0x000f220008000800 */
[----:B------:R-:W5:Y:S01]  /*0be0*/  LDCU.64 UR6, c[0x0][0x3a0] ;  /* 0x00007400ff0677ac */ /* 0x000f620008000a00 */
[----:B0-----:R-:W-:Y:S01]  /*0bf0*/  MOV R7, UR14 ;  /* 0x0000000e00077c02 */ /* 0x001fe20008000f00 */
[----:B-1----:R-:W0:Y:S01]  /*0c00*/  I2F.U32.RP R6, R9 ;  /* 0x0000000900067306 */ /* 0x002e220000209000 */
[----:B------:R-:W-:-:S07]  /*0c10*/  LOP3.LUT R10, RZ, R9, RZ, 0x33, !PT ;  /* 0x00000009ff0a7212 */ /* 0x000fce00078e33ff */
[----:B0-----:R-:W3:Y:S02]  /*0c20*/  MUFU.RCP R6, R6 ;  /* 0x0000000600067308 */ /* 0x001ee40000001000 */
[----:B---3--:R-:W-:-:S06]  /*0c30*/  IADD3 R4, PT, PT, R6, 0xffffffe, RZ ;  /* 0x0ffffffe06047810 */ /* 0x008fcc0007ffe0ff */
[----:B------:R0:W1:Y:S02]  /*0c40*/  F2I.FTZ.U32.TRUNC.NTZ R5, R4 ;  /* 0x0000000400057305 */ /* 0x000064000021f000 */
[----:B0-----:R-:W-:Y:S02]  /*0c50*/  IMAD.MOV.U32 R4, RZ, RZ, RZ ;  /* 0x000000ffff047224 */ /* 0x001fe400078e00ff */
[----:B-1----:R-:W-:-:S04]  /*0c60*/  IMAD.MOV R0, RZ, RZ, -R5 ;  /* 0x000000ffff007224 */ /* 0x002fc800078e0a05 */
[----:B------:R-:W-:Y:S02]  /*0c70*/  IMAD R11, R0, R9, RZ ;  /* 0x00000009000b7224 */ /* 0x000fe400078e02ff */
[----:B------:R-:W-:Y:S02]  /*0c80*/  IMAD R0, R8, R7, UR11 ;  /* 0x0000000b08007e24 */ /* 0x000fe4000f8e0207 */
[----:B------:R-:W-:-:S06]  /*0c90*/  IMAD.HI.U32 R11, R5, R11, R4 ;  /* 0x0000000b050b7227 */ /* 0x000fcc00078e0004 */
[----:B------:R-:W-:-:S05]  /*0ca0*/  IMAD.HI.U32 R5, R11, R0, RZ ;  /* 0x000000000b057227 */ /* 0x000fca00078e00ff */
[----:B------:R-:W-:-:S05]  /*0cb0*/  IADD3 R6, PT, PT, RZ, -R5, RZ ;  /* 0x80000005ff067210 */ /* 0x000fca0007ffe0ff */
        /* <DEDUP_REMOVED lines=13> */
[----:B------:R-:W3:Y:S01]  /*0d90*/  LDG.E.128.CONSTANT R4, desc[UR16][R4.64] ;  /* 0x0000001004047981 */ /* 0x000ee2000c1e9d00 */
[----:B--2---:R-:W-:Y:S01]  /*0da0*/  ISETP.NE.AND P1, PT, RZ, UR5, PT ;  /* 0x00000005ff007c0c */ /* 0x004fe2000bf25270 */
[----:B----4-:R-:W-:Y:S01]  /*0db0*/  ULOP3.LUT UR15, UR15, 0xffff, URZ, 0xc0, !UPT ;  /* 0x0000ffff0f0f7892 */ /* 0x010fe2000f8ec0ff */
[--C-:B------:R-:W-:Y:S02]  /*0dc0*/  SHF.R.U64 R2, R2, 0x1, R3.reuse ;  /* 0x0000000102027819 */ /* 0x100fe40000001203 */
[----:B------:R-:W-:Y:S01]  /*0dd0*/  SHF.R.U32.HI R3, RZ, 0x1, R3 ;  /* 0x00000001ff037819 */ /* 0x000fe20000011603 */
[----:B------:R-:W-:Y:S01]  /*0de0*/  UISETP.GE.U32.AND UP0, UPT, UR15, 0x8, UPT ;  /* 0x000000080f00788c */ /* 0x000fe2000bf06070 */
[----:B------:R-:W-:Y:S02]  /*0df0*/  LOP3.LUT R2, R2, 0xfffffffc, RZ, 0xc0, !PT ;  /* 0xfffffffc02027812 */ /* 0x000fe400078ec0ff */
[----:B------:R-:W-:Y:S02]  /*0e00*/  LOP3.LUT R3, R3, 0x7fffffff, RZ, 0xc0, !PT ;  /* 0x7fffffff03037812 */ /* 0x000fe400078ec0ff */
[----:B-----5:R-:W-:-:S03]  /*0e10*/  IADD3 R2, P2, PT, R2, UR6, RZ ;  /* 0x0000000602027c10 */ /* 0x020fc6000ff5e0ff */
[----:B------:R-:W0:Y:S01]  /*0e20*/  @!P1 I2F.BF16 R0, 0x8 ;  /* 0x0000000800009906 */ /* 0x000e220000202400 */
[----:B------:R-:W-:Y:S01]  /*0e30*/  IADD3.X R3, PT, PT, R3, UR7, RZ, P2, !PT ;  /* 0x0000000703037c10 */ /* 0x000fe200097fe4ff */
[----:B---3--:R1:W-:Y:S01]  /*0e40*/  STL.128 [R1+0x110], R4 ;  /* 0x0001100401007387 */ /* 0x0083e20000100c00 */
[----:B0-----:R-:W-:Y:S07]  /*0e50*/  @!P1 BRA `(.L_x_173) ;  /* 0x0000000000b09947 */ /* 0x001fee0003800000 */
[-C--:B-1----:R-:W-:Y:S01]  /*0e60*/  IABS R7, R9.reuse ;  /* 0x0000000900077213 */ /* 0x082fe20000000000 */
[----:B------:R-:W-:Y:S01]  /*0e70*/  IMAD.HI.U32 R11, R11, UR14, RZ ;  /* 0x0000000e0b0b7c27 */ /* 0x000fe2000f8e00ff */
[----:B------:R-:W-:Y:S02]  /*0e80*/  IABS R14, UR11 ;  /* 0x0000000b000e7c13 */ /* 0x000fe40008000000 */
[----:B------:R-:W0:Y:S01]  /*0e90*/  I2F.RP R6, R7 ;  /* 0x0000000700067306 */ /* 0x000e220000209400 */
[----:B------:R-:W-:-:S07]  /*0ea0*/  IABS R15, R9 ;  /* 0x00000009000f7213 */ /* 0x000fce0000000000 */
[----:B0-----:R-:W0:Y:S02]  /*0eb0*/  MUFU.RCP R6, R6 ;  /* 0x0000000600067308 */ /* 0x001e240000001000 */
[----:B0-----:R-:W-:Y:S02]  /*0ec0*/  IADD3 R4, PT, PT, R6, 0xffffffe, RZ ;  /* 0x0ffffffe06047810 */ /* 0x001fe40007ffe0ff */
[----:B------:R-:W-:-:S04]  /*0ed0*/  IADD3 R6, PT, PT, RZ, -R15, RZ ;  /* 0x8000000fff067210 */ /* 0x000fc80007ffe0ff */
[----:B------:R0:W1:Y:S02]  /*0ee0*/  F2I.FTZ.U32.TRUNC.NTZ R5, R4 ;  /* 0x0000000400057305 */ /* 0x000064000021f000 */
[----:B0-----:R-:W-:Y:S02]  /*0ef0*/  IMAD.MOV.U32 R4, RZ, RZ, RZ ;  /* 0x000000ffff047224 */ /* 0x001fe400078e00ff */
[----:B-1----:R-:W-:-:S04]  /*0f00*/  IMAD.MOV R12, RZ, RZ, -R5 ;  /* 0x000000ffff0c7224 */ /* 0x002fc800078e0a05 */
[----:B------:R-:W-:Y:S01]  /*0f10*/  IMAD R13, R12, R7, RZ ;  /* 0x000000070c0d7224 */ /* 0x000fe200078e02ff */
[----:B------:R-:W-:-:S03]  /*0f20*/  MOV R12, R14 ;  /* 0x0000000e000c7202 */ /* 0x000fc60000000f00 */
[----:B------:R-:W-:-:S04]  /*0f30*/  IMAD.HI.U32 R5, R5, R13, R4 ;  /* 0x0000000d05057227 */ /* 0x000fc800078e0004 */
[----:B------:R-:W-:Y:S02]  /*0f40*/  IMAD.MOV R4, RZ, RZ, -R11 ;  /* 0x000000ffff047224 */ /* 0x000fe400078e0a0b */
[----:B------:R-:W-:-:S04]  /*0f50*/  IMAD.HI.U32 R5, R5, R12, RZ ;  /* 0x0000000c05057227 */ /* 0x000fc800078e00ff */
[----:B------:R-:W-:Y:S02]  /*0f60*/  IMAD R6, R5, R6, R12 ;  /* 0x0000000605067224 */ /* 0x000fe400078e020c */
[----:B------:R-:W-:-:S03]  /*0f70*/  IMAD R4, R9, R4, UR14 ;  /* 0x0000000e09047e24 */ /* 0x000fc6000f8e0204 */
[----:B------:R-:W-:Y:S02]  /*0f80*/  ISETP.GT.U32.AND P5, PT, R7, R6, PT ;  /* 0x000000060700720c */ /* 0x000fe40003fa4070 */
[----:B------:R-:W-:-:S11]  /*0f90*/  ISETP.GE.U32.AND P2, PT, R4, R9, PT ;  /* 0x000000090400720c */ /* 0x000fd60003f46070 */
[----:B------:R-:W-:Y:S01]  /*0fa0*/  @!P5 IADD3 R6, PT, PT, R6, -R7, RZ ;  /* 0x800000070606d210 */ /* 0x000fe20007ffe0ff */
[----:B------:R-:W-:Y:S01]  /*0fb0*/  @!P5 VIADD R5, R5, 0x1 ;  /* 0x000000010505d836 */ /* 0x000fe20000000000 */
[----:B------:R-:W-:Y:S01]  /*0fc0*/  @P2 IADD3 R4, PT, PT, R4, -R9, RZ ;  /* 0x8000000904042210 */ /* 0x000fe20007ffe0ff */
[----:B------:R-:W-:Y:S01]  /*0fd0*/  @P2 VIADD R11, R11, 0x1 ;  /* 0x000000010b0b2836 */ /* 0x000fe20000000000 */
[----:B------:R-:W-:Y:S02]  /*0fe0*/  ISETP.GE.U32.AND P4, PT, R6, R7, PT ;  /* 0x000000070600720c */ /* 0x000fe40003f86070 */
[C---:B------:R-:W-:Y:S02]  /*0ff0*/  LOP3.LUT R6, R9.reuse, UR11, RZ, 0x3c, !PT ;  /* 0x0000000b09067c12 */ /* 0x040fe4000f8e3cff */
[----:B------:R-:W-:Y:S02]  /*1000*/  ISETP.NE.AND P5, PT, R9, RZ, PT ;  /* 0x000000ff0900720c */ /* 0x000fe40003fa5270 */
[----:B------:R-:W-:-:S07]  /*1010*/  ISETP.GE.AND P3, PT, R6, RZ, PT ;  /* 0x000000ff0600720c */ /* 0x000fce0003f66270 */
[----:B------:R-:W-:Y:S01]  /*1020*/  @P4 VIADD R5, R5, 0x1 ;  /* 0x0000000105054836 */ /* 0x000fe20000000000 */
[----:B------:R-:W-:Y:S02]  /*1030*/  ISETP.GE.U32.AND P4, PT, R4, R9, PT ;  /* 0x000000090400720c */ /* 0x000fe40003f86070 */
[----:B------:R-:W-:-:S03]  /*1040*/  LEA.HI R4, R8, R8, RZ, 0x1 ;  /* 0x0000000808047211 */ /* 0x000fc600078f08ff */
[----:B------:R-:W-:Y:S02]  /*1050*/  @!P3 IADD3 R5, PT, PT, RZ, -R5, RZ ;  /* 0x80000005ff05b210 */ /* 0x000fe40007ffe0ff */
[----:B------:R-:W-:Y:S02]  /*1060*/  SHF.R.S32.HI R4, RZ, 0x1, R4 ;  /* 0x00000001ff047819 */ /* 0x000fe40000011404 */
        /* <DEDUP_REMOVED lines=11> */
.L_x_173:
[----:B0-----:R-:W-:Y:S01]  /*1120*/  @!P1 PRMT R2, R0, 0x5410, R0 ;  /* 0x0000541000029816 */ /* 0x001fe20000000000 */
[----:B------:R-:W-:Y:S06]  /*1130*/  BRA.U !UP0, `(.L_x_174) ;  /* 0x0000001908347547 */ /* 0x000fec000b800000 */
[----:B------:R-:W-:Y:S02]  /*1140*/  USHF.R.U64 UR7, UR8, 0x1, UR12 ;  /* 0x0000000108077899 */ /* 0x000fe4000800120c */
[----:B------:R-:W-:Y:S02]  /*1150*/  USHF.R.U32.HI UR14, URZ, 0x1, UR12 ;  /* 0x00000001ff0e7899 */ /* 0x000fe4000801160c */
[----:B------:R-:W-:Y:S02]  /*1160*/  UIADD3 UR27, UPT, UPT, UR24, 0x100, URZ ;  /* 0x00000100181b7890 */ /* 0x000fe4000fffe0ff */
[----:B------:R-:W-:Y:S02]  /*1170*/  ULOP3.LUT UR7, UR7, 0xfffffffc, URZ, 0xc0, !UPT ;  /* 0xfffffffc07077892 */ /* 0x000fe4000f8ec0ff */
[----:B------:R-:W-:Y:S01]  /*1180*/  ULOP3.LUT UR14, UR14, 0x7fffffff, URZ, 0xc0, !UPT ;  /* 0x7fffffff0e0e7892 */ /* 0x000fe2000f8ec0ff */
[----:B------:R-:W-:-:S11]  /*1190*/  UMOV UR5, URZ ;  /* 0x000000ff00057c82 */ /* 0x000fd60008000000 */
.L_x_183:
[----:B------:R-:W0:Y:S01]  /*11a0*/  LDCU UR26, c[0x0][0x3d8] ;  /* 0x00007b00ff1a77ac */ /* 0x000e220008000800 */
[----:B------:R-:W-:-:S04]  /*11b0*/  ULEA UR25, UR5, UR11, 0x3 ;  /* 0x0000000b05197291 */ /* 0x000fc8000f8e18ff */
[----:B0-----:R-:W-:-:S09]  /*11c0*/  UISETP.GE.U32.AND UP0, UPT, UR25, UR26, UPT ;  /* 0x0000001a1900728c */ /* 0x001fd2000bf06070 */
[----:B--2345:R-:W-:Y:S05]  /*11d0*/  BRA.U UP0, `(.L_x_174) ;  /* 0x00000019000c7547 */ /* 0x03cfea000b800000 */
[----:B------:R-:W0:Y:S01]  /*11e0*/  LDCU.U16 UR6, c[0x0][0x3ca] ;  /* 0x00007940ff0677ac */ /* 0x000e220008000400 */
[----:B------:R-:W-:Y:S02]  /*11f0*/  ULOP3.LUT UP0, UR20, UR5, 0x3, URZ, 0xc0, !UPT ;  /* 0x0000000305147892 */ /* 0x000fe4000f80c0ff */
[----:B------:R-:W-:Y:S02]  /*1200*/  ULOP3.LUT UR21, UR5, 0xffff, URZ, 0xc0, !UPT ;  /* 0x0000ffff05157892 */ /* 0x000fe4000f8ec0ff */
[----:B0-----:R-:W-:-:S05]  /*1210*/  USHF.R.U32.HI UR6, URZ, 0x3, UR6 ;  /* 0x00000003ff067899 */ /* 0x001fca0008011606 */
[----:B------:R-:W-:Y:S07]  /*1220*/  BRA.U UP0, `(.L_x_175) ;  /* 0x0000000100347547 */ /* 0x000fee000b800000 */
[----:B------:R-:W0:Y:S01]  /*1230*/  LDCU.64 UR18, c[0x0][0x390] ;  /* 0x00007200ff1277ac */ /* 0x000e220008000a00 */
[----:B------:R-:W-:-:S04]  /*1240*/  IMAD.U32 R3, RZ, RZ, UR25 ;  /* 0x00000019ff037e24 */ /* 0x000fc8000f8e00ff */
[----:B------:R-:W-:-:S05]  /*1250*/  IMAD R3, R8, UR26, R3 ;  /* 0x0000001a08037c24 */ /* 0x000fca000f8e0203 */
[----:B-1----:R-:W-:-:S04]  /*1260*/  SHF.R.S32.HI R4, RZ, 0x1f, R3 ;  /* 0x0000001fff047819 */ /* 0x002fc80000011403 */
[----:B------:R-:W-:Y:S01]  /*1270*/  LEA.HI R3, R4, R3, RZ, 0x5 ;  /* 0x0000000304037211 */ /* 0x000fe200078f28ff */
[----:B0-----:R-:W-:-:S03]  /*1280*/  UIADD3 UR18, UP0, UPT, UR7, UR18, URZ ;  /* 0x0000001207127290 */ /* 0x001fc6000ff1e0ff */
[----:B------:R-:W-:Y:S01]  /*1290*/  SHF.R.S32.HI R3, RZ, 0x5, R3 ;  /* 0x00000005ff037819 */ /* 0x000fe20000011403 */
[----:B------:R-:W-:Y:S02]  /*12a0*/  UIADD3.X UR19, UPT, UPT, UR14, UR19, URZ, UP0, !UPT ;  /* 0x000000130e137290 */ /* 0x000fe400087fe4ff */
[----:B------:R-:W-:-:S04]  /*12b0*/  MOV R4, UR18 ;  /* 0x0000001200047c02 */ /* 0x000fc80008000f00 */
[----:B------:R-:W-:Y:S02]  /*12c0*/  IMAD.U32 R5, RZ, RZ, UR19 ;  /* 0x00000013ff057e24 */ /* 0x000fe4000f8e00ff */
[----:B------:R-:W-:-:S06]  /*12d0*/  IMAD.WIDE R4, R3, 0x10, R4 ;  /* 0x0000001003047825 */ /* 0x000fcc00078e0204 */
[----:B------:R-:W2:Y:S04]  /*12e0*/  LDG.E.128.CONSTANT R4, desc[UR16][R4.64] ;  /* 0x0000001004047981 */ /* 0x000ea8000c1e9d00 */
[----:B--2---:R0:W-:Y:S02]  /*12f0*/  STL.128 [R1+0x100], R4 ;  /* 0x0001000401007387 */ /* 0x0041e40000100c00 */
.L_x_175:
[----:B01----:R-:W-:-:S07]  /*1300*/  MOV R6, 0x1320 ;  /* 0x0000132000067802 */ /* 0x003fce0000000f00 */
[----:B------:R-:W-:Y:S05]  /*1310*/  CALL.REL.NOINC `($__internal_13_$__cuda_sm20_rem_u16) ;  /* 0x0000002400d87944 */ /* 0x000fea0003c00000 */
[----:B------:R-:W-:-:S04]  /*1320*/  UPRMT UR18, UR18, 0x9910, URZ ;  /* 0x0000991012127896 */ /* 0x000fc800080000ff */
[----:B------:R-:W-:-:S09]  /*1330*/  UISETP.NE.AND UP0, UPT, UR18, URZ, UPT ;  /* 0x000000ff1200728c */ /* 0x000fd2000bf05270 */
[----:B------:R-:W-:Y:S05]  /*1340*/  BRA.U UP0, `(.L_x_176) ;  /* 0x00000001004c7547 */ /* 0x000fea000b800000 */
[----:B------:R-:W0:Y:S01]  /*1350*/  LDCU.S8 UR18, c[0x0][0x3e2] ;  /* 0x00007c40ff1277ac */ /* 0x000e220008000200 */
[----:B------:R-:W-:Y:S02]  /*1360*/  MOV R4, 0x13a0 ;  /* 0x000013a000047802 */ /* 0x000fe40000000f00 */
[----:B0-----:R-:W-:Y:S01]  /*1370*/  ISETP.NE.AND P1, PT, RZ, UR18, PT ;  /* 0x00000012ff007c0c */ /* 0x001fe2000bf25270 */
[----:B------:R-:W-:-:S12]  /*1380*/  ULOP3.LUT UR18, UR5, 0xffff, URZ, 0xc0, !UPT ;  /* 0x0000ffff05127892 */ /* 0x000fd8000f8ec0ff */
[----:B------:R-:W-:Y:S05]  /*1390*/  CALL.REL.NOINC `($__internal_11_$__cuda_sm20_div_u16) ;  /* 0x0000002000547944 */ /* 0x000fea0003c00000 */
[----:B------:R-:W-:-:S04]  /*13a0*/  LOP3.LUT R0, R3, 0xffff, RZ, 0xc0, !PT ;  /* 0x0000ffff03007812 */ /* 0x000fc800078ec0ff */
[----:B------:R-:W-:-:S05]  /*13b0*/  @P1 IADD3 R5, PT, PT, R1, R0, RZ ;  /* 0x0000000001051210 */ /* 0x000fca0007ffe0ff */
[----:B------:R-:W2:Y:S01]  /*13c0*/  @P1 LDL.U8 R3, [R5+0x120] ;  /* 0x0001200005031983 */ /* 0x000ea20000100000 */
[----:B------:R-:W-:-:S06]  /*13d0*/  LEA R0, R0, UR13, 0x1 ;  /* 0x0000000d00007c11 */ /* 0x000fcc000f8e08ff */
[----:B------:R-:W5:Y:S01]  /*13e0*/  LDL.U16 R0, [R0] ;  /* 0x0000000000007983 */ /* 0x000f620000100400 */
[----:B------:R-:W0:Y:S02]  /*13f0*/  @P1 S2R R4, SR_TID.X ;  /* 0x0000000000041919 */ /* 0x000e240000002100 */
[----:B0-----:R-:W-:-:S05]  /*1400*/  @P1 IMAD.SHL.U32 R4, R4, 0x4, RZ ;  /* 0x0000000404041824 */ /* 0x001fca00078e00ff */
[----:B------:R-:W-:-:S04]  /*1410*/  @P1 LOP3.LUT R4, R4, 0x4, RZ, 0xc0, !PT ;  /* 0x0000000404041812 */ /* 0x000fc800078ec0ff */
[----:B--2---:R-:W-:-:S04]  /*1420*/  @P1 SHF.R.U32.HI R3, RZ, R4, R3 ;  /* 0x00000004ff031219 */ /* 0x004fc80000011603 */
[----:B------:R-:W-:-:S06]  /*1430*/  @P1 LOP3.LUT R3, R3, 0xf, RZ, 0xc0, !PT ;  /* 0x0000000f03031812 */ /* 0x000fcc00078ec0ff */
[----:B------:R-:W0:Y:S08]  /*1440*/  @P1 I2F.U16 R3, R3 ;  /* 0x0000000300031306 */ /* 0x000e300000101000 */
[----:B0-----:R-:W0:Y:S08]  /*1450*/  @P1 F2I.FTZ.TRUNC.NTZ R4, R3 ;  /* 0x0000000300041305 */ /* 0x001e30000021f100 */
[----:B0-----:R-:W0:Y:S02]  /*1460*/  @P1 I2F.BF16 R4, R4 ;  /* 0x0000000400041306 */ /* 0x001e240000202400 */
[----:B0-----:R-:W-:-:S07]  /*1470*/  @P1 PRMT R2, R4, 0x5410, R4 ;  /* 0x0000541004021816 */ /* 0x001fce0000000004 */
.L_x_176:
[----:B------:R-:W-:-:S09]  /*1480*/  UISETP.NE.AND UP0, UPT, UR4, URZ, UPT ;  /* 0x000000ff0400728c */ /* 0x000fd2000bf05270 */
[----:B------:R-:W-:Y:S05]  /*1490*/  BRA.U !UP0, `(.L_x_177) ;  /* 0x0000001508447547 */ /* 0x000fea000b800000 */
[----:B------:R-:W-:-:S09]  /*14a0*/  ULEA UR6, UR20, UR27, 0x2 ;  /* 0x0000001b14067291 */ /* 0x000fd2000f8e10ff */
[----:B------:R-:W2:Y:S01]  /*14b0*/  LDL R3, [UR6] ;  /* 0x00000006ff037983 */ /* 0x000ea20008100800 */
[----:B------:R-:W-:Y:S01]  /*14c0*/  IMAD.MOV.U32 R7, RZ, RZ, 0x43004300 ;  /* 0x43004300ff077424 */ /* 0x000fe200078e00ff */
[----:B------:R-:W-:Y:S01]  /*14d0*/  UISETP.NE.AND UP0, UPT, UR5, URZ, UPT ;  /* 0x000000ff0500728c */ /* 0x000fe2000bf05270 */
[----:B------:R-:W-:Y:S01]  /*14e0*/  HFMA2 R12, -RZ, RZ, 0, 1.875 ;  /* 0x00003f80ff0c7431 */ /* 0x000fe200000001ff */
[--C-:B--2---:R-:W-:Y:S02]  /*14f0*/  SHF.R.S32.HI R4, RZ, 0x4, R3.reuse ;  /* 0x00000004ff047819 */ /* 0x104fe40000011403 */
[--C-:B------:R-:W-:Y:S02]  /*1500*/  SHF.R.S32.HI R5, RZ, 0x8, R3.reuse ;  /* 0x00000008ff057819 */ /* 0x100fe40000011403 */
[----:B------:R-:W-:Y:S02]  /*1510*/  SHF.R.S32.HI R6, RZ, 0xc, R3 ;  /* 0x0000000cff067819 */ /* 0x000fe40000011403 */
[----:B------:R-:W-:-:S02]  /*1520*/  LOP3.LUT R11, R3, 0xf000f, R7, 0xea, !PT ;  /* 0x000f000f030b7812 */ /* 0x000fc400078eea07 */
[--C-:B------:R-:W-:Y:S02]  /*1530*/  LOP3.LUT R4, R4, 0xf000f, R7.reuse, 0xea, !PT ;  /* 0x000f000f04047812 */ /* 0x100fe400078eea07 */
[--C-:B------:R-:W-:Y:S01]  /*1540*/  LOP3.LUT R5, R5, 0xf000f, R7.reuse, 0xea, !PT ;  /* 0x000f000f05057812 */ /* 0x100fe200078eea07 */
[-C--:B------:R-:W-:Y:S01]  /*1550*/  HFMA2.BF16_V2 R11, R11, R12.reuse.H0_H0, -128, -128 ;  /* 0xc300c3000b0b7431 */ /* 0x080fe2000024000c */
[----:B------:R-:W-:Y:S01]  /*1560*/  LOP3.LUT R3, R6, 0xf000f, R7, 0xea, !PT ;  /* 0x000f000f06037812 */ /* 0x000fe200078eea07 */
[-C--:B------:R-:W-:Y:S02]  /*1570*/  HFMA2.BF16_V2 R10, R4, R12.reuse.H0_H0, -128, -128 ;  /* 0xc300c300040a7431 */ /* 0x080fe4000024000c */
[-C--:B------:R-:W-:Y:S02]  /*1580*/  HFMA2.BF16_V2 R9, R5, R12.reuse.H0_H0, -128, -128 ;  /* 0xc300c30005097431 */ /* 0x080fe4000024000c */
[----:B------:R-:W-:Y:S01]  /*1590*/  HFMA2.BF16_V2 R3, R3, R12.H0_H0, -128, -128 ;  /* 0xc300c30003037431 */ /* 0x000fe2000024000c */
[----:B------:R-:W-:Y:S06]  /*15a0*/  BRA.U UP0, `(.L_x_178) ;  /* 0x0000000900607547 */ /* 0x000fec000b800000 */
[----:B------:R-:W-:Y:S01]  /*15b0*/  UISETP.GE.U32.AND UP0, UPT, UR4, 0x4, UPT ;  /* 0x000000040400788c */ /* 0x000fe2000bf06070 */
[----:B------:R-:W-:-:S08]  /*15c0*/  UMOV UR6, URZ ;  /* 0x000000ff00067c82 */ /* 0x000fd00008000000 */
[----:B------:R-:W-:Y:S05]  /*15d0*/  BRA.U !UP0, `(.L_x_179) ;  /* 0x0000000508447547 */ /* 0x000fea000b800000 */
[----:B------:R-:W0:Y:S01]  /*15e0*/  S2UR UR18, SR_CgaCtaId ;  /* 0x00000000001279c3 */ /* 0x000e220000008800 */
[--C-:B------:R-:W-:Y:S02]  /*15f0*/  HADD2.BF16_V2 R12, R11, -R2.reuse ;  /* 0x800000020b0c7230 */ /* 0x100fe40000200000 */
[--C-:B------:R-:W-:Y:S02]  /*1600*/  HFMA2.BF16_V2 R13, R10, 1, 1, -R2.reuse ;  /* 0x3f803f800a0d7831 */ /* 0x100fe40000300002 */
[--C-:B------:R-:W-:Y:S02]  /*1610*/  HADD2.BF16_V2 R14, R9, -R2.reuse ;  /* 0x80000002090e7230 */ /* 0x100fe40000200000 */
[----:B------:R-:W-:Y:S01]  /*1620*/  HFMA2.BF16_V2 R15, R3, 1, 1, -R2 ;  /* 0x3f803f80030f7831 */ /* 0x000fe20000300002 */
[----:B------:R-:W-:Y:S01]  /*1630*/  UMOV UR6, 0x400 ;  /* 0x0000040000067882 */ /* 0x000fe20000000000 */
[-C--:B-----5:R-:W-:Y:S01]  /*1640*/  HMUL2.BF16_V2 R12, R12, R0.reuse.H0_H0 ;  /* 0x200000000c0c7232 */ /* 0x0a0fe20000200000 */
[----:B------:R-:W-:Y:S01]  /*1650*/  ULOP3.LUT UR25, UR4, 0x7ffffffc, URZ, 0xc0, !UPT ;  /* 0x7ffffffc04197892 */ /* 0x000fe2000f8ec0ff */
[----:B------:R-:W-:-:S02]  /*1660*/  HMUL2.BF16_V2 R13, R13, R0.H0_H0 ;  /* 0x200000000d0d7232 */ /* 0x000fc40000200000 */
[-C--:B------:R-:W-:Y:S02]  /*1670*/  HMUL2.BF16_V2 R14, R14, R0.reuse.H0_H0 ;  /* 0x200000000e0e7232 */ /* 0x080fe40000200000 */
[----:B------:R-:W-:Y:S01]  /*1680*/  HMUL2.BF16_V2 R15, R15, R0.H0_H0 ;  /* 0x200000000f0f7232 */ /* 0x000fe20000200000 */
[----:B0-----:R-:W-:-:S03]  /*1690*/  ULEA UR26, UR18, UR6, 0x18 ;  /* 0x00000006121a7291 */ /* 0x001fc6000f8ec0ff */
[----:B------:R-:W-:-:S09]  /*16a0*/  UMOV UR6, URZ ;  /* 0x000000ff00067c82 */ /* 0x000fd20008000000 */
.L_x_180:
[----:B------:R-:W-:-:S04]  /*16b0*/  UIMAD UR18, UR6, UR15, URZ ;  /* 0x0000000f061272a4 */ /* 0x000fc8000f8e02ff */
[----:B------:R-:W-:Y:S02]  /*16c0*/  USHF.R.U32.HI UR19, URZ, 0x1, UR18 ;  /* 0x00000001ff137899 */ /* 0x000fe40008011612 */
[----:B------:R-:W-:Y:S02]  /*16d0*/  UIADD3 UR18, UPT, UPT, UR18, UR15, URZ ;  /* 0x0000000f12127290 */ /* 0x000fe4000fffe0ff */
[----:B------:R-:W-:Y:S02]  /*16e0*/  ULEA UR19, UR5, UR19, 0x2 ;  /* 0x0000001305137291 */ /* 0x000fe4000f8e10ff */
[----:B------:R-:W-:Y:S02]  /*16f0*/  USHF.R.U32.HI UR20, URZ, 0x1, UR18 ;  /* 0x00000001ff147899 */ /* 0x000fe40008011612 */
[----:B------:R-:W-:Y:S02]  /*1700*/  UIADD3 UR18, UPT, UPT, UR18, UR15, URZ ;  /* 0x0000000f12127290 */ /* 0x000fe4000fffe0ff */
[----:B------:R-:W-:-:S02]  /*1710*/  ULEA UR20, UR5, UR20, 0x2 ;  /* 0x0000001405147291 */ /* 0x000fc4000f8e10ff */
[----:B------:R-:W-:Y:S02]  /*1720*/  UIADD3 UR21, UPT, UPT, UR18, UR15, URZ ;  /* 0x0000000f12157290 */ /* 0x000fe4000fffe0ff */
[----:B------:R-:W-:Y:S02]  /*1730*/  ULEA UR19, UR19, UR26, 0x2 ;  /* 0x0000001a13137291 */ /* 0x000fe4000f8e10ff */
[----:B------:R-:W-:Y:S02]  /*1740*/  USHF.R.U32.HI UR18, URZ, 0x1, UR18 ;  /* 0x00000001ff127899 */ /* 0x000fe40008011612 */
[----:B------:R-:W-:Y:S02]  /*1750*/  ULEA UR20, UR20, UR26, 0x2 ;  /* 0x0000001a14147291 */ /* 0x000fe4000f8e10ff */
[----:B------:R-:W-:Y:S02]  /*1760*/  USHF.R.U32.HI UR21, URZ, 0x1, UR21 ;  /* 0x00000001ff157899 */ /* 0x000fe40008011615 */
[----:B------:R-:W-:Y:S01]  /*1770*/  ULEA UR18, UR5, UR18, 0x2 ;  /* 0x0000001205127291 */ /* 0x000fe2000f8e10ff */
[----:B0-----:R-:W0:Y:S01]  /*1780*/  LDS.64 R4, [UR19] ;  /* 0x00000013ff047984 */ /* 0x001e220008000a00 */
[----:B------:R-:W-:-:S02]  /*1790*/  ULEA UR21, UR5, UR21, 0x2 ;  /* 0x0000001505157291 */ /* 0x000fc4000f8e10ff */
[----:B------:R-:W-:Y:S01]  /*17a0*/  ULEA UR18, UR18, UR26, 0x2 ;  /* 0x0000001a12127291 */ /* 0x000fe2000f8e10ff */
[----:B------:R-:W1:Y:S01]  /*17b0*/  LDS R17, [UR20] ;  /* 0x00000014ff117984 */ /* 0x000e620008000800 */
[----:B------:R-:W-:-:S03]  /*17c0*/  ULEA UR21, UR21, UR26, 0x2 ;  /* 0x0000001a15157291 */ /* 0x000fc6000f8e10ff */
[----:B------:R-:W2:Y:S04]  /*17d0*/  LDS R21, [UR20+0x4] ;  /* 0x00000414ff157984 */ /* 0x000ea80008000800 */
[----:B------:R-:W3:Y:S04]  /*17e0*/  LDS R6, [UR18] ;  /* 0x00000012ff067984 */ /* 0x000ee80008000800 */
[----:B------:R-:W4:Y:S04]  /*17f0*/  LDS R7, [UR21] ;  /* 0x00000015ff077984 */ /* 0x000f280008000800 */
[----:B------:R-:W5:Y:S04]  /*1800*/  LDS R18, [UR18+0x4] ;  /* 0x00000412ff127984 */ /* 0x000f680008000800 */
[----:B------:R-:W5:Y:S04]  /*1810*/  LDS R20, [UR21+0x4] ;  /* 0x00000415ff147984 */ /* 0x000f680008000800 */
[----:B------:R-:W5:Y:S04]  /*1820*/  LDS R19, [UR18+0x8] ;  /* 0x00000812ff137984 */ /* 0x000f680008000800 */
[----:B------:R-:W-:Y:S01]  /*1830*/  LDS R23, [UR21+0xc] ;  /* 0x00000c15ff177984 */ /* 0x000fe20008000800 */
[----:B0-----:R-:W-:-:S02]  /*1840*/  HFMA2.BF16_V2 R16, R12, R4, RZ ;  /* 0x000000040c107231 */ /* 0x001fc400002000ff */
[----:B-1----:R-:W-:Y:S02]  /*1850*/  HFMA2.BF16_V2 R22, R12, R17, RZ ;  /* 0x000000110c167231 */ /* 0x002fe400002000ff */
[C---:B------:R-:W-:Y:S01]  /*1860*/  HFMA2.BF16_V2 R16, R13.reuse, R5, R16 ;  /* 0x000000050d107231 */ /* 0x040fe20000200010 */
[----:B------:R-:W0:Y:S01]  /*1870*/  LDS R17, [UR20+0x8] ;  /* 0x00000814ff117984 */ /* 0x000e220008000800 */
[----:B--2---:R-:W-:-:S03]  /*1880*/  HFMA2.BF16_V2 R22, R13, R21, R22 ;  /* 0x000000150d167231 */ /* 0x004fc60000200016 */
[----:B------:R-:W1:Y:S01]  /*1890*/  LDS.64 R4, [UR19+0x8] ;  /* 0x00000813ff047984 */ /* 0x000e620008000a00 */
[----:B---3--:R-:W-:-:S03]  /*18a0*/  HFMA2.BF16_V2 R24, R12, R6, RZ ;  /* 0x000000060c187231 */ /* 0x008fc600002000ff */
[----:B------:R-:W2:Y:S01]  /*18b0*/  LDS R21, [UR21+0x8] ;  /* 0x00000815ff157984 */ /* 0x000ea20008000800 */
[----:B----4-:R-:W-:-:S03]  /*18c0*/  HFMA2.BF16_V2 R25, R12, R7, RZ.H0_H0 ;  /* 0x000000070c197231 */ /* 0x010fc600002400ff */
[----:B------:R-:W3:Y:S01]  /*18d0*/  LDS R6, [UR20+0xc] ;  /* 0x00000c14ff067984 */ /* 0x000ee20008000800 */
[----:B-----5:R-:W-:-:S03]  /*18e0*/  HFMA2.BF16_V2 R24, R13, R18, R24 ;  /* 0x000000120d187231 */ /* 0x020fc60000200018 */
[----:B------:R-:W4:Y:S01]  /*18f0*/  LDS R7, [UR18+0xc] ;  /* 0x00000c12ff077984 */ /* 0x000f220008000800 */
[----:B------:R-:W-:Y:S01]  /*1900*/  ULEA UR18, UR6, UR23, 0x2 ;  /* 0x0000001706127291 */ /* 0x000fe2000f8e10ff */
[----:B------:R-:W-:Y:S01]  /*1910*/  HFMA2.BF16_V2 R25, R13, R20, R25 ;  /* 0x000000140d197231 */ /* 0x000fe20000200019 */
[----:B------:R-:W-:Y:S01]  /*1920*/  UIADD3 UR6, UPT, UPT, UR6, 0x4, URZ ;  /* 0x0000000406067890 */ /* 0x000fe2000fffe0ff */
[----:B------:R-:W-:-:S03]  /*1930*/  HFMA2.BF16_V2 R24, R14, R19, R24 ;  /* 0x000000130e187231 */ /* 0x000fc60000200018 */
[----:B------:R-:W-:Y:S01]  /*1940*/  UISETP.NE.AND UP0, UPT, UR6, UR25, UPT ;  /* 0x000000190600728c */ /* 0x000fe2000bf05270 */
[C---:B0-----:R-:W-:Y:S02]  /*1950*/  HFMA2.BF16_V2 R22, R14.reuse, R17, R22 ;  /* 0x000000110e167231 */ /* 0x041fe40000200016 */
[C---:B-1----:R-:W-:Y:S02]  /*1960*/  HFMA2.BF16_V2 R16, R14.reuse, R4, R16 ;  /* 0x000000040e107231 */ /* 0x042fe40000200010 */
[----:B--2---:R-:W-:Y:S02]  /*1970*/  HFMA2.BF16_V2 R25, R14, R21, R25 ;  /* 0x000000150e197231 */ /* 0x004fe40000200019 */
[C---:B------:R-:W-:Y:S02]  /*1980*/  HFMA2.BF16_V2 R4, R15.reuse, R5, R16 ;  /* 0x000000050f047231 */ /* 0x040fe40000200010 */
[C---:B---3--:R-:W-:Y:S02]  /*1990*/  HFMA2.BF16_V2 R6, R15.reuse, R6, R22 ;  /* 0x000000060f067231 */ /* 0x048fe40000200016 */
[C---:B------:R-:W-:Y:S01]  /*19a0*/  HFMA2.BF16_V2 R18, R15.reuse, R23, R25 ;  /* 0x000000170f127231 */ /* 0x040fe20000200019 */
[----:B------:R-:W-:Y:S01]  /*19b0*/  PRMT R5, R4, 0x7632, R5 ;  /* 0x0000763204057816 */ /* 0x000fe20000000005 */
[----:B----4-:R-:W-:Y:S01]  /*19c0*/  HFMA2.BF16_V2 R16, R15, R7, R24 ;  /* 0x000000070f107231 */ /* 0x010fe20000200018 */
[----:B------:R-:W-:-:S02]  /*19d0*/  PRMT R7, R6, 0x7632, R7 ;  /* 0x0000763206077816 */ /* 0x000fc40000000007 */
[----:B------:R-:W-:Y:S01]  /*19e0*/  PRMT R19, R18, 0x7632, R19 ;  /* 0x0000763212137816 */ /* 0x000fe20000000013 */
[----:B------:R-:W-:Y:S01]  /*19f0*/  IMAD.U32 R5, R5, 0x10000, RZ ;  /* 0x0001000005057824 */ /* 0x000fe200078e00ff */
[----:B------:R-:W-:Y:S01]  /*1a00*/  PRMT R17, R16, 0x7632, R17 ;  /* 0x0000763210117816 */ /* 0x000fe20000000011 */
[----:B------:R-:W-:Y:S01]  /*1a10*/  IMAD.U32 R7, R7, 0x10000, RZ ;  /* 0x0001000007077824 */ /* 0x000fe200078e00ff */
[----:B------:R-:W-:Y:S01]  /*1a20*/  SHF.L.U32 R4, R4, 0x10, RZ ;  /* 0x0000001004047819 */ /* 0x000fe200000006ff */
[----:B------:R-:W-:Y:S01]  /*1a30*/  IMAD.U32 R19, R19, 0x10000, RZ ;  /* 0x0001000013137824 */ /* 0x000fe200078e00ff */
[----:B------:R-:W-:Y:S01]  /*1a40*/  SHF.L.U32 R6, R6, 0x10, RZ ;  /* 0x0000001006067819 */ /* 0x000fe200000006ff */
[----:B------:R-:W-:Y:S01]  /*1a50*/  IMAD.U32 R17, R17, 0x10000, RZ ;  /* 0x0001000011117824 */ /* 0x000fe200078e00ff */
[----:B------:R-:W-:Y:S01]  /*1a60*/  SHF.L.U32 R16, R16, 0x10, RZ ;  /* 0x0000001010107819 */ /* 0x000fe200000006ff */
[----:B------:R-:W-:Y:S01]  /*1a70*/  FADD.FTZ R4, R4, R5 ;  /* 0x0000000504047221 */ /* 0x000fe20000010000 */
[----:B------:R-:W-:Y:S01]  /*1a80*/  SHF.L.U32 R18, R18, 0x10, RZ ;  /* 0x0000001012127819 */ /* 0x000fe200000006ff */
[----:B------:R-:W-:-:S02]  /*1a90*/  FADD.FTZ R5, R6, R7 ;  /* 0x0000000706057221 */ /* 0x000fc40000010000 */
[----:B------:R-:W-:Y:S02]  /*1aa0*/  FADD.FTZ R6, R16, R17 ;  /* 0x0000001110067221 */ /* 0x000fe40000010000 */
[----:B------:R-:W-:-:S05]  /*1ab0*/  FADD.FTZ R7, R18, R19 ;  /* 0x0000001312077221 */ /* 0x000fca0000010000 */
[----:B------:R0:W-:Y:S01]  /*1ac0*/  STL.128 [UR18], R4 ;  /* 0x00000004ff007987 */ /* 0x0001e20008100c12 */
[----:B------:R-:W-:Y:S05]  /*1ad0*/  BRA.U UP0, `(.L_x_180) ;  /* 0xfffffff900f47547 */ /* 0x000fea000b83ffff */
[----:B------:R-:W-:-:S05]  /*1ae0*/  UMOV UR6, UR25 ;  /* 0x0000001900067c82 */ /* 0x000fca0008000000 */
.L_x_179:
[----:B------:R-:W-:-:S09]  /*1af0*/  ULOP3.LUT UP0, UR25, UR4, 0x3, URZ, 0xc0, !UPT ;  /* 0x0000000304197892 */ /* 0x000fd2000f80c0ff */
[----:B------:R-:W-:Y:S05]  /*1b00*/  BRA.U !UP0, `(.L_x_177) ;  /* 0x0000000d08a87547 */ /* 0x000fea000b800000 */
[----:B------:R-:W1:Y:S01]  /*1b10*/  S2UR UR21, SR_CgaCtaId ;  /* 0x00000000001579c3 */ /* 0x000e620000008800 */
[----:B------:R-:W-:Y:S01]  /*1b20*/  UIMAD UR19, UR6, UR15, URZ ;  /* 0x0000000f061372a4 */ /* 0x000fe2000f8e02ff */
[--C-:B0-----:R-:W-:Y:S01]  /*1b30*/  HADD2.BF16_V2 R7, R11, -R2.reuse ;  /* 0x800000020b077230 */ /* 0x101fe20000200000 */
[----:B------:R-:W-:Y:S01]  /*1b40*/  UMOV UR20, 0x400 ;  /* 0x0000040000147882 */ /* 0x000fe20000000000 */
[--C-:B------:R-:W-:Y:S01]  /*1b50*/  HFMA2.BF16_V2 R6, R10, 1, 1, -R2.reuse ;  /* 0x3f803f800a067831 */ /* 0x100fe20000300002 */
[----:B------:R-:W-:Y:S01]  /*1b60*/  USHF.R.U32.HI UR18, URZ, 0x1, UR19 ;  /* 0x00000001ff127899 */ /* 0x000fe20008011613 */
[-C--:B-----5:R-:W-:Y:S02]  /*1b70*/  HMUL2.BF16_V2 R7, R7, R0.reuse.H0_H0 ;  /* 0x2000000007077232 */ /* 0x0a0fe40000200000 */
[--C-:B------:R-:W-:Y:S02]  /*1b80*/  HFMA2.BF16_V2 R10, R3, 1, 1, -R2.reuse ;  /* 0x3f803f80030a7831 */ /* 0x100fe40000300002 */
[-C--:B------:R-:W-:Y:S01]  /*1b90*/  HMUL2.BF16_V2 R6, R6, R0.reuse.H0_H0 ;  /* 0x2000000006067232 */ /* 0x080fe20000200000 */
[----:B------:R-:W-:Y:S01]  /*1ba0*/  ULEA UR18, UR5, UR18, 0x2 ;  /* 0x0000001205127291 */ /* 0x000fe2000f8e10ff */
[----:B------:R-:W-:Y:S01]  /*1bb0*/  HADD2.BF16_V2 R9, R9, -R2 ;  /* 0x8000000209097230 */ /* 0x000fe20000200000 */
[----:B------:R-:W-:Y:S01]  /*1bc0*/  ULEA UR6, UR6, UR23, 0x2 ;  /* 0x0000001706067291 */ /* 0x000fe2000f8e10ff */
[-C--:B------:R-:W-:Y:S01]  /*1bd0*/  HMUL2.BF16_V2 R10, R10, R0.reuse.H0_H0 ;  /* 0x200000000a0a7232 */ /* 0x080fe20000200000 */
[----:B------:R-:W-:Y:S01]  /*1be0*/  UISETP.NE.AND UP0, UPT, UR25, 0x1, UPT ;  /* 0x000000011900788c */ /* 0x000fe2000bf05270 */
[----:B------:R-:W-:Y:S01]  /*1bf0*/  HMUL2.BF16_V2 R3, R9, R0.H0_H0 ;  /* 0x2000000009037232 */ /* 0x000fe20000200000 */
[----:B-1----:R-:W-:-:S04]  /*1c00*/  ULEA UR20, UR21, UR20, 0x18 ;  /* 0x0000001415147291 */ /* 0x002fc8000f8ec0ff */
[----:B------:R-:W-:-:S09]  /*1c10*/  ULEA UR18, UR18, UR20, 0x2 ;  /* 0x0000001412127291 */ /* 0x000fd2000f8e10ff */
[----:B------:R-:W0:Y:S04]  /*1c20*/  LDS.64 R12, [UR18] ;  /* 0x00000012ff0c7984 */ /* 0x000e280008000a00 */
[----:B------:R-:W1:Y:S01]  /*1c30*/  LDS.64 R4, [UR18+0x8] ;  /* 0x00000812ff047984 */ /* 0x000e620008000a00 */
[----:B0-----:R-:W-:-:S04]  /*1c40*/  HFMA2.BF16_V2 R12, R7, R12, RZ ;  /* 0x0000000c070c7231 */ /* 0x001fc800002000ff */
[----:B------:R-:W-:-:S04]  /*1c50*/  HFMA2.BF16_V2 R12, R6, R13, R12 ;  /* 0x0000000d060c7231 */ /* 0x000fc8000020000c */
[----:B-1----:R-:W-:-:S04]  /*1c60*/  HFMA2.BF16_V2 R12, R3, R4, R12 ;  /* 0x00000004030c7231 */ /* 0x002fc8000020000c */
[----:B------:R-:W-:-:S05]  /*1c70*/  HFMA2.BF16_V2 R4, R10, R5, R12 ;  /* 0x000000050a047231 */ /* 0x000fca000020000c */
[C---:B------:R-:W-:Y:S02]  /*1c80*/  PRMT R5, R4.reuse, 0x7632, R5 ;  /* 0x0000763204057816 */ /* 0x040fe40000000005 */
[----:B------:R-:W-:-:S03]  /*1c90*/  SHF.L.U32 R4, R4, 0x10, RZ ;  /* 0x0000001004047819 */ /* 0x000fc600000006ff */
[----:B------:R-:W-:-:S04]  /*1ca0*/  IMAD.U32 R5, R5, 0x10000, RZ ;  /* 0x0001000005057824 */ /* 0x000fc800078e00ff */
        /* <DEDUP_REMOVED lines=8> */
[----:B----4-:R-:W0:Y:S04]  /*1d30*/  LDS R4, [UR18] ;  /* 0x00000012ff047984 */ /* 0x010e280008000800 */
[----:B------:R-:W1:Y:S04]  /*1d40*/  LDS R5, [UR18+0x4] ;  /* 0x00000412ff057984 */ /* 0x000e680008000800 */
[----:B------:R-:W2:Y:S04]  /*1d50*/  LDS R9, [UR18+0x8] ;  /* 0x00000812ff097984 */ /* 0x000ea80008000800 */
[----:B------:R-:W3:Y:S01]  /*1d60*/  LDS R12, [UR18+0xc] ;  /* 0x00000c12ff0c7984 */ /* 0x000ee20008000800 */
[----:B0-----:R-:W-:-:S04]  /*1d70*/  HFMA2.BF16_V2 R4, R7, R4, RZ ;  /* 0x0000000407047231 */ /* 0x001fc800002000ff */
[----:B-1----:R-:W-:-:S04]  /*1d80*/  HFMA2.BF16_V2 R4, R6, R5, R4 ;  /* 0x0000000506047231 */ /* 0x002fc80000200004 */
[----:B--2---:R-:W-:-:S04]  /*1d90*/  HFMA2.BF16_V2 R5, R3, R9, R4 ;  /* 0x0000000903057231 */ /* 0x004fc80000200004 */
[----:B---3--:R-:W-:-:S05]  /*1da0*/  HFMA2.BF16_V2 R4, R10, R12, R5 ;  /* 0x0000000c0a047231 */ /* 0x008fca0000200005 */
[C---:B------:R-:W-:Y:S02]  /*1db0*/  PRMT R5, R4.reuse, 0x7632, R5 ;  /* 0x0000763204057816 */ /* 0x040fe40000000005 */
[----:B------:R-:W-:-:S03]  /*1dc0*/  SHF.L.U32 R4, R4, 0x10, RZ ;  /* 0x0000001004047819 */ /* 0x000fc600000006ff */
[----:B------:R-:W-:-:S04]  /*1dd0*/  IMAD.U32 R5, R5, 0x10000, RZ ;  /* 0x0001000005057824 */ /* 0x000fc800078e00ff */
[----:B------:R-:W-:-:S05]  /*1de0*/  FADD.FTZ R4, R4, R5 ;  /* 0x0000000504047221 */ /* 0x000fca0000010000 */
[----:B------:R0:W-:Y:S01]  /*1df0*/  STL [UR6+0x4], R4 ;  /* 0x00000404ff007987 */ /* 0x0001e20008100806 */
[----:B------:R-:W-:Y:S05]  /*1e00*/  BRA.U !UP0, `(.L_x_177) ;  /* 0x0000000908e87547 */ /* 0x000fea000b800000 */
[----:B------:R-:W-:-:S04]  /*1e10*/  UIADD3 UR15, UPT, UPT, UR19, UR15, URZ ;  /* 0x0000000f130f7290 */ /* 0x000fc8000fffe0ff */
[----:B------:R-:W-:-:S04]  /*1e20*/  USHF.R.U32.HI UR15, URZ, 0x1, UR15 ;  /* 0x00000001ff0f7899 */ /* 0x000fc8000801160f */
[----:B------:R-:W-:-:S04]  /*1e30*/  ULEA UR15, UR5, UR15, 0x2 ;  /* 0x0000000f050f7291 */ /* 0x000fc8000f8e10ff */
[----:B------:R-:W-:-:S09]  /*1e40*/  ULEA UR15, UR15, UR20, 0x2 ;  /* 0x000000140f0f7291 */ /* 0x000fd2000f8e10ff */
[----:B0-----:R-:W0:Y:S04]  /*1e50*/  LDS R4, [UR15] ;  /* 0x0000000fff047984 */ /* 0x001e280008000800 */
        /* <DEDUP_REMOVED lines=12> */
[----:B------:R-:W-:Y:S05]  /*1f20*/  BRA `(.L_x_177) ;  /* 0x0000000800a07947 */ /* 0x000fea0003800000 */
.L_x_178:
        /* <DEDUP_REMOVED lines=8> */
[----:B------:R-:W-:Y:S01]  /*1fb0*/  ULOP3.LUT UR18, UR4, 0xfffffffc, URZ, 0xc0, !UPT ;  /* 0xfffffffc04127892 */ /* 0x000fe2000f8ec0ff */
[-C--:B-----5:R-:W-:Y:S01]  /*1fc0*/  HMUL2.BF16_V2 R14, R14, R0.reuse.H0_H0 ;  /* 0x200000000e0e7232 */ /* 0x0a0fe20000200000 */
[----:B------:R-:W-:Y:S01]  /*1fd0*/  UMOV UR19, 0x400 ;  /* 0x0000040000137882 */ /* 0x000fe20000000000 */
[-C--:B------:R-:W-:Y:S01]  /*1fe0*/  HMUL2.BF16_V2 R15, R15, R0.reuse.H0_H0 ;  /* 0x200000000f0f7232 */ /* 0x080fe20000200000 */
[----:B------:R-:W-:Y:S01]  /*1ff0*/  USHF.L.U32 UR31, UR15, 0x1, URZ ;  /* 0x000000010f1f7899 */ /* 0x000fe200080006ff */
[-C--:B------:R-:W-:Y:S01]  /*2000*/  HMUL2.BF16_V2 R16, R16, R0.reuse.H0_H0 ;  /* 0x2000000010107232 */ /* 0x080fe20000200000 */
[----:B------:R-:W-:Y:S01]  /*2010*/  UIMAD UR32, UR15, 0x3, URZ ;  /* 0x000000030f2078a4 */ /* 0x000fe2000f8e02ff */
[----:B------:R-:W-:Y:S01]  /*2020*/  HMUL2.BF16_V2 R17, R17, R0.H0_H0 ;  /* 0x2000000011117232 */ /* 0x000fe20000200000 */
[----:B------:R-:W-:Y:S01]  /*2030*/  UMOV UR6, URZ ;  /* 0x000000ff00067c82 */ /* 0x000fe20008000000 */
[----:B------:R-:W-:-:S02]  /*2040*/  ULOP3.LUT UR29, UR4, 0x7ffffffc, URZ, 0xc0, !UPT ;  /* 0x7ffffffc041d7892 */ /* 0x000fc4000f8ec0ff */
[----:B------:R-:W-:Y:S01]  /*2050*/  UIADD3 UR18, UPT, UPT, URZ, -UR18, URZ ;  /* 0x80000012ff127290 */ /* 0x000fe2000fffe0ff */
[----:B------:R-:W-:Y:S01]  /*2060*/  UMOV UR28, UR10 ;  /* 0x0000000a001c7c82 */ /* 0x000fe20008000000 */
[----:B0-----:R-:W-:-:S03]  /*2070*/  ULEA UR30, UR20, UR19, 0x18 ;  /* 0x00000013141e7291 */ /* 0x001fc6000f8ec0ff */
[----:B------:R-:W-:-:S09]  /*2080*/  UMOV UR19, UR15 ;  /* 0x0000000f00137c82 */ /* 0x000fd20008000000 */
.L_x_182:
[----:B0-----:R-:W2:Y:S01]  /*2090*/  LDL.128 R4, [UR28] ;  /* 0x0000001cff047983 */ /* 0x001ea20008100c00 */
[----:B------:R-:W-:Y:S02]  /*20a0*/  USHF.R.U32.HI UR20, URZ, 0x1, UR6 ;  /* 0x00000001ff147899 */ /* 0x000fe40008011606 */
[----:B------:R-:W-:Y:S02]  /*20b0*/  USHF.R.U32.HI UR26, URZ, 0x1, UR32 ;  /* 0x00000001ff1a7899 */ /* 0x000fe40008011620 */
[----:B------:R-:W-:Y:S02]  /*20c0*/  ULEA UR20, UR5, UR20, 0x2 ;  /* 0x0000001405147291 */ /* 0x000fe4000f8e10ff */
[----:B------:R-:W-:Y:S02]  /*20d0*/  ULEA UR26, UR5, UR26, 0x2 ;  /* 0x0000001a051a7291 */ /* 0x000fe4000f8e10ff */
[----:B------:R-:W-:Y:S02]  /*20e0*/  ULEA UR20, UR20, UR30, 0x2 ;  /* 0x0000001e14147291 */ /* 0x000fe4000f8e10ff */
[----:B------:R-:W-:-:S02]  /*20f0*/  ULEA UR26, UR26, UR30, 0x2 ;  /* 0x0000001e1a1a7291 */ /* 0x000fc4000f8e10ff */
[----:B------:R-:W-:Y:S02]  /*2100*/  USHF.R.U32.HI UR21, URZ, 0x1, UR19 ;  /* 0x00000001ff157899 */ /* 0x000fe40008011613 */
[----:B------:R-:W-:Y:S02]  /*2110*/  USHF.R.U32.HI UR25, URZ, 0x1, UR31 ;  /* 0x00000001ff197899 */ /* 0x000fe4000801161f */
[----:B------:R-:W-:Y:S01]  /*2120*/  ULEA UR21, UR5, UR21, 0x2 ;  /* 0x0000001505157291 */ /* 0x000fe2000f8e10ff */
[----:B------:R-:W0:Y:S01]  /*2130*/  LDS.64 R12, [UR20] ;  /* 0x00000014ff0c7984 */ /* 0x000e220008000a00 */
[----:B------:R-:W-:Y:S02]  /*2140*/  ULEA UR25, UR5, UR25, 0x2 ;  /* 0x0000001905197291 */ /* 0x000fe4000f8e10ff */
[----:B------:R-:W-:Y:S01]  /*2150*/  ULEA UR21, UR21, UR30, 0x2 ;  /* 0x0000001e15157291 */ /* 0x000fe2000f8e10ff */
[----:B------:R-:W1:Y:S01]  /*2160*/  LDS R23, [UR26] ;  /* 0x0000001aff177984 */ /* 0x000e620008000800 */
[----:B------:R-:W-:-:S02]  /*2170*/  ULEA UR25, UR25, UR30, 0x2 ;  /* 0x0000001e19197291 */ /* 0x000fc4000f8e10ff */
[----:B------:R-:W-:Y:S01]  /*2180*/  UIADD3 UR18, UPT, UPT, UR18, 0x4, URZ ;  /* 0x0000000412127890 */ /* 0x000fe2000fffe0ff */
[----:B------:R-:W3:Y:S01]  /*2190*/  LDS R20, [UR26+0x4] ;  /* 0x0000041aff147984 */ /* 0x000ee20008000800 */
[----:B------:R-:W-:Y:S02]  /*21a0*/  ULEA UR19, UR15, UR19, 0x2 ;  /* 0x000000130f137291 */ /* 0x000fe4000f8e10ff */
[----:B------:R-:W-:Y:S01]  /*21b0*/  UISETP.NE.AND UP0, UPT, UR18, URZ, UPT ;  /* 0x000000ff1200728c */ /* 0x000fe2000bf05270 */
[----:B------:R-:W4:Y:S01]  /*21c0*/  LDS R19, [UR21] ;  /* 0x00000015ff137984 */ /* 0x000f220008000800 */
[----:B------:R-:W-:Y:S02]  /*21d0*/  ULEA UR31, UR15, UR31, 0x2 ;  /* 0x0000001f0f1f7291 */ /* 0x000fe4000f8e10ff */
[----:B------:R-:W-:Y:S01]  /*21e0*/  ULEA UR32, UR15, UR32, 0x2 ;  /* 0x000000200f207291 */ /* 0x000fe2000f8e10ff */
[----:B------:R-:W5:Y:S01]  /*21f0*/  LDS R21, [UR25] ;  /* 0x00000019ff157984 */ /* 0x000f620008000800 */
[----:B------:R-:W-:-:S03]  /*2200*/  ULEA UR6, UR15, UR6, 0x2 ;  /* 0x000000060f067291 */ /* 0x000fc6000f8e10ff */
[----:B------:R-:W5:Y:S04]  /*2210*/  LDS R24, [UR21+0x4] ;  /* 0x00000415ff187984 */ /* 0x000f680008000800 */
[----:B------:R-:W5:Y:S01]  /*2220*/  LDS R22, [UR25+0x4] ;  /* 0x00000419ff167984 */ /* 0x000f620008000800 */
[C---:B0-----:R-:W-:Y:S02]  /*2230*/  HFMA2.BF16_V2 R18, R14.reuse, R12, RZ ;  /* 0x0000000c0e127231 */ /* 0x041fe400002000ff */
[----:B-1----:R-:W-:Y:S02]  /*2240*/  HFMA2.BF16_V2 R25, R14, R23, RZ ;  /* 0x000000170e197231 */ /* 0x002fe400002000ff */
[C---:B------:R-:W-:Y:S01]  /*2250*/  HFMA2.BF16_V2 R18, R15.reuse, R13, R18 ;  /* 0x0000000d0f127231 */ /* 0x040fe20000200012 */
[----:B------:R-:W0:Y:S01]  /*2260*/  LDS R23, [UR21+0x8] ;  /* 0x00000815ff177984 */ /* 0x000e220008000800 */
[----:B---3--:R-:W-:-:S03]  /*2270*/  HFMA2.BF16_V2 R20, R15, R20, R25 ;  /* 0x000000140f147231 */ /* 0x008fc60000200019 */
[----:B------:R-:W1:Y:S01]  /*2280*/  LDS.64 R12, [UR20+0x8] ;  /* 0x00000814ff0c7984 */ /* 0x000e620008000a00 */
[C---:B----4-:R-:W-:Y:S02]  /*2290*/  HFMA2.BF16_V2 R19, R14.reuse, R19, RZ ;  /* 0x000000130e137231 */ /* 0x050fe400002000ff */
[----:B-----5:R-:W-:Y:S02]  /*22a0*/  HFMA2.BF16_V2 R21, R14, R21, RZ.H0_H0 ;  /* 0x000000150e157231 */ /* 0x020fe400002400ff */
[C---:B------:R-:W-:Y:S02]  /*22b0*/  HFMA2.BF16_V2 R24, R15.reuse, R24, R19 ;  /* 0x000000180f187231 */ /* 0x040fe40000200013 */
[----:B------:R-:W-:Y:S02]  /*22c0*/  HFMA2.BF16_V2 R19, R15, R22, R21 ;  /* 0x000000160f137231 */ /* 0x000fe40000200015 */
[----:B------:R-:W3:Y:S04]  /*22d0*/  LDS R22, [UR25+0x8] ;  /* 0x00000819ff167984 */ /* 0x000ee80008000800 */
[----:B------:R-:W4:Y:S01]  /*22e0*/  LDS R21, [UR26+0x8] ;  /* 0x0000081aff157984 */ /* 0x000f220008000800 */
[----:B0-----:R-:W-:-:S03]  /*22f0*/  HFMA2.BF16_V2 R24, R16, R23, R24 ;  /* 0x0000001710187231 */ /* 0x001fc60000200018 */
[----:B------:R-:W0:Y:S01]  /*2300*/  LDS R23, [UR21+0xc] ;  /* 0x00000c15ff177984 */ /* 0x000e220008000800 */
[----:B-1----:R-:W-:-:S03]  /*2310*/  HFMA2.BF16_V2 R25, R16, R12, R18 ;  /* 0x0000000c10197231 */ /* 0x002fc60000200012 */
[----:B------:R-:W1:Y:S01]  /*2320*/  LDS R18, [UR25+0xc] ;  /* 0x00000c19ff127984 */ /* 0x000e620008000800 */
[----:B------:R-:W-:-:S03]  /*2330*/  HFMA2.BF16_V2 R13, R17, R13, R25 ;  /* 0x0000000d110d7231 */ /* 0x000fc60000200019 */
[----:B------:R-:W5:Y:S01]  /*2340*/  LDS R12, [UR26+0xc] ;  /* 0x00000c1aff0c7984 */ /* 0x000f620008000800 */
[C---:B---3--:R-:W-:Y:S02]  /*2350*/  HFMA2.BF16_V2 R19, R16.reuse, R22, R19 ;  /* 0x0000001610137231 */ /* 0x048fe40000200013 */
[----:B----4-:R-:W-:Y:S02]  /*2360*/  HFMA2.BF16_V2 R20, R16, R21, R20 ;  /* 0x0000001510147231 */ /* 0x010fe40000200014 */
[C---:B0-----:R-:W-:Y:S02]  /*2370*/  HFMA2.BF16_V2 R21, R17.reuse, R23, R24 ;  /* 0x0000001711157231 */ /* 0x041fe40000200018 */
[C---:B-1----:R-:W-:Y:S01]  /*2380*/  HFMA2.BF16_V2 R23, R17.reuse, R18, R19 ;  /* 0x0000001211177231 */ /* 0x042fe20000200013 */
[----:B------:R-:W-:Y:S02]  /*2390*/  PRMT R19, R13, 0x7632, R19 ;  /* 0x000076320d137816 */ /* 0x000fe40000000013 */
[----:B------:R-:W-:Y:S01]  /*23a0*/  PRMT R22, R21, 0x7632, R22 ;  /* 0x0000763215167816 */ /* 0x000fe20000000016 */
[----:B-----5:R-:W-:Y:S01]  /*23b0*/  HFMA2.BF16_V2 R18, R17, R12, R20 ;  /* 0x0000000c11127231 */ /* 0x020fe20000200014 */
[----:B------:R-:W-:Y:S01]  /*23c0*/  PRMT R24, R23, 0x7632, R24 ;  /* 0x0000763217187816 */ /* 0x000fe20000000018 */
[----:B------:R-:W-:Y:S01]  /*23d0*/  IMAD.U32 R20, R19, 0x10000, RZ ;  /* 0x0001000013147824 */ /* 0x000fe200078e00ff */
[----:B------:R-:W-:Y:S01]  /*23e0*/  SHF.L.U32 R13, R13, 0x10, RZ ;  /* 0x000000100d0d7819 */ /* 0x000fe200000006ff */
[----:B------:R-:W-:Y:S01]  /*23f0*/  IMAD.U32 R22, R22, 0x10000, RZ ;  /* 0x0001000016167824 */ /* 0x000fe200078e00ff */
[----:B------:R-:W-:Y:S01]  /*2400*/  PRMT R12, R18, 0x7632, R12 ;  /* 0x00007632120c7816 */ /* 0x000fe2000000000c */
[----:B------:R-:W-:Y:S01]  /*2410*/  IMAD.U32 R24, R24, 0x10000, RZ ;  /* 0x0001000018187824 */ /* 0x000fe200078e00ff */
[----:B------:R-:W-:Y:S01]  /*2420*/  SHF.L.U32 R21, R21, 0x10, RZ ;  /* 0x0000001015157819 */ /* 0x000fe200000006ff */
[----:B------:R-:W-:Y:S01]  /*2430*/  FADD.FTZ R13, R13, R20 ;  /* 0x000000140d0d7221 */ /* 0x000fe20000010000 */
[----:B------:R-:W-:Y:S01]  /*2440*/  SHF.L.U32 R23, R23, 0x10, RZ ;  /* 0x0000001017177819 */ /* 0x000fe200000006ff */
[----:B------:R-:W-:Y:S01]  /*2450*/  IMAD.U32 R19, R12, 0x10000, RZ ;  /* 0x000100000c137824 */ /* 0x000fe200078e00ff */
[----:B------:R-:W-:Y:S01]  /*2460*/  SHF.L.U32 R18, R18, 0x10, RZ ;  /* 0x0000001012127819 */ /* 0x000fe200000006ff */
[----:B------:R-:W-:-:S02]  /*2470*/  FADD.FTZ R22, R21, R22 ;  /* 0x0000001615167221 */ /* 0x000fc40000010000 */
        /* <DEDUP_REMOVED lines=10> */
.L_x_181:
[----:B------:R-:W-:-:S09]  /*2520*/  ULOP3.LUT UP0, UR25, UR4, 0x3, URZ, 0xc0, !UPT ;  /* 0x0000000304197892 */ /* 0x000fd2000f80c0ff */
[----:B------:R-:W-:Y:S05]  /*2530*/  BRA.U !UP0, `(.L_x_177) ;  /* 0x00000005081c7547 */ /* 0x000fea000b800000 */
[----:B------:R-:W-:-:S09]  /*2540*/  ULEA UR21, UR6, UR23, 0x2 ;  /* 0x0000001706157291 */ /* 0x000fd2000f8e10ff */
[----:B------:R-:W2:Y:S01]  /*2550*/  LDL R14, [UR21] ;  /* 0x00000015ff0e7983 */ /* 0x000ea20008100800 */
        /* <DEDUP_REMOVED lines=11> */
[----:B------:R-:W-:Y:S01]  /*2610*/  UISETP.NE.AND UP0, UPT, UR25, 0x1, UPT ;  /* 0x000000011900788c */ /* 0x000fe2000bf05270 */
[----:B------:R-:W-:-:S02]  /*2620*/  HMUL2.BF16_V2 R10, R10, R0.H0_H0 ;  /* 0x200000000a0a7232 */ /* 0x000fc40000200000 */
        /* <DEDUP_REMOVED lines=22> */
[----:B------:R-:W0:Y:S04]  /*2790*/  LDS R4, [UR6] ;  /* 0x00000006ff047984 */ /* 0x000e280008000800 */
[----:B-1----:R-:W1:Y:S04]  /*27a0*/  LDS R5, [UR6+0x4] ;  /* 0x00000406ff057984 */ /* 0x002e680008000800 */
[----:B------:R-:W3:Y:S04]  /*27b0*/  LDS R9, [UR6+0x8] ;  /* 0x00000806ff097984 */ /* 0x000ee80008000800 */
[----:B------:R-:W4:Y:S01]  /*27c0*/  LDS R12, [UR6+0xc] ;  /* 0x00000c06ff0c7984 */ /* 0x000f220008000800 */
[----:B0-----:R-:W-:-:S04]  /*27d0*/  HFMA2.BF16_V2 R4, R7, R4, RZ ;  /* 0x0000000407047231 */ /* 0x001fc800002000ff */
[----:B-1----:R-:W-:-:S04]  /*27e0*/  HFMA2.BF16_V2 R4, R6, R5, R4 ;  /* 0x0000000506047231 */ /* 0x002fc80000200004 */
[----:B---3--:R-:W-:-:S04]  /*27f0*/  HFMA2.BF16_V2 R5, R3, R9, R4 ;  /* 0x0000000903057231 */ /* 0x008fc80000200004 */
[----:B----4-:R-:W-:-:S05]  /*2800*/  HFMA2.BF16_V2 R4, R10, R12, R5 ;  /* 0x0000000c0a047231 */ /* 0x010fca0000200005 */
[C---:B------:R-:W-:Y:S02]  /*2810*/  PRMT R5, R4.reuse, 0x7632, R5 ;  /* 0x0000763204057816 */ /* 0x040fe40000000005 */
[----:B------:R-:W-:-:S03]  /*2820*/  SHF.L.U32 R4, R4, 0x10, RZ ;  /* 0x0000001004047819 */ /* 0x000fc600000006ff */
[----:B------:R-:W-:-:S04]  /*2830*/  IMAD.U32 R5, R5, 0x10000, RZ ;  /* 0x0001000005057824 */ /* 0x000fc800078e00ff */
[----:B------:R-:W-:-:S04]  /*2840*/  FADD.FTZ R4, R4, R5 ;  /* 0x0000000504047221 */ /* 0x000fc80000010000 */
[----:B--2---:R-:W-:-:S05]  /*2850*/  FADD.FTZ R4, R4, R11 ;  /* 0x0000000b04047221 */ /* 0x004fca0000010000 */
[----:B------:R2:W-:Y:S01]  /*2860*/  STL [UR21+0x4], R4 ;  /* 0x00000404ff007987 */ /* 0x0005e20008100815 */
[----:B------:R-:W-:Y:S05]  /*2870*/  BRA.U !UP0, `(.L_x_177) ;  /* 0x00000001084c7547 */ /* 0x000fea000b800000 */
[----:B------:R-:W3:Y:S01]  /*2880*/  LDL R14, [UR21+0x8] ;  /* 0x00000815ff0e7983 */ /* 0x000ee20008100800 */
[----:B------:R-:W-:-:S04]  /*2890*/  UIADD3 UR15, UPT, UPT, UR18, UR15, URZ ;  /* 0x0000000f120f7290 */ /* 0x000fc8000fffe0ff */
[----:B------:R-:W-:-:S04]  /*28a0*/  USHF.R.U32.HI UR15, URZ, 0x1, UR15 ;  /* 0x00000001ff0f7899 */ /* 0x000fc8000801160f */
[----:B------:R-:W-:-:S04]  /*28b0*/  ULEA UR15, UR5, UR15, 0x2 ;  /* 0x0000000f050f7291 */ /* 0x000fc8000f8e10ff */
[----:B------:R-:W-:-:S09]  /*28c0*/  ULEA UR15, UR15, UR19, 0x2 ;  /* 0x000000130f0f7291 */ /* 0x000fd2000f8e10ff */
[----:B--2---:R-:W0:Y:S04]  /*28d0*/  LDS R4, [UR15] ;  /* 0x0000000fff047984 */ /* 0x004e280008000800 */
[----:B------:R-:W1:Y:S04]  /*28e0*/  LDS R5, [UR15+0x4] ;  /* 0x0000040fff057984 */ /* 0x000e680008000800 */
[----:B------:R-:W2:Y:S04]  /*28f0*/  LDS R9, [UR15+0x8] ;  /* 0x0000080fff097984 */ /* 0x000ea80008000800 */
[----:B------:R-:W4:Y:S01]  /*2900*/  LDS R12, [UR15+0xc] ;  /* 0x00000c0fff0c7984 */ /* 0x000f220008000800 */
[----:B0-----:R-:W-:-:S04]  /*2910*/  HFMA2.BF16_V2 R4, R7, R4, RZ ;  /* 0x0000000407047231 */ /* 0x001fc800002000ff */
[----:B-1----:R-:W-:-:S04]  /*2920*/  HFMA2.BF16_V2 R4, R6, R5, R4 ;  /* 0x0000000506047231 */ /* 0x002fc80000200004 */
[----:B--2---:R-:W-:-:S04]  /*2930*/  HFMA2.BF16_V2 R5, R3, R9, R4 ;  /* 0x0000000903057231 */ /* 0x004fc80000200004 */
[----:B----4-:R-:W-:-:S05]  /*2940*/  HFMA2.BF16_V2 R3, R10, R12, R5 ;  /* 0x0000000c0a037231 */ /* 0x010fca0000200005 */
[C---:B------:R-:W-:Y:S02]  /*2950*/  PRMT R4, R3.reuse, 0x7632, R4 ;  /* 0x0000763203047816 */ /* 0x040fe40000000004 */
[----:B------:R-:W-:-:S03]  /*2960*/  SHF.L.U32 R3, R3, 0x10, RZ ;  /* 0x0000001003037819 */ /* 0x000fc600000006ff */
[----:B------:R-:W-:-:S04]  /*2970*/  IMAD.U32 R4, R4, 0x10000, RZ ;  /* 0x0001000004047824 */ /* 0x000fc800078e00ff */
[----:B------:R-:W-:-:S04]  /*2980*/  FADD.FTZ R3, R3, R4 ;  /* 0x0000000403037221 */ /* 0x000fc80000010000 */
[----:B---3--:R-:W-:-:S05]  /*2990*/  FADD.FTZ R3, R3, R14 ;  /* 0x0000000e03037221 */ /* 0x008fca0000010000 */
[----:B------:R3:W-:Y:S02]  /*29a0*/  STL [UR21+0x8], R3 ;  /* 0x00000803ff007987 */ /* 0x0007e40008100815 */
.L_x_177:
[----:B------:R-:W0:Y:S01]  /*29b0*/  LDCU UR15, c[0x0][0x3e0] ;  /* 0x00007c00ff0f77ac */ /* 0x000e220008000800 */
[----:B------:R-:W-:Y:S02]  /*29c0*/  UIADD3 UR5, UPT, UPT, UR5, 0x1, URZ ;  /* 0x0000000105057890 */ /* 0x000fe4000fffe0ff */
[----:B0-----:R-:W-:-:S04]  /*29d0*/  ULOP3.LUT UR15, UR15, 0xffff, URZ, 0xc0, !UPT ;  /* 0x0000ffff0f0f7892 */ /* 0x001fc8000f8ec0ff */
[----:B------:R-:W-:-:S04]  /*29e0*/  USHF.R.U32.HI UR6, URZ, 0x3, UR15 ;  /* 0x00000003ff067899 */ /* 0x000fc8000801160f */
[----:B------:R-:W-:-:S09]  /*29f0*/  UISETP.NE.AND UP0, UPT, UR5, UR6, UPT ;  /* 0x000000060500728c */ /* 0x000fd2000bf05270 */
[----:B------:R-:W-:Y:S05]  /*2a00*/  BRA.U UP0, `(.L_x_183) ;  /* 0xffffffe500e47547 */ /* 0x000fea000b83ffff */
.L_x_174:
[----:B------:R-:W-:-:S13]  /*2a10*/  ISETP.NE.AND P0, PT, RZ, UR4, PT ;  /* 0x00000004ff007c0c */ /* 0x000fda000bf05270 */
[----:B------:R-:W-:Y:S05]  /*2a20*/  @!P0 EXIT ;  /* 0x000000000000894d */ /* 0x000fea0003800000 */
[----:B------:R-:W-:Y:S02]  /*2a30*/  UISETP.GE.U32.AND UP0, UPT, UR4, 0x4, UPT ;  /* 0x000000040400788c */ /* 0x000fe4000bf06070 */
[----:B------:R-:W-:Y:S01]  /*2a40*/  ULOP3.LUT UR8, UR4, 0x3, URZ, 0xc0, !UPT ;  /* 0x0000000304087892 */ /* 0x000fe2000f8ec0ff */
[----:B------:R-:W-:-:S06]  /*2a50*/  UMOV UR5, URZ ;  /* 0x000000ff00057c82 */ /* 0x000fcc0008000000 */
[----:B------:R-:W-:Y:S05]  /*2a60*/  BRA.U !UP0, `(.L_x_184) ;  /* 0x0000000508f47547 */ /* 0x000fea000b800000 */
[----:B------:R-:W0:Y:S01]  /*2a70*/  LDCU.S8 UR5, c[0x0][0x3e3] ;  /* 0x00007c60ff0577ac */ /* 0x000e220008000200 */
[----:B-----5:R-:W-:Y:S01]  /*2a80*/  IADD3 R0, PT, PT, R1, 0x8, RZ ;  /* 0x0000000801007810 */ /* 0x020fe20007ffe0ff */
[----:B------:R-:W-:Y:S02]  /*2a90*/  UIADD3 UR7, UPT, UPT, UR22, 0x3, URZ ;  /* 0x0000000316077890 */ /* 0x000fe4000fffe0ff */
[----:B------:R-:W-:-:S04]  /*2aa0*/  ULOP3.LUT UR6, UR4, 0xfffffffc, URZ, 0xc0, !UPT ;  /* 0xfffffffc04067892 */ /* 0x000fc8000f8ec0ff */
[----:B------:R-:W-:Y:S01]  /*2ab0*/  IMAD.U32 R2, RZ, RZ, UR7 ;  /* 0x00000007ff027e24 */ /* 0x000fe2000f8e00ff */
[----:B------:R-:W-:Y:S02]  /*2ac0*/  UIADD3 UR6, UPT, UPT, URZ, -UR6, URZ ;  /* 0x80000006ff067290 */ /* 0x000fe4000fffe0ff */
[----:B0-----:R-:W-:Y:S02]  /*2ad0*/  UISETP.NE.AND UP0, UPT, UR5, URZ, UPT ;  /* 0x000000ff0500728c */ /* 0x001fe4000bf05270 */
[----:B------:R-:W-:-:S04]  /*2ae0*/  ULOP3.LUT UR5, UR4, 0x7ffffffc, URZ, 0xc0, !UPT ;  /* 0x7ffffffc04057892 */ /* 0x000fc8000f8ec0ff */
[----:B------:R-:W-:-:S13]  /*2af0*/  PLOP3.LUT P0, PT, PT, PT, UP0, 0x80, 0x8 ;  /* 0x000000000008781c */ /* 0x000fda0003f0f008 */
.L_x_193:
[----:B-12-4-:R-:W0:Y:S01]  /*2b00*/  LDC.64 R4, c[0x0][0x3b0] ;  /* 0x0000ec00ff047b82 */ /* 0x016e220000000a00 */
[----:B------:R-:W-:Y:S01]  /*2b10*/  IADD3 R13, PT, PT, R2, -0x3, RZ ;  /* 0xfffffffd020d7810 */ /* 0x000fe20007ffe0ff */
[----:B---3--:R-:W2:Y:S01]  /*2b20*/  LDL R3, [R0+-0x8] ;  /* 0xfffff80000037983 */ /* 0x008ea20000100800 */
[----:B------:R-:W1:Y:S05]  /*2b30*/  LDCU UR7, c[0x0][0x3d4] ;  /* 0x00007a80ff0777ac */ /* 0x000e6a0008000800 */
[----:B------:R-:W3:Y:S08]  /*2b40*/  @P0 LDC.64 R14, c[0x0][0x3a8] ;  /* 0x0000ea00ff0e0b82 */ /* 0x000ef00000000a00 */
[----:B------:R-:W4:Y:S01]  /*2b50*/  LDC.64 R6, c[0x0][0x388] ;  /* 0x0000e200ff067b82 */ /* 0x000f220000000a00 */
[----:B0-----:R-:W-:-:S06]  /*2b60*/  IMAD.WIDE.U32 R12, R13, 0x4, R4 ;  /* 0x000000040d0c7825 */ /* 0x001fcc00078e0004 */
[----:B------:R-:W3:Y:S02]  /*2b70*/  LDG.E.CONSTANT R13, desc[UR16][R12.64] ;  /* 0x000000100c0d7981 */ /* 0x000ee4000c1e9900 */
[----:B---3--:R-:W-:-:S06]  /*2b80*/  @P0 IMAD.WIDE R14, R13, 0x4, R14 ;  /* 0x000000040d0e0825 */ /* 0x008fcc00078e020e */
[----:B------:R0:W3:Y:S01]  /*2b90*/  @P0 LDG.E.CONSTANT R14, desc[UR16][R14.64] ;  /* 0x000000100e0e0981 */ /* 0x0000e2000c1e9900 */
[----:B-1----:R-:W-:-:S04]  /*2ba0*/  IMAD R11, R13, UR7, R8 ;  /* 0x000000070d0b7c24 */ /* 0x002fc8000f8e0208 */
[----:B----4-:R-:W-:-:S04]  /*2bb0*/  IMAD.WIDE.U32 R10, R11, 0x2, R6 ;  /* 0x000000020b0a7825 */ /* 0x010fc800078e0006 */
[----:B--2---:R-:W-:Y:S01]  /*2bc0*/  @!P0 IMAD.MOV.U32 R9, RZ, RZ, R3 ;  /* 0x000000ffff098224 */ /* 0x004fe200078e0003 */
[----:B------:R-:W-:Y:S02]  /*2bd0*/  LOP3.LUT R12, R10, 0xfffffffd, RZ, 0xc0, !PT ;  /* 0xfffffffd0a0c7812 */ /* 0x000fe400078ec0ff */
[----:B------:R-:W-:Y:S01]  /*2be0*/  MOV R13, R11 ;  /* 0x0000000b000d7202 */ /* 0x000fe20000000f00 */
[----:B------:R-:W-:Y:S01]  /*2bf0*/  BSSY.RECONVERGENT B0, `(.L_x_185) ;  /* 0x0000012000007945 */ /* 0x000fe20003800200 */
[----:B0-----:R-:W-:Y:S01]  /*2c00*/  IADD3 R15, PT, PT, R2, -0x2, RZ ;  /* 0xfffffffe020f7810 */ /* 0x001fe20007ffe0ff */
[----:B---3--:R-:W-:Y:S02]  /*2c10*/  @P0 FMUL.FTZ R9, R14, R3 ;  /* 0x000000030e090220 */ /* 0x008fe40000410000 */
[----:B------:R-:W0:Y:S03]  /*2c20*/  LDC.S8 R14, c[0x0][0x3e3] ;  /* 0x0000f8c0ff0e7b82 */ /* 0x000e260000000200 */
[----:B------:R1:W-:Y:S04]  /*2c30*/  @P0 STL [R0+-0x8], R9 ;  /* 0xfffff80900000387 */ /* 0x0003e80000100800 */
[----:B------:R1:W5:Y:S01]  /*2c40*/  LD.E R17, desc[UR16][R12.64] ;  /* 0x000000100c117980 */ /* 0x000362000c101900 */
[----:B------:R-:W-:-:S04]  /*2c50*/  LOP3.LUT R3, R10, 0x2, RZ, 0xc0, !PT ;  /* 0x000000020a037812 */ /* 0x000fc800078ec0ff */
[----:B------:R-:W-:Y:S01]  /*2c60*/  ISETP.EQ.U32.AND P1, PT, R3, RZ, PT ;  /* 0x000000ff0300720c */ /* 0x000fe20003f22070 */
[----:B------:R-:W-:Y:S01]  /*2c70*/  IMAD.MOV.U32 R3, RZ, RZ, 0x3254 ;  /* 0x00003254ff037424 */ /* 0x000fe200078e00ff */
[----:B------:R-:W-:-:S04]  /*2c80*/  F2FP.BF16.F32.PACK_AB R16, RZ, R9 ;  /* 0x00000009ff10723e */ /* 0x000fc800000010ff */
[----:B------:R-:W-:Y:S02]  /*2c90*/  SEL R18, R3, 0x7610, P1 ;  /* 0x0000761003127807 */ /* 0x000fe40000800000 */
[----:B01----:R-:W-:-:S13]  /*2ca0*/  ISETP.NE.AND P0, PT, R14, RZ, PT ;  /* 0x000000ff0e00720c */ /* 0x003fda0003f05270 */
.L_x_186:
[----:B-----5:R-:W-:-:S05]  /*2cb0*/  HADD2.BF16_V2 R14, R17, R16.H0_H0 ;  /* 0x20000010110e7230 */ /* 0x020fca0000200000 */
[----:B------:R-:W-:-:S05]  /*2cc0*/  PRMT R9, R17, R18, R14 ;  /* 0x0000001211097216 */ /* 0x000fca000000000e */
[----:B------:R-:W2:Y:S02]  /*2cd0*/  ATOM.E.CAS.STRONG.GPU PT, R14, [R12], R17, R9 ;  /* 0x000000110c0e738b */ /* 0x000ea400001ee109 */
[----:B--2---:R-:W-:Y:S02]  /*2ce0*/  ISETP.NE.U32.AND P1, PT, R14, R17, PT ;  /* 0x000000110e00720c */ /* 0x004fe40003f25070 */
[----:B------:R-:W-:-:S11]  /*2cf0*/  MOV R17, R14 ;  /* 0x0000000e00117202 */ /* 0x000fd60000000f00 */
[----:B------:R-:W-:Y:S05]  /*2d00*/  @P1 BRA `(.L_x_186) ;  /* 0xfffffffc00e81947 */ /* 0x000fea000383ffff */
[----:B------:R-:W-:Y:S05]  /*2d10*/  BSYNC.RECONVERGENT B0 ;  /* 0x0000000000007941 */ /* 0x000fea0003800200 */
.L_x_185:
        /* <DEDUP_REMOVED lines=18> */
.L_x_188:
[----:B-----5:R-:W-:-:S05]  /*2e40*/  HADD2.BF16_V2 R14, R15, R16.H0_H0 ;  /* 0x200000100f0e7230 */ /* 0x020fca0000200000 */
[----:B0-----:R-:W-:-:S05]  /*2e50*/  PRMT R9, R15, R17, R14 ;  /* 0x000000110f097216 */ /* 0x001fca000000000e */
[----:B------:R-:W2:Y:S02]  /*2e60*/  ATOM.E.CAS.STRONG.GPU PT, R14, [R12], R15, R9 ;  /* 0x0000000f0c0e738b */ /* 0x000ea400001ee109 */
[----:B--2---:R-:W-:Y:S02]  /*2e70*/  ISETP.NE.U32.AND P1, PT, R14, R15, PT ;  /* 0x0000000f0e00720c */ /* 0x004fe40003f25070 */
[----:B------:R-:W-:-:S11]  /*2e80*/  MOV R15, R14 ;  /* 0x0000000e000f7202 */ /* 0x000fd60000000f00 */
[----:B------:R-:W-:Y:S05]  /*2e90*/  @P1 BRA `(.L_x_188) ;  /* 0xfffffffc00e81947 */ /* 0x000fea000383ffff */
[----:B------:R-:W-:Y:S05]  /*2ea0*/  BSYNC.RECONVERGENT B0 ;  /* 0x0000000000007941 */ /* 0x000fea0003800200 */
.L_x_187:
[----:B------:R-:W-:Y:S01]  /*2eb0*/  IADD3 R15, PT, PT, R2, -0x1, RZ ;  /* 0xffffffff020f7810 */ /* 0x000fe20007ffe0ff */
[----:B------:R-:W0:Y:S01]  /*2ec0*/  @P0 LDC.64 R16, c[0x0][0x3a8] ;  /* 0x0000ea00ff100b82 */ /* 0x000e220000000a00 */
[----:B------:R-:W2:Y:S03]  /*2ed0*/  LDL R9, [R0] ;  /* 0x0000000000097983 */ /* 0x000ea60000100800 */
[----:B------:R-:W-:-:S06]  /*2ee0*/  IMAD.WIDE.U32 R14, R15, 0x4, R4 ;  /* 0x000000040f0e7825 */ /* 0x000fcc00078e0004 */
        /* <DEDUP_REMOVED lines=15> */
.L_x_190:
[----:B-----5:R-:W-:-:S05]  /*2fe0*/  HADD2.BF16_V2 R14, R15, R16.H0_H0 ;  /* 0x200000100f0e7230 */ /* 0x020fca0000200000 */
[----:B0-----:R-:W-:-:S05]  /*2ff0*/  PRMT R9, R15, R17, R14 ;  /* 0x000000110f097216 */ /* 0x001fca000000000e */
[----:B------:R-:W2:Y:S02]  /*3000*/  ATOM.E.CAS.STRONG.GPU PT, R14, [R12], R15, R9 ;  /* 0x0000000f0c0e738b */ /* 0x000ea400001ee109 */
[----:B--2---:R-:W-:Y:S02]  /*3010*/  ISETP.NE.U32.AND P1, PT, R14, R15, PT ;  /* 0x0000000f0e00720c */ /* 0x004fe40003f25070 */
[----:B------:R-:W-:-:S11]  /*3020*/  MOV R15, R14 ;  /* 0x0000000e000f7202 */ /* 0x000fd60000000f00 */
[----:B------:R-:W-:Y:S05]  /*3030*/  @P1 BRA `(.L_x_190) ;  /* 0xfffffffc00e81947 */ /* 0x000fea000383ffff */
[----:B------:R-:W-:Y:S05]  /*3040*/  BSYNC.RECONVERGENT B0 ;  /* 0x0000000000007941 */ /* 0x000fea0003800200 */
.L_x_189:
        /* <DEDUP_REMOVED lines=19> */
.L_x_192:
[----:B-----5:R-:W-:-:S05]  /*3180*/  HADD2.BF16_V2 R10, R11, R12.H0_H0 ;  /* 0x2000000c0b0a7230 */ /* 0x020fca0000200000 */
[----:B------:R-:W-:-:S05]  /*3190*/  PRMT R3, R11, R13, R10 ;  /* 0x0000000d0b037216 */ /* 0x000fca000000000a */
[----:B------:R-:W2:Y:S02]  /*31a0*/  ATOM.E.CAS.STRONG.GPU PT, R10, [R4], R11, R3 ;  /* 0x0000000b040a738b */ /* 0x000ea400001ee103 */
[----:B--2---:R-:W-:Y:S02]  /*31b0*/  ISETP.NE.U32.AND P1, PT, R10, R11, PT ;  /* 0x0000000b0a00720c */ /* 0x004fe40003f25070 */
[----:B------:R-:W-:-:S11]  /*31c0*/  MOV R11, R10 ;  /* 0x0000000a000b7202 */ /* 0x000fd60000000f00 */
[----:B------:R-:W-:Y:S05]  /*31d0*/  @P1 BRA `(.L_x_192) ;  /* 0xfffffffc00e81947 */ /* 0x000fea000383ffff */
[----:B------:R-:W-:Y:S05]  /*31e0*/  BSYNC.RECONVERGENT B0 ;  /* 0x0000000000007941 */ /* 0x000fea0003800200 */
.L_x_191:
[----:B------:R-:W-:Y:S01]  /*31f0*/  UIADD3 UR6, UPT, UPT, UR6, 0x4, URZ ;  /* 0x0000000406067890 */ /* 0x000fe2000fffe0ff */
[----:B0-----:R-:W-:Y:S01]  /*3200*/  IADD3 R0, PT, PT, R0, 0x10, RZ ;  /* 0x0000001000007810 */ /* 0x001fe20007ffe0ff */
[----:B------:R-:W-:Y:S02]  /*3210*/  VIADD R2, R2, 0x4 ;  /* 0x0000000402027836 */ /* 0x000fe40000000000 */
[----:B------:R-:W-:-:S09]  /*3220*/  UISETP.NE.AND UP0, UPT, UR6, URZ, UPT ;  /* 0x000000ff0600728c */ /* 0x000fd2000bf05270 */
[----:B------:R-:W-:Y:S05]  /*3230*/  BRA.U UP0, `(.L_x_193) ;  /* 0xfffffff900307547 */ /* 0x000fea000b83ffff */
.L_x_184:
[----:B------:R-:W-:-:S13]  /*3240*/  ISETP.NE.AND P0, PT, RZ, UR8, PT ;  /* 0x00000008ff007c0c */ /* 0x000fda000bf05270 */
[----:B------:R-:W-:Y:S05]  /*3250*/  @!P0 EXIT ;  /* 0x000000000000894d */ /* 0x000fea0003800000 */
[----:B------:R-:W0:Y:S01]  /*3260*/  LDCU.S8 UR4, c[0x0][0x3e3] ;  /* 0x00007c60ff0477ac */ /* 0x000e220008000200 */
[----:B------:R-:W-:Y:S02]  /*3270*/  UIADD3 UR6, UPT, UPT, UR22, UR5, URZ ;  /* 0x0000000516067290 */ /* 0x000fe4000fffe0ff */
[----:B------:R-:W-:-:S04]  /*3280*/  UIMAD UR7, UR5, 0x4, UR23 ;  /* 0x00000004050778a4 */ /* 0x000fc8000f8e0217 */
[----:B------:R-:W-:Y:S02]  /*3290*/  MOV R9, UR6 ;  /* 0x0000000600097c02 */ /* 0x000fe40008000f00 */
[----:B0-----:R-:W-:Y:S01]  /*32a0*/  ISETP.NE.AND P1, PT, RZ, UR4, PT ;  /* 0x00000004ff007c0c */ /* 0x001fe2000bf25270 */
[----:B------:R-:W-:-:S12]  /*32b0*/  UIADD3 UR4, UPT, UPT, URZ, -UR8, URZ ;  /* 0x80000008ff047290 */ /* 0x000fd8000fffe0ff */
.L_x_196:
[----:B---3--:R-:W0:Y:S01]  /*32c0*/  LDC.64 R2, c[0x0][0x3b0] ;  /* 0x0000ec00ff027b82 */ /* 0x008e220000000a00 */
[----:B-----5:R-:W3:Y:S01]  /*32d0*/  LDL R0, [UR7] ;  /* 0x00000007ff007983 */ /* 0x020ee20008100800 */
[----:B------:R-:W3:Y:S06]  /*32e0*/  LDCU UR5, c[0x0][0x3d4] ;  /* 0x00007a80ff0577ac */ /* 0x000eec0008000800 */
[----:B-12-4-:R-:W1:Y:S08]  /*32f0*/  @P1 LDC.64 R4, c[0x0][0x3a8] ;  /* 0x0000ea00ff041b82 */ /* 0x016e700000000a00 */
[----:B------:R-:W2:Y:S01]  /*3300*/  LDC.64 R6, c[0x0][0x388] ;  /* 0x0000e200ff067b82 */ /* 0x000ea20000000a00 */
[----:B0-----:R-:W-:-:S06]  /*3310*/  IMAD.WIDE.U32 R2, R9, 0x4, R2 ;  /* 0x0000000409027825 */ /* 0x001fcc00078e0002 */
[----:B------:R-:W1:Y:S02]  /*3320*/  LDG.E.CONSTANT R3, desc[UR16][R2.64] ;  /* 0x0000001002037981 */ /* 0x000e64000c1e9900 */
[----:B-1----:R-:W-:-:S06]  /*3330*/  @P1 IMAD.WIDE R4, R3, 0x4, R4 ;  /* 0x0000000403041825 */ /* 0x002fcc00078e0204 */
[----:B------:R0:W4:Y:S01]  /*3340*/  @P1 LDG.E.CONSTANT R5, desc[UR16][R4.64] ;  /* 0x0000001004051981 */ /* 0x000122000c1e9900 */
[----:B---3--:R-:W-:-:S04]  /*3350*/  IMAD R11, R3, UR5, R8 ;  /* 0x00000005030b7c24 */ /* 0x008fc8000f8e0208 */
        /* <DEDUP_REMOVED lines=8> */
[----:B----4-:R-:W-:-:S05]  /*33e0*/  @P1 FMUL.FTZ R0, R5, R0 ;  /* 0x0000000005001220 */ /* 0x010fca0000410000 */
[----:B------:R0:W-:Y:S04]  /*33f0*/  @P1 STL [UR7], R0 ;  /* 0x00000000ff001987 */ /* 0x0001e80008100807 */
[----:B------:R0:W5:Y:S01]  /*3400*/  LD.E R3, desc[UR16][R10.64] ;  /* 0x000000100a037980 */ /* 0x000162000c101900 */
[----:B------:R-:W-:-:S07]  /*3410*/  F2FP.BF16.F32.PACK_AB R2, RZ, R0 ;  /* 0x00000000ff02723e */ /* 0x000fce00000010ff */
.L_x_195:
[----:B0----5:R-:W-:-:S05]  /*3420*/  HADD2.BF16_V2 R0, R3, R2.H0_H0 ;  /* 0x2000000203007230 */ /* 0x021fca0000200000 */
[----:B------:R-:W-:-:S05]  /*3430*/  PRMT R5, R3, R4, R0 ;  /* 0x0000000403057216 */ /* 0x000fca0000000000 */
[----:B------:R-:W2:Y:S02]  /*3440*/  ATOM.E.CAS.STRONG.GPU PT, R0, [R10], R3, R5 ;  /* 0x000000030a00738b */ /* 0x000ea400001ee105 */
[----:B--2---:R-:W-:Y:S02]  /*3450*/  ISETP.NE.U32.AND P0, PT, R0, R3, PT ;  /* 0x000000030000720c */ /* 0x004fe40003f05070 */
[----:B------:R-:W-:-:S11]  /*3460*/  MOV R3, R0 ;  /* 0x0000000000037202 */ /* 0x000fd60000000f00 */
[----:B------:R-:W-:Y:S05]  /*3470*/  @P0 BRA `(.L_x_195) ;  /* 0xfffffffc00e80947 */ /* 0x000fea000383ffff */
[----:B------:R-:W-:Y:S05]  /*3480*/  BSYNC.RECONVERGENT B0 ;  /* 0x0000000000007941 */ /* 0x000fea0003800200 */
.L_x_194:
[----:B------:R-:W-:Y:S01]  /*3490*/  UIADD3 UR4, UPT, UPT, UR4, 0x1, URZ ;  /* 0x0000000104047890 */ /* 0x000fe2000fffe0ff */
[----:B------:R-:W-:Y:S01]  /*34a0*/  IADD3 R9, PT, PT, R9, 0x1, RZ ;  /* 0x0000000109097810 */ /* 0x000fe20007ffe0ff */
[----:B------:R-:W-:Y:S02]  /*34b0*/  UIADD3 UR7, UPT, UPT, UR7, 0x4, URZ ;  /* 0x0000000407077890 */ /* 0x000fe4000fffe0ff */
[----:B------:R-:W-:-:S09]  /*34c0*/  UISETP.NE.AND UP0, UPT, UR4, URZ, UPT ;  /* 0x000000ff0400728c */ /* 0x000fd2000bf05270 */
[----:B------:R-:W-:Y:S05]  /*34d0*/  BRA.U UP0, `(.L_x_196) ;  /* 0xfffffffd00787547 */ /* 0x000fea000b83ffff */
[----:B------:R-:W-:Y:S05]  /*34e0*/  EXIT ;  /* 0x000000000000794d */ /* 0x000fea0003800000 */
        .weak           $__internal_11_$__cuda_sm20_div_u16
        .type           $__internal_11_$__cuda_sm20_div_u16,@function
        .size           $__internal_11_$__cuda_sm20_div_u16,($__internal_12_$__cuda_sm20_div_u64 - $__internal_11_$__cuda_sm20_div_u16)
$__internal_11_$__cuda_sm20_div_u16:
[----:B------:R-:W0:Y:S01]  /*34f0*/  I2F.U16 R0, UR6 ;  /* 0x0000000600007d06 */ /* 0x000e220008101000 */
[----:B------:R-:W-:Y:S01]  /*3500*/  IMAD.MOV.U32 R3, RZ, RZ, 0x4b800000 ;  /* 0x4b800000ff037424 */ /* 0x000fe200078e00ff */
[----:B------:R-:W-:Y:S01]  /*3510*/  ULOP3.LUT UR18, UR18, 0xffff, URZ, 0xc0, !UPT ;  /* 0x0000ffff12127892 */ /* 0x000fe2000f8ec0ff */
[----:B------:R-:W-:Y:S01]  /*3520*/  IMAD.MOV.U32 R5, RZ, RZ, 0x0 ;  /* 0x00000000ff057424 */ /* 0x000fe200078e00ff */
[C---:B0-----:R-:W-:Y:S02]  /*3530*/  FSETP.GEU.AND P2, PT, |R0|.reuse, 1.175494350822287508e-38, PT ;  /* 0x008000000000780b */ /* 0x041fe40003f4e200 */
[----:B------:R-:W-:Y:S02]  /*3540*/  FSETP.GT.AND P0, PT, |R0|, 8.50705917302346158658e+37, PT ;  /* 0x7e8000000000780b */ /* 0x000fe40003f04200 */
[----:B------:R-:W-:-:S04]  /*3550*/  FSEL R3, R3, 1, !P2 ;  /* 0x3f80000003037808 */ /* 0x000fc80005000000 */
[----:B------:R-:W-:Y:S02]  /*3560*/  FSEL R3, R3, 0.25, !P0 ;  /* 0x3e80000003037808 */ /* 0x000fe40004000000 */
[----:B------:R-:W-:-:S03]  /*3570*/  ISETP.NE.U32.AND P0, PT, RZ, UR6, PT ;  /* 0x00000006ff007c0c */ /* 0x000fc6000bf05070 */
[----:B------:R-:W-:Y:S01]  /*3580*/  FMUL R6, R0, R3 ;  /* 0x0000000300067220 */ /* 0x000fe20000400000 */
[----:B------:R-:W-:-:S05]  /*3590*/  I2FP.F32.U32.RZ R0, UR18 ;  /* 0x0000001200007c45 */ /* 0x000fca000820d000 */
[----:B------:R-:W0:Y:S02]  /*35a0*/  MUFU.RCP R6, R6 ;  /* 0x0000000600067308 */ /* 0x000e240000001000 */
[----:B0-----:R-:W-:-:S05]  /*35b0*/  FMUL R3, R3, R6 ;  /* 0x0000000603037220 */ /* 0x001fca0000400000 */
[----:B------:R-:W-:-:S05]  /*35c0*/  IADD3 R3, PT, PT, R3, 0x2, RZ ;  /* 0x0000000203037810 */ /* 0x000fca0007ffe0ff */
[----:B------:R-:W-:-:S06]  /*35d0*/  FMUL.RZ R0, R0, R3 ;  /* 0x0000000300007220 */ /* 0x000fcc000040c000 */
[----:B------:R-:W0:Y:S02]  /*35e0*/  F2I.U32.TRUNC.NTZ R0, R0 ;  /* 0x0000000000007305 */ /* 0x000e24000020f000 */
[----:B0-----:R-:W-:Y:S02]  /*35f0*/  LOP3.LUT R3, R0, 0xffff, RZ, 0xc0, !PT ;  /* 0x0000ffff00037812 */ /* 0x001fe400078ec0ff */
[----:B------:R-:W-:Y:S01]  /*3600*/  @!P0 MOV R3, 0xffffffff ;  /* 0xffffffff00038802 */ /* 0x000fe20000000f00 */
[----:B------:R-:W-:Y:S06]  /*3610*/  RET.REL.NODEC R4 `(_Z21moe_wna16_gemm_kernelI13__nv_bfloat16Li4ELi8EEvPKT_PS1_PKjS3_S6_PKfPKiSA_SA_tttjjjtttbb) ;  /* 0xffffffc804787950 */ /* 0x000fec0003c3ffff */
        .weak           $__internal_12_$__cuda_sm20_div_u64
        .type           $__internal_12_$__cuda_sm20_div_u64,@function
        .size           $__internal_12_$__cuda_sm20_div_u64,($__internal_13_$__cuda_sm20_rem_u16 - $__internal_12_$__cuda_sm20_div_u64)
$__internal_12_$__cuda_sm20_div_u64:
[----:B------:R-:W-:Y:S01]  /*3620*/  UMOV UR6, UR14 ;  /* 0x0000000e00067c82 */ /* 0x000fe20008000000 */
        /* <DEDUP_REMOVED lines=39> */
[----:B------:R-:W-:-:S04]  /*38a0*/  IADD3 R4, P1, PT, R5, R2, RZ ;  /* 0x0000000205047210 */ /* 0x000fc80007f3e0ff */
[----:B------:R-:W-:-:S05]  /*38b0*/  IADD3.X R2, PT, PT, R7, RZ, RZ, P0, !PT ;  /* 0x000000ff07027210 */ /* 0x000fca00007fe4ff */
[----:B------:R-:W-:Y:S02]  /*38c0*/  IMAD.X R5, RZ, RZ, R2, P1 ;  /* 0x000000ffff057224 */ /* 0x000fe400008e0602 */
[----:B------:R-:W-:-:S04]  /*38d0*/  IMAD.WIDE.U32 R2, R4, UR14, RZ ;  /* 0x0000000e04027c25 */ /* 0x000fc8000f8e00ff */
[----:B------:R-:W-:Y:S01]  /*38e0*/  IMAD R3, R5, UR14, R3 ;  /* 0x0000000e05037c24 */ /* 0x000fe2000f8e0203 */
[----:B------:R-:W-:-:S04]  /*38f0*/  IADD3 R9, P0, PT, -R2, UR8, RZ ;  /* 0x0000000802097c10 */ /* 0x000fc8000ff1e1ff */
[----:B------:R-:W-:Y:S02]  /*3900*/  IADD3.X R10, PT, PT, ~R3, UR12, RZ, P0, !PT ;  /* 0x0000000c030a7c10 */ /* 0x000fe400087fe5ff */
[C---:B------:R-:W-:Y:S02]  /*3910*/  ISETP.GE.U32.AND P0, PT, R9.reuse, UR14, PT ;  /* 0x0000000e09007c0c */ /* 0x040fe4000bf06070 */
[----:B------:R-:W-:Y:S02]  /*3920*/  IADD3 R6, P1, PT, R9, -UR14, RZ ;  /* 0x8000000e09067c10 */ /* 0x000fe4000ff3e0ff */
[----:B------:R-:W-:Y:S02]  /*3930*/  IADD3 R3, P2, PT, R4, 0x1, RZ ;  /* 0x0000000104037810 */ /* 0x000fe40007f5e0ff */
[C---:B------:R-:W-:Y:S02]  /*3940*/  ISETP.GE.U32.AND.EX P0, PT, R10.reuse, RZ, PT, P0 ;  /* 0x000000ff0a00720c */ /* 0x040fe40003f06100 */
[----:B------:R-:W-:-:S02]  /*3950*/  IADD3.X R7, PT, PT, R10, -0x1, RZ, P1, !PT ;  /* 0xffffffff0a077810 */ /* 0x000fc40000ffe4ff */
[----:B------:R-:W-:Y:S02]  /*3960*/  IADD3.X R2, PT, PT, RZ, R5, RZ, P2, !PT ;  /* 0x00000005ff027210 */ /* 0x000fe400017fe4ff */
        /* <DEDUP_REMOVED lines=9> */
[----:B------:R-:W-:Y:S02]  /*3a00*/  SEL R4, R4, R3, P0 ;  /* 0x0000000304047207 */ /* 0x000fe40000000000 */
[----:B------:R-:W-:Y:S01]  /*3a10*/  SEL R5, R5, R2, P0 ;  /* 0x0000000205057207 */ /* 0x000fe20000000000 */
[----:B------:R-:W-:Y:S01]  /*3a20*/  IMAD.MOV.U32 R2, RZ, RZ, R0 ;  /* 0x000000ffff027224 */ /* 0x000fe200078e0000 */
[----:B------:R-:W-:-:S02]  /*3a30*/  MOV R3, 0x0 ;  /* 0x0000000000037802 */ /* 0x000fc40000000f00 */
[----:B------:R-:W-:-:S04]  /*3a40*/  ISETP.NE.AND.EX P1, PT, RZ, RZ, PT, P1 ;  /* 0x000000ffff00720c */ /* 0x000fc80003f25310 */
[----:B------:R-:W-:Y:S02]  /*3a50*/  SEL R4, R4, 0xffffffff, P1 ;  /* 0xffffffff04047807 */ /* 0x000fe40000800000 */
[----:B------:R-:W-:Y:S01]  /*3a60*/  SEL R5, R5, 0xffffffff, P1 ;  /* 0xffffffff05057807 */ /* 0x000fe20000800000 */
[----:B------:R-:W-:Y:S06]  /*3a70*/  RET.REL.NODEC R2 `(_Z21moe_wna16_gemm_kernelI13__nv_bfloat16Li4ELi8EEvPKT_PS1_PKjS3_S6_PKfPKiSA_SA_tttjjjtttbb) ;  /* 0xffffffc402607950 */ /* 0x000fec0003c3ffff */
        .weak           $__internal_13_$__cuda_sm20_rem_u16
        .type           $__internal_13_$__cuda_sm20_rem_u16,@function
        .size           $__internal_13_$__cuda_sm20_rem_u16,(.L_x_560 - $__internal_13_$__cuda_sm20_rem_u16)
$__internal_13_$__cuda_sm20_rem_u16:
[----:B------:R-:W0:Y:S01]  /*3a80*/  I2F.U16 R3, UR6 ;  /* 0x0000000600037d06 */ /* 0x000e220008101000 */
[----:B------:R-:W-:Y:S01]  /*3a90*/  HFMA2 R4, -RZ, RZ, 15, 0 ;  /* 0x4b800000ff047431 */ /* 0x000fe200000001ff */
[----:B------:R-:W-:Y:S01]  /*3aa0*/  UISETP.NE.U32.AND UP0, UPT, UR6, URZ, UPT ;  /* 0x000000ff0600728c */ /* 0x000fe2000bf05070 */
[C---:B0-----:R-:W-:Y:S02]  /*3ab0*/  FSETP.GEU.AND P1, PT, |R3|.reuse, 1.175494350822287508e-38, PT ;  /* 0x008000000300780b */ /* 0x041fe40003f2e200 */
[----:B------:R-:W-:Y:S02]  /*3ac0*/  FSETP.GT.AND P0, PT, |R3|, 8.50705917302346158658e+37, PT ;  /* 0x7e8000000300780b */ /* 0x000fe40003f04200 */
[----:B------:R-:W-:-:S04]  /*3ad0*/  FSEL R4, R4, 1, !P1 ;  /* 0x3f80000004047808 */ /* 0x000fc80004800000 */
[----:B------:R-:W-:-:S05]  /*3ae0*/  FSEL R4, R4, 0.25, !P0 ;  /* 0x3e80000004047808 */ /* 0x000fca0004000000 */
[----:B------:R-:W-:Y:S02]  /*3af0*/  FMUL R5, R3, R4 ;  /* 0x0000000403057220 */ /* 0x000fe40000400000 */
[----:B------:R-:W-:Y:S08]  /*3b00*/  I2F.U16.RZ R3, UR21 ;  /* 0x0000001500037d06 */ /* 0x000ff0000810d000 */
[----:B------:R-:W0:Y:S02]  /*3b10*/  MUFU.RCP R5, R5 ;  /* 0x0000000500057308 */ /* 0x000e240000001000 */
[----:B0-----:R-:W-:Y:S01]  /*3b20*/  FMUL R4, R4, R5 ;  /* 0x0000000504047220 */ /* 0x001fe20000400000 */
[----:B------:R-:W-:-:S03]  /*3b30*/  HFMA2 R5, -RZ, RZ, 0, 0 ;  /* 0x00000000ff057431 */ /* 0x000fc600000001ff */
[----:B------:R-:W-:-:S04]  /*3b40*/  VIADD R4, R4, 0x2 ;  /* 0x0000000204047836 */ /* 0x000fc80000000000 */
[----:B------:R-:W-:Y:S01]  /*3b50*/  FMUL.RZ R3, R3, R4 ;  /* 0x0000000403037220 */ /* 0x000fe2000040c000 */
[----:B------:R-:W-:-:S05]  /*3b60*/  MOV R4, R6 ;  /* 0x0000000600047202 */ /* 0x000fca0000000f00 */
[----:B------:R-:W0:Y:S02]  /*3b70*/  F2I.U32.TRUNC.NTZ R3, R3 ;  /* 0x0000000300037305 */ /* 0x000e24000020f000 */
[----:B0-----:R-:W-:-:S13]  /*3b80*/  R2UR UR18, R3 ;  /* 0x00000000031272ca */ /* 0x001fda00000e0000 */
[----:B------:R-:W-:-:S04]  /*3b90*/  ULOP3.LUT UR18, UR18, 0xffff, URZ, 0xc0, !UPT ;  /* 0x0000ffff12127892 */ /* 0x000fc8000f8ec0ff */
[----:B------:R-:W-:-:S04]  /*3ba0*/  UIADD3 UR18, UPT, UPT, URZ, -UR18, URZ ;  /* 0x80000012ff127290 */ /* 0x000fc8000fffe0ff */
[----:B------:R-:W-:-:S07]  /*3bb0*/  UIMAD UR18, UR6, UR18, UR21 ;  /* 0x00000012061272a4 */ /* 0x000fce000f8e0215 */
[----:B------:R-:W-:Y:S01]  /*3bc0*/  @!UP0 UMOV UR18, 0xffffffff ;  /* 0xffffffff00128882 */ /* 0x000fe20000000000 */
[----:B------:R-:W-:Y:S05]  /*3bd0*/  RET.REL.NODEC R4 `(_Z21moe_wna16_gemm_kernelI13__nv_bfloat16Li4ELi8EEvPKT_PS1_PKjS3_S6_PKfPKiSA_SA_tttjjjtttbb) ;  /* 0xffffffc404087950 */ /* 0x000fea0003c3ffff */
.L_x_197:
        /* <DEDUP_REMOVED lines=10> */
.L_x_560:


//--------------------- .text._Z21moe_wna16_gemm_kernelI13__nv_bfloat16Li4ELi4EEvPKT_PS1_PKjS3_S6_PKfPKiSA_SA_tttjjjtttbb --------------------------
	.section	.text._Z21moe_wna16_gemm_kernelI13__nv_bfloat16Li4ELi4EEvPKT_PS1_PKjS3_S6_PKfPKiSA_SA_tttjjjtttbb,"ax",@progbits
	.align	128
        .global         _Z21moe_wna16_gemm_kernelI13__nv_bfloat16Li4ELi4EEvPKT_PS1_PKjS3_S6_PKfPKiSA_SA_tttjjjtttbb
        .type           _Z21moe_wna16_gemm_kernelI13__nv_bfloat16Li4ELi4EEvPKT_PS1_PKjS3_S6_PKfPKiSA_SA_tttjjjtttbb,@function
        .size           _Z21moe_wna16_gemm_kernelI13__nv_bfloat16Li4ELi4EEvPKT_PS1_PKjS3_S6_PKfPKiSA_SA_tttjjjtttbb,(.L_x_563 - _Z21moe_wna16_gemm_kernelI13__nv_bfloat16Li4ELi4EEvPKT_PS1_PKjS3_S6_PKfPKiSA_SA_tttjjjtttbb)
        .other          _Z21moe_wna16_gemm_kernelI13__nv_bfloat16Li4ELi4EEvPKT_PS1_PKjS3_S6_PKfPKiSA_SA_tttjjjtttbb,@"STO_CUDA_ENTRY STV_DEFAULT"
_Z21moe_wna16_gemm_kernelI13__nv_bfloat16Li4ELi4EEvPKT_PS1_PKjS3_S6_PKfPKiSA_SA_tttjjjtttbb:
.text._Z21moe_wna16_gemm_kernelI13__nv_bfloat16Li4ELi4EEvPKT_PS1_PKjS3_S6_PKfPKiSA_SA_tttjjjtttbb:
        /* <DEDUP_REMOVED lines=43> */
.L_x_202:
        /* <DEDUP_REMOVED lines=79> */
.L_x_201:
        /* <DEDUP_REMOVED lines=15> */
.L_x_200:
[----:B------:R-:W-:Y:S05]  /*0890*/  BSYNC.RECONVERGENT B0 ;  /* 0x0000000000007941 */ /* 0x000fea0003800200 */
.L_x_199:
[----:B------:R-:W-:-:S09]  /*08a0*/  UISETP.NE.AND UP0, UPT, UR5, UR8, UPT ;  /* 0x000000080500728c */ /* 0x000fd2000bf05270 */
[----:B------:R-:W-:Y:S05]  /*08b0*/  BRA.U UP0, `(.L_x_202) ;  /* 0xfffffff9007c7547 */ /* 0x000fea000b83ffff */
[----:B------:R-:W-:-:S05]  /*08c0*/  UMOV UR4, UR8 ;  /* 0x0000000800047c82 */ /* 0x000fca0008000000 */
.L_x_198:
        /* <DEDUP_REMOVED lines=22> */
[----:B---3--:R-:W-:-:S05]  /*0a30*/  IMAD.MOV.U32 R5, RZ, RZ, RZ ;  /* 0x000000ffff057224 */ /* 0x008fca00078e00ff */
        /* <DEDUP_REMOVED lines=18> */
.L_x_203:
[----:B------:R-:W-:-:S07]  /*0b60*/  MOV R0, 0xb80 ;  /* 0x00000b8000007802 */ /* 0x000fce0000000f00 */
[----:B0--3--:R-:W-:Y:S05]  /*0b70*/  CALL.REL.NOINC `($__internal_15_$__cuda_sm20_div_u64) ;  /* 0x0000002800987944 */ /* 0x009fea0003c00000 */
.L_x_204:
[----:B------:R-:W0:Y:S01]  /*0b80*/  LDC.U16 R6, c[0x0][0x3ca] ;  /* 0x0000f280ff067b82 */ /* 0x000e220000000400 */
[----:B------:R-:W1:Y:S07]  /*0b90*/  LDCU UR6, c[0x0][0x3d8] ;  /* 0x00007b00ff0677ac */ /* 0x000e6e0008000800 */
[----:B------:R-:W2:Y:S01]  /*0ba0*/  LDC.64 R12, c[0x0][0x398] ;  /* 0x0000e600ff0c7b82 */ /* 0x000ea20000000a00 */
[----:B------:R-:W3:Y:S01]  /*0bb0*/  LDCU.S8 UR5, c[0x0][0x3e2] ;  /* 0x00007c40ff0577ac */ /* 0x000ee20008000200 */
[----:B------:R-:W4:Y:S01]  /*0bc0*/  LDCU UR15, c[0x0][0x3e0] ;  /* 0x00007c00ff0f77ac */ /* 0x000f220008000800 */
[----:B-1----:R-:W-:Y:S01]  /*0bd0*/  MOV R11, UR6 ;  /* 0x00000006000b7c02 */ /* 0x002fe20008000f00 */
[----:B0-----:R-:W0:Y:S04]  /*0be0*/  I2F.U32.RP R7, R6 ;  /* 0x0000000600077306 */ /* 0x001e280000209000 */
[----:B------:R-:W-:-:S04]  /*0bf0*/  IMAD R0, R8, R11, UR11 ;  /* 0x0000000b08007e24 */ /* 0x000fc8000f8e020b */
[----:B0-----:R-:W0:Y:S02]  /*0c00*/  MUFU.RCP R7, R7 ;  /* 0x0000000700077308 */ /* 0x001e240000001000 */
[----:B0-----:R-:W-:Y:S02]  /*0c10*/  IADD3 R2, PT, PT, R7, 0xffffffe, RZ ;  /* 0x0ffffffe07027810 */ /* 0x001fe40007ffe0ff */
[----:B------:R-:W-:-:S04]  /*0c20*/  LOP3.LUT R7, RZ, R6, RZ, 0x33, !PT ;  /* 0x00000006ff077212 */ /* 0x000fc800078e33ff */
[----:B------:R0:W1:Y:S02]  /*0c30*/  F2I.FTZ.U32.TRUNC.NTZ R3, R2 ;  /* 0x0000000200037305 */ /* 0x000064000021f000 */
[----:B0-----:R-:W-:Y:S02]  /*0c40*/  IMAD.MOV.U32 R2, RZ, RZ, RZ ;  /* 0x000000ffff027224 */ /* 0x001fe400078e00ff */
[----:B-1----:R-:W-:-:S04]  /*0c50*/  IMAD.MOV R9, RZ, RZ, -R3 ;  /* 0x000000ffff097224 */ /* 0x002fc800078e0a03 */
[----:B------:R-:W-:-:S04]  /*0c60*/  IMAD R9, R9, R6, RZ ;  /* 0x0000000609097224 */ /* 0x000fc800078e02ff */
[----:B------:R-:W-:-:S06]  /*0c70*/  IMAD.HI.U32 R9, R3, R9, R2 ;  /* 0x0000000903097227 */ /* 0x000fcc00078e0002 */
[----:B------:R-:W-:-:S05]  /*0c80*/  IMAD.HI.U32 R10, R9, R0, RZ ;  /* 0x00000000090a7227 */ /* 0x000fca00078e00ff */
[----:B------:R-:W-:-:S05]  /*0c90*/  IADD3 R3, PT, PT, RZ, -R10, RZ ;  /* 0x8000000aff037210 */ /* 0x000fca0007ffe0ff */
[----:B------:R-:W-:-:S05]  /*0ca0*/  IMAD R3, R6, R3, R0 ;  /* 0x0000000306037224 */ /* 0x000fca00078e0200 */
[----:B------:R-:W-:-:S13]  /*0cb0*/  ISETP.GE.U32.AND P0, PT, R3, R6, PT ;  /* 0x000000060300720c */ /* 0x000fda0003f06070 */
[----:B------:R-:W-:Y:S01]  /*0cc0*/  @P0 IMAD.IADD R3, R3, 0x1, -R6 ;  /* 0x0000000103030824 */ /* 0x000fe200078e0a06 */
[----:B------:R-:W-:Y:S02]  /*0cd0*/  @P0 IADD3 R10, PT, PT, R10, 0x1, RZ ;  /* 0x000000010a0a0810 */ /* 0x000fe40007ffe0ff */
[----:B------:R-:W-:Y:S02]  /*0ce0*/  ISETP.NE.U32.AND P0, PT, R6, RZ, PT ;  /* 0x000000ff0600720c */ /* 0x000fe40003f05070 */
[----:B------:R-:W-:-:S13]  /*0cf0*/  ISETP.GE.U32.AND P1, PT, R3, R6, PT ;  /* 0x000000060300720c */ /* 0x000fda0003f26070 */
[----:B------:R-:W-:Y:S01]  /*0d00*/  @P1 VIADD R10, R10, 0x1 ;  /* 0x000000010a0a1836 */ /* 0x000fe20000000000 */
[----:B--2---:R-:W-:-:S04]  /*0d10*/  LEA R2, P1, R4, R12, 0x1 ;  /* 0x0000000c04027211 */ /* 0x004fc800078208ff */
[----:B------:R-:W-:Y:S02]  /*0d20*/  SEL R10, R7, R10, !P0 ;  /* 0x0000000a070a7207 */ /* 0x000fe40004000000 */
[----:B------:R-:W-:Y:S02]  /*0d30*/  LEA.HI.X R3, R4, R13, R5, 0x1, P1 ;  /* 0x0000000d04037211 */ /* 0x000fe400008f0c05 */
[----:B------:R-:W-:-:S05]  /*0d40*/  SHF.R.U32.HI R11, RZ, 0x2, R10 ;  /* 0x00000002ff0b7819 */ /* 0x000fca000001160a */
[----:B------:R-:W-:-:S06]  /*0d50*/  IMAD.WIDE.U32 R2, R11, 0x8, R2 ;  /* 0x000000080b027825 */ /* 0x000fcc00078e0002 */
[----:B------:R-:W2:Y:S01]  /*0d60*/  LDG.E.64.CONSTANT R2, desc[UR16][R2.64] ;  /* 0x0000001002027981 */ /* 0x000ea2000c1e9b00 */
[----:B---3--:R-:W-:Y:S01]  /*0d70*/  ISETP.NE.AND P1, PT, RZ, UR5, PT ;  /* 0x00000005ff007c0c */ /* 0x008fe2000bf25270 */
[----:B----4-:R-:W-:-:S04]  /*0d80*/  ULOP3.LUT UR15, UR15, 0xffff, URZ, 0xc0, !UPT ;  /* 0x0000ffff0f0f7892 */ /* 0x010fc8000f8ec0ff */
[----:B------:R-:W-:-:S08]  /*0d90*/  UISETP.GE.U32.AND UP0, UPT, UR15, 0x8, UPT ;  /* 0x000000080f00788c */ /* 0x000fd0000bf06070 */
[----:B------:R-:W0:Y:S01]  /*0da0*/  @!P1 I2F.BF16 R0, 0x8 ;  /* 0x0000000800009906 */ /* 0x000e220000202400 */
[----:B--2---:R1:W-:Y:S01]  /*0db0*/  STL.64 [R1+0x110], R2 ;  /* 0x0001100201007387 */ /* 0x0043e20000100a00 */
[----:B0-----:R-:W-:Y:S05]  /*0dc0*/  @!P1 BRA `(.L_x_205) ;  /* 0x0000000000c49947 */ /* 0x001fea0003800000 */
[-C--:B------:R-:W-:Y:S02]  /*0dd0*/  IABS R12, R6.reuse ;  /* 0x00000006000c7213 */ /* 0x080fe40000000000 */
[----:B------:R-:W-:Y:S02]  /*0de0*/  IABS R13, UR11 ;  /* 0x0000000b000d7c13 */ /* 0x000fe40008000000 */
[----:B------:R-:W0:Y:S01]  /*0df0*/  I2F.RP R10, R12 ;  /* 0x0000000c000a7306 */ /* 0x000e220000209400 */
[----:B------:R-:W-:-:S07]  /*0e00*/  IABS R14, R6 ;  /* 0x00000006000e7213 */ /* 0x000fce0000000000 */
[----:B0-----:R-:W1:Y:S02]  /*0e10*/  MUFU.RCP R10, R10 ;  /* 0x0000000a000a7308 */ /* 0x001e640000001000 */
[----:B-1----:R-:W-:Y:S01]  /*0e20*/  IADD3 R2, PT, PT, R10, 0xffffffe, RZ ;  /* 0x0ffffffe0a027810 */ /* 0x002fe20007ffe0ff */
[----:B------:R-:W-:Y:S01]  /*0e30*/  IMAD.HI.U32 R10, R9, UR6, RZ ;  /* 0x00000006090a7c27 */ /* 0x000fe2000f8e00ff */
[----:B------:R-:W-:-:S04]  /*0e40*/  LOP3.LUT R9, R6, UR11, RZ, 0x3c, !PT ;  /* 0x0000000b06097c12 */ /* 0x000fc8000f8e3cff */
[----:B------:R0:W1:Y:S01]  /*0e50*/  F2I.FTZ.U32.TRUNC.NTZ R3, R2 ;  /* 0x0000000200037305 */ /* 0x000062000021f000 */
[----:B------:R-:W-:Y:S01]  /*0e60*/  ISETP.GE.AND P3, PT, R9, RZ, PT ;  /* 0x000000ff0900720c */ /* 0x000fe20003f66270 */
[----:B0-----:R-:W-:Y:S02]  /*0e70*/  HFMA2 R2, -RZ, RZ, 0, 0 ;  /* 0x00000000ff027431 */ /* 0x001fe400000001ff */
[----:B-1----:R-:W-:-:S04]  /*0e80*/  IMAD.MOV R11, RZ, RZ, -R3 ;  /* 0x000000ffff0b7224 */ /* 0x002fc800078e0a03 */
[----:B------:R-:W-:-:S04]  /*0e90*/  IMAD R11, R11, R12, RZ ;  /* 0x0000000c0b0b7224 */ /* 0x000fc800078e02ff */
[----:B------:R-:W-:-:S04]  /*0ea0*/  IMAD.HI.U32 R3, R3, R11, R2 ;  /* 0x0000000b03037227 */ /* 0x000fc800078e0002 */
[----:B------:R-:W-:Y:S02]  /*0eb0*/  IMAD.MOV R11, RZ, RZ, -R14 ;  /* 0x000000ffff0b7224 */ /* 0x000fe400078e0a0e */
[----:B------:R-:W-:Y:S01]  /*0ec0*/  IMAD.HI.U32 R2, R3, R13, RZ ;  /* 0x0000000d03027227 */ /* 0x000fe200078e00ff */
[----:B------:R-:W-:-:S03]  /*0ed0*/  IADD3 R3, PT, PT, RZ, -R10, RZ ;  /* 0x8000000aff037210 */ /* 0x000fc60007ffe0ff */
[----:B------:R-:W-:Y:S02]  /*0ee0*/  IMAD R11, R2, R11, R13 ;  /* 0x0000000b020b7224 */ /* 0x000fe400078e020d */
[----:B------:R-:W-:Y:S01]  /*0ef0*/  IMAD R3, R6, R3, UR6 ;  /* 0x0000000606037e24 */ /* 0x000fe2000f8e0203 */
[----:B------:R-:W0:Y:S02]  /*0f00*/  LDCU.64 UR6, c[0x0][0x3a0] ;  /* 0x00007400ff0677ac */ /* 0x000e240008000a00 */
[----:B------:R-:W-:Y:S02]  /*0f10*/  ISETP.GT.U32.AND P5, PT, R12, R11, PT ;  /* 0x0000000b0c00720c */ /* 0x000fe40003fa4070 */
[----:B------:R-:W-:-:S11]  /*0f20*/  ISETP.GE.U32.AND P2, PT, R3, R6, PT ;  /* 0x000000060300720c */ /* 0x000fd60003f46070 */
[----:B------:R-:W-:Y:S01]  /*0f30*/  @!P5 IMAD.IADD R11, R11, 0x1, -R12 ;  /* 0x000000010b0bd824 */ /* 0x000fe200078e0a0c */
[----:B------:R-:W-:Y:S01]  /*0f40*/  @!P5 IADD3 R2, PT, PT, R2, 0x1, RZ ;  /* 0x000000010202d810 */ /* 0x000fe20007ffe0ff */
[----:B------:R-:W-:Y:S01]  /*0f50*/  @P2 IMAD.IADD R3, R3, 0x1, -R6 ;  /* 0x0000000103032824 */ /* 0x000fe200078e0a06 */
[----:B------:R-:W-:Y:S02]  /*0f60*/  ISETP.NE.AND P5, PT, R6, RZ, PT ;  /* 0x000000ff0600720c */ /* 0x000fe40003fa5270 */
[----:B------:R-:W-:Y:S02]  /*0f70*/  ISETP.GE.U32.AND P4, PT, R11, R12, PT ;  /* 0x0000000c0b00720c */ /* 0x000fe40003f86070 */
[----:B------:R-:W-:-:S11]  /*0f80*/  @P2 IADD3 R10, PT, PT, R10, 0x1, RZ ;  /* 0x000000010a0a2810 */ /* 0x000fd60007ffe0ff */
[----:B------:R-:W-:Y:S02]  /*0f90*/  @P4 IADD3 R2, PT, PT, R2, 0x1, RZ ;  /* 0x0000000102024810 */ /* 0x000fe40007ffe0ff */
[----:B------:R-:W-:-:S03]  /*0fa0*/  ISETP.GE.U32.AND P4, PT, R3, R6, PT ;  /* 0x000000060300720c */ /* 0x000fc60003f86070 */
[----:B------:R-:W-:-:S05]  /*0fb0*/  @!P3 IMAD.MOV R2, RZ, RZ, -R2 ;  /* 0x000000ffff02b224 */ /* 0x000fca00078e0a02 */
[C---:B------:R-:W-:Y:S02]  /*0fc0*/  SEL R3, R7.reuse, R2, !P5 ;  /* 0x0000000207037207 */ /* 0x040fe40006800000 */
[----:B------:R-:W-:Y:S02]  /*0fd0*/  LEA.HI R2, R8, R8, RZ, 0x1 ;  /* 0x0000000808027211 */ /* 0x000fe400078f08ff */
[----:B------:R-:W-:Y:S01]  /*0fe0*/  SHF.R.S32.HI R6, RZ, 0x1f, R3 ;  /* 0x0000001fff067819 */ /* 0x000fe20000011403 */
[----:B------:R-:W-:Y:S01]  /*0ff0*/  @P4 VIADD R10, R10, 0x1 ;  /* 0x000000010a0a4836 */ /* 0x000fe20000000000 */
[----:B------:R-:W-:Y:S02]  /*1000*/  SHF.R.S32.HI R2, RZ, 0x1, R2 ;  /* 0x00000001ff027819 */ /* 0x000fe40000011402 */
[----:B------:R-:W-:Y:S02]  /*1010*/  LEA.HI R6, R6, R3, RZ, 0x2 ;  /* 0x0000000306067211 */ /* 0x000fe400078f10ff */
[----:B------:R-:W-:-:S02]  /*1020*/  SEL R7, R7, R10, !P0 ;  /* 0x0000000a07077207 */ /* 0x000fc40004000000 */
[----:B------:R-:W-:Y:S02]  /*1030*/  SHF.R.S32.HI R6, RZ, 0x2, R6 ;  /* 0x00000002ff067819 */ /* 0x000fe40000011406 */
[----:B------:R-:W-:Y:S02]  /*1040*/  SHF.R.U32.HI R7, RZ, 0x2, R7 ;  /* 0x00000002ff077819 */ /* 0x000fe40000011607 */
        /* <DEDUP_REMOVED lines=9> */
.L_x_205:
[----:B01----:R-:W-:Y:S01]  /*10e0*/  @!P1 PRMT R2, R0, 0x5410, R0 ;  /* 0x0000541000029816 */ /* 0x003fe20000000000 */
[----:B------:R-:W-:Y:S06]  /*10f0*/  BRA.U !UP0, `(.L_x_206) ;  /* 0x0000001908347547 */ /* 0x000fec000b800000 */
[----:B------:R-:W-:Y:S02]  /*1100*/  USHF.R.U64 UR7, UR8, 0x1, UR12 ;  /* 0x0000000108077899 */ /* 0x000fe4000800120c */
[----:B------:R-:W-:Y:S02]  /*1110*/  USHF.R.U32.HI UR14, URZ, 0x1, UR12 ;  /* 0x00000001ff0e7899 */ /* 0x000fe4000801160c */
[----:B------:R-:W-:Y:S02]  /*1120*/  UIADD3 UR27, UPT, UPT, UR24, 0x100, URZ ;  /* 0x00000100181b7890 */ /* 0x000fe4000fffe0ff */
[----:B------:R-:W-:Y:S02]  /*1130*/  ULOP3.LUT UR7, UR7, 0xfffffffc, URZ, 0xc0, !UPT ;  /* 0xfffffffc07077892 */ /* 0x000fe4000f8ec0ff */
[----:B------:R-:W-:Y:S01]  /*1140*/  ULOP3.LUT UR14, UR14, 0x7fffffff, URZ, 0xc0, !UPT ;  /* 0x7fffffff0e0e7892 */ /* 0x000fe2000f8ec0ff */
[----:B------:R-:W-:-:S11]  /*1150*/  UMOV UR5, URZ ;  /* 0x000000ff00057c82 */ /* 0x000fd60008000000 */
.L_x_215:
[----:B------:R-:W0:Y:S01]  /*1160*/  LDCU UR26, c[0x0][0x3d8] ;  /* 0x00007b00ff1a77ac */ /* 0x000e220008000800 */
[----:B------:R-:W-:-:S04]  /*1170*/  ULEA UR25, UR5, UR11, 0x3 ;  /* 0x0000000b05197291 */ /* 0x000fc8000f8e18ff */
[----:B0-----:R-:W-:-:S09]  /*1180*/  UISETP.GE.U32.AND UP0, UPT, UR25, UR26, UPT ;  /* 0x0000001a1900728c */ /* 0x001fd2000bf06070 */
[----:B-12345:R-:W-:Y:S05]  /*1190*/  BRA.U UP0, `(.L_x_206) ;  /* 0x00000019000c7547 */ /* 0x03efea000b800000 */
[----:B------:R-:W0:Y:S01]  /*11a0*/  LDCU.U16 UR6, c[0x0][0x3ca] ;  /* 0x00007940ff0677ac */ /* 0x000e220008000400 */
[----:B------:R-:W-:Y:S02]  /*11b0*/  ULOP3.LUT UP0, UR20, UR5, 0x3, URZ, 0xc0, !UPT ;  /* 0x0000000305147892 */ /* 0x000fe4000f80c0ff */
[----:B------:R-:W-:Y:S02]  /*11c0*/  ULOP3.LUT UR21, UR5, 0xffff, URZ, 0xc0, !UPT ;  /* 0x0000ffff05157892 */ /* 0x000fe4000f8ec0ff */
[----:B0-----:R-:W-:-:S05]  /*11d0*/  USHF.R.U32.HI UR6, URZ, 0x3, UR6 ;  /* 0x00000003ff067899 */ /* 0x001fca0008011606 */
[----:B------:R-:W-:Y:S07]  /*11e0*/  BRA.U UP0, `(.L_x_207) ;  /* 0x0000000100347547 */ /* 0x000fee000b800000 */
[----:B------:R-:W0:Y:S01]  /*11f0*/  LDCU.64 UR18, c[0x0][0x390] ;  /* 0x00007200ff1277ac */ /* 0x000e220008000a00 */
[----:B------:R-:W-:-:S05]  /*1200*/  MOV R3, UR25 ;  /* 0x0000001900037c02 */ /* 0x000fca0008000f00 */
[----:B------:R-:W-:-:S05]  /*1210*/  IMAD R3, R8, UR26, R3 ;  /* 0x0000001a08037c24 */ /* 0x000fca000f8e0203 */
[----:B------:R-:W-:-:S04]  /*1220*/  SHF.R.S32.HI R4, RZ, 0x1f, R3 ;  /* 0x0000001fff047819 */ /* 0x000fc80000011403 */
[----:B------:R-:W-:Y:S01]  /*1230*/  LEA.HI R3, R4, R3, RZ, 0x5 ;  /* 0x0000000304037211 */ /* 0x000fe200078f28ff */
[----:B0-----:R-:W-:-:S03]  /*1240*/  UIADD3 UR18, UP0, UPT, UR7, UR18, URZ ;  /* 0x0000001207127290 */ /* 0x001fc6000ff1e0ff */
[----:B------:R-:W-:Y:S01]  /*1250*/  SHF.R.S32.HI R3, RZ, 0x5, R3 ;  /* 0x00000005ff037819 */ /* 0x000fe20000011403 */
[----:B------:R-:W-:Y:S02]  /*1260*/  UIADD3.X UR19, UPT, UPT, UR14, UR19, URZ, UP0, !UPT ;  /* 0x000000130e137290 */ /* 0x000fe400087fe4ff */
[----:B------:R-:W-:-:S04]  /*1270*/  IMAD.U32 R4, RZ, RZ, UR18 ;  /* 0x00000012ff047e24 */ /* 0x000fc8000f8e00ff */
[----:B------:R-:W-:-:S03]  /*1280*/  MOV R5, UR19 ;  /* 0x0000001300057c02 */ /* 0x000fc60008000f00 */
[----:B------:R-:W-:-:S06]  /*1290*/  IMAD.WIDE R4, R3, 0x10, R4 ;  /* 0x0000001003047825 */ /* 0x000fcc00078e0204 */
[----:B------:R-:W2:Y:S04]  /*12a0*/  LDG.E.128.CONSTANT R4, desc[UR16][R4.64] ;  /* 0x0000001004047981 */ /* 0x000ea8000c1e9d00 */
[----:B--2---:R0:W-:Y:S02]  /*12b0*/  STL.128 [R1+0x100], R4 ;  /* 0x0001000401007387 */ /* 0x0041e40000100c00 */
.L_x_207:
[----:B0-----:R-:W-:-:S07]  /*12c0*/  MOV R6, 0x12e0 ;  /* 0x000012e000067802 */ /* 0x001fce0000000f00 */
[----:B------:R-:W-:Y:S05]  /*12d0*/  CALL.REL.NOINC `($__internal_16_$__cuda_sm20_rem_u16) ;  /* 0x0000002400d87944 */ /* 0x000fea0003c00000 */
[----:B------:R-:W-:-:S04]  /*12e0*/  UPRMT UR18, UR18, 0x9910, URZ ;  /* 0x0000991012127896 */ /* 0x000fc800080000ff */
[----:B------:R-:W-:-:S09]  /*12f0*/  UISETP.NE.AND UP0, UPT, UR18, URZ, UPT ;  /* 0x000000ff1200728c */ /* 0x000fd2000bf05270 */
[----:B------:R-:W-:Y:S05]  /*1300*/  BRA.U UP0, `(.L_x_208) ;  /* 0x00000001004c7547 */ /* 0x000fea000b800000 */
[----:B------:R-:W0:Y:S01]  /*1310*/  LDCU.S8 UR18, c[0x0][0x3e2] ;  /* 0x00007c40ff1277ac */ /* 0x000e220008000200 */
[----:B------:R-:W-:Y:S02]  /*1320*/  MOV R4, 0x1360 ;  /* 0x0000136000047802 */ /* 0x000fe40000000f00 */
[----:B0-----:R-:W-:Y:S01]  /*1330*/  ISETP.NE.AND P1, PT, RZ, UR18, PT ;  /* 0x00000012ff007c0c */ /* 0x001fe2000bf25270 */
[----:B------:R-:W-:-:S12]  /*1340*/  ULOP3.LUT UR18, UR5, 0xffff, URZ, 0xc0, !UPT ;  /* 0x0000ffff05127892 */ /* 0x000fd8000f8ec0ff */
[----:B------:R-:W-:Y:S05]  /*1350*/  CALL.REL.NOINC `($__internal_14_$__cuda_sm20_div_u16) ;  /* 0x0000002000547944 */ /* 0x000fea0003c00000 */
[----:B------:R-:W-:-:S05]  /*1360*/  LOP3.LUT R0, R3, 0xffff, RZ, 0xc0, !PT ;  /* 0x0000ffff03007812 */ /* 0x000fca00078ec0ff */
[----:B------:R-:W-:-:S05]  /*1370*/  @P1 IMAD.IADD R5, R1, 0x1, R0 ;  /* 0x0000000101051824 */ /* 0x000fca00078e0200 */
[----:B------:R-:W2:Y:S01]  /*1380*/  @P1 LDL.U8 R3, [R5+0x118] ;  /* 0x0001180005031983 */ /* 0x000ea20000100000 */
[----:B------:R-:W-:-:S06]  /*1390*/  LEA R0, R0, UR13, 0x1 ;  /* 0x0000000d00007c11 */ /* 0x000fcc000f8e08ff */
[----:B------:R-:W5:Y:S01]  /*13a0*/  LDL.U16 R0, [R0] ;  /* 0x0000000000007983 */ /* 0x000f620000100400 */
[----:B------:R-:W0:Y:S02]  /*13b0*/  @P1 S2R R4, SR_TID.X ;  /* 0x0000000000041919 */ /* 0x000e240000002100 */
[----:B0-----:R-:W-:-:S04]  /*13c0*/  @P1 SHF.L.U32 R4, R4, 0x2, RZ ;  /* 0x0000000204041819 */ /* 0x001fc800000006ff */
[----:B------:R-:W-:-:S04]  /*13d0*/  @P1 LOP3.LUT R4, R4, 0x4, RZ, 0xc0, !PT ;  /* 0x0000000404041812 */ /* 0x000fc800078ec0ff */
[----:B--2---:R-:W-:-:S04]  /*13e0*/  @P1 SHF.R.U32.HI R3, RZ, R4, R3 ;  /* 0x00000004ff031219 */ /* 0x004fc80000011603 */
[----:B------:R-:W-:-:S06]  /*13f0*/  @P1 LOP3.LUT R3, R3, 0xf, RZ, 0xc0, !PT ;  /* 0x0000000f03031812 */ /* 0x000fcc00078ec0ff */
[----:B------:R-:W0:Y:S08]  /*1400*/  @P1 I2F.U16 R3, R3 ;  /* 0x0000000300031306 */ /* 0x000e300000101000 */
[----:B0-----:R-:W0:Y:S08]  /*1410*/  @P1 F2I.FTZ.TRUNC.NTZ R4, R3 ;  /* 0x0000000300041305 */ /* 0x001e30000021f100 */
[----:B0-----:R-:W0:Y:S02]  /*1420*/  @P1 I2F.BF16 R4, R4 ;  /* 0x0000000400041306 */ /* 0x001e240000202400 */
[----:B0-----:R-:W-:-:S07]  /*1430*/  @P1 PRMT R2, R4, 0x5410, R4 ;  /* 0x0000541004021816 */ /* 0x001fce0000000004 */
.L_x_208:
[----:B------:R-:W-:-:S09]  /*1440*/  UISETP.NE.AND UP0, UPT, UR4, URZ, UPT ;  /* 0x000000ff0400728c */ /* 0x000fd2000bf05270 */
[----:B------:R-:W-:Y:S05]  /*1450*/  BRA.U !UP0, `(.L_x_209) ;  /* 0x0000001508447547 */ /* 0x000fea000b800000 */
[----:B------:R-:W-:-:S09]  /*1460*/  ULEA UR6, UR20, UR27, 0x2 ;  /* 0x0000001b14067291 */ /* 0x000fd2000f8e10ff */
[----:B------:R-:W2:Y:S01]  /*1470*/  LDL R3, [UR6] ;  /* 0x00000006ff037983 */ /* 0x000ea20008100800 */
[----:B------:R-:W-:Y:S01]  /*1480*/  HFMA2 R7, -RZ, RZ, 3.5, 3.5 ;  /* 0x43004300ff077431 */ /* 0x000fe200000001ff */
[----:B------:R-:W-:Y:S01]  /*1490*/  UISETP.NE.AND UP0, UPT, UR5, URZ, UPT ;  /* 0x000000ff0500728c */ /* 0x000fe2000bf05270 */
[----:B------:R-:W-:Y:S01]  /*14a0*/  IMAD.MOV.U32 R12, RZ, RZ, 0x3f80 ;  /* 0x00003f80ff0c7424 */ /* 0x000fe200078e00ff */
        /* <DEDUP_REMOVED lines=28> */
.L_x_212:
        /* <DEDUP_REMOVED lines=50> */
[----:B------:R-:W-:Y:S01]  /*1990*/  PRMT R7, R6, 0x7632, R7 ;  /* 0x0000763206077816 */ /* 0x000fe20000000007 */
[----:B------:R-:W-:Y:S01]  /*19a0*/  IMAD.U32 R4, R4, 0x10000, RZ ;  /* 0x0001000004047824 */ /* 0x000fe200078e00ff */
[----:B------:R-:W-:Y:S01]  /*19b0*/  PRMT R19, R18, 0x7632, R19 ;  /* 0x0000763212137816 */ /* 0x000fe20000000013 */
[----:B------:R-:W-:Y:S01]  /*19c0*/  IMAD.U32 R6, R6, 0x10000, RZ ;  /* 0x0001000006067824 */ /* 0x000fe200078e00ff */
[C---:B------:R-:W-:Y:S01]  /*19d0*/  PRMT R17, R16.reuse, 0x7632, R17 ;  /* 0x0000763210117816 */ /* 0x040fe20000000011 */
[----:B------:R-:W-:Y:S01]  /*19e0*/  IMAD.U32 R16, R16, 0x10000, RZ ;  /* 0x0001000010107824 */ /* 0x000fe200078e00ff */
[----:B------:R-:W-:Y:S01]  /*19f0*/  SHF.L.U32 R5, R5, 0x10, RZ ;  /* 0x0000001005057819 */ /* 0x000fe200000006ff */
[----:B------:R-:W-:Y:S01]  /*1a00*/  IMAD.U32 R18, R18, 0x10000, RZ ;  /* 0x0001000012127824 */ /* 0x000fe200078e00ff */
[----:B------:R-:W-:-:S02]  /*1a10*/  SHF.L.U32 R7, R7, 0x10, RZ ;  /* 0x0000001007077819 */ /* 0x000fc400000006ff */
[----:B------:R-:W-:Y:S01]  /*1a20*/  SHF.L.U32 R17, R17, 0x10, RZ ;  /* 0x0000001011117819 */ /* 0x000fe200000006ff */
[----:B------:R-:W-:Y:S01]  /*1a30*/  FADD.FTZ R4, R4, R5 ;  /* 0x0000000504047221 */ /* 0x000fe20000010000 */
[----:B------:R-:W-:Y:S01]  /*1a40*/  SHF.L.U32 R19, R19, 0x10, RZ ;  /* 0x0000001013137819 */ /* 0x000fe200000006ff */
[----:B------:R-:W-:Y:S02]  /*1a50*/  FADD.FTZ R5, R6, R7 ;  /* 0x0000000706057221 */ /* 0x000fe40000010000 */
[----:B------:R-:W-:Y:S02]  /*1a60*/  FADD.FTZ R6, R16, R17 ;  /* 0x0000001110067221 */ /* 0x000fe40000010000 */
[----:B------:R-:W-:-:S05]  /*1a70*/  FADD.FTZ R7, R18, R19 ;  /* 0x0000001312077221 */ /* 0x000fca0000010000 */
[----:B------:R0:W-:Y:S01]  /*1a80*/  STL.128 [UR18], R4 ;  /* 0x00000004ff007987 */ /* 0x0001e20008100c12 */
[----:B------:R-:W-:Y:S05]  /*1a90*/  BRA.U UP0, `(.L_x_212) ;  /* 0xfffffff900f47547 */ /* 0x000fea000b83ffff */
[----:B------:R-:W-:-:S05]  /*1aa0*/  UMOV UR6, UR25 ;  /* 0x0000001900067c82 */ /* 0x000fca0008000000 */
.L_x_211:
        /* <DEDUP_REMOVED lines=67> */
[----:B------:R-:W-:Y:S05]  /*1ee0*/  BRA `(.L_x_209) ;  /* 0x0000000800a07947 */ /* 0x000fea0003800000 */
.L_x_210:
        /* <DEDUP_REMOVED lines=22> */
.L_x_214:
        /* <DEDUP_REMOVED lines=48> */
[C---:B------:R-:W-:Y:S01]  /*2350*/  PRMT R19, R13.reuse, 0x7632, R19 ;  /* 0x000076320d137816 */ /* 0x040fe20000000013 */
[----:B------:R-:W-:Y:S01]  /*2360*/  IMAD.U32 R13, R13, 0x10000, RZ ;  /* 0x000100000d0d7824 */ /* 0x000fe200078e00ff */
[----:B------:R-:W-:Y:S01]  /*2370*/  PRMT R22, R21, 0x7632, R22 ;  /* 0x0000763215167816 */ /* 0x000fe20000000016 */
[----:B-----5:R-:W-:Y:S01]  /*2380*/  HFMA2.BF16_V2 R18, R17, R12, R20 ;  /* 0x0000000c11127231 */ /* 0x020fe20000200014 */
[----:B------:R-:W-:Y:S01]  /*2390*/  PRMT R24, R23, 0x7632, R24 ;  /* 0x0000763217187816 */ /* 0x000fe20000000018 */
[----:B------:R-:W-:Y:S01]  /*23a0*/  IMAD.U32 R21, R21, 0x10000, RZ ;  /* 0x0001000015157824 */ /* 0x000fe200078e00ff */
[----:B------:R-:W-:Y:S01]  /*23b0*/  SHF.L.U32 R20, R19, 0x10, RZ ;  /* 0x0000001013147819 */ /* 0x000fe200000006ff */
[----:B------:R-:W-:Y:S01]  /*23c0*/  IMAD.U32 R23, R23, 0x10000, RZ ;  /* 0x0001000017177824 */ /* 0x000fe200078e00ff */
[C---:B------:R-:W-:Y:S01]  /*23d0*/  PRMT R12, R18.reuse, 0x7632, R12 ;  /* 0x00007632120c7816 */ /* 0x040fe2000000000c */
[----:B------:R-:W-:Y:S01]  /*23e0*/  IMAD.U32 R18, R18, 0x10000, RZ ;  /* 0x0001000012127824 */ /* 0x000fe200078e00ff */
[----:B------:R-:W-:Y:S01]  /*23f0*/  SHF.L.U32 R22, R22, 0x10, RZ ;  /* 0x0000001016167819 */ /* 0x000fe200000006ff */
[----:B------:R-:W-:Y:S01]  /*2400*/  FADD.FTZ R13, R13, R20 ;  /* 0x000000140d0d7221 */ /* 0x000fe20000010000 */
        /* <DEDUP_REMOVED lines=13> */
.L_x_213:
        /* <DEDUP_REMOVED lines=47> */
[C---:B------:R-:W-:Y:S01]  /*27d0*/  PRMT R5, R4.reuse, 0x7632, R5 ;  /* 0x0000763204057816 */ /* 0x040fe20000000005 */
[----:B------:R-:W-:-:S03]  /*27e0*/  IMAD.U32 R4, R4, 0x10000, RZ ;  /* 0x0001000004047824 */ /* 0x000fc600078e00ff */
[----:B------:R-:W-:-:S05]  /*27f0*/  SHF.L.U32 R5, R5, 0x10, RZ ;  /* 0x0000001005057819 */ /* 0x000fca00000006ff */
        /* <DEDUP_REMOVED lines=17> */
[C---:B------:R-:W-:Y:S01]  /*2910*/  PRMT R4, R3.reuse, 0x7632, R4 ;  /* 0x0000763203047816 */ /* 0x040fe20000000004 */
[----:B------:R-:W-:-:S03]  /*2920*/  IMAD.U32 R3, R3, 0x10000, RZ ;  /* 0x0001000003037824 */ /* 0x000fc600078e00ff */
[----:B------:R-:W-:-:S05]  /*2930*/  SHF.L.U32 R4, R4, 0x10, RZ ;  /* 0x0000001004047819 */ /* 0x000fca00000006ff */
[----:B------:R-:W-:-:S04]  /*2940*/  FADD.FTZ R3, R3, R4 ;  /* 0x0000000403037221 */ /* 0x000fc80000010000 */
[----:B---3--:R-:W-:-:S05]  /*2950*/  FADD.FTZ R3, R3, R14 ;  /* 0x0000000e03037221 */ /* 0x008fca0000010000 */
[----:B------:R3:W-:Y:S02]  /*2960*/  STL [UR21+0x8], R3 ;  /* 0x00000803ff007987 */ /* 0x0007e40008100815 */
.L_x_209:
[----:B------:R-:W0:Y:S01]  /*2970*/  LDCU UR15, c[0x0][0x3e0] ;  /* 0x00007c00ff0f77ac */ /* 0x000e220008000800 */
[----:B------:R-:W-:Y:S02]  /*2980*/  UIADD3 UR5, UPT, UPT, UR5, 0x1, URZ ;  /* 0x0000000105057890 */ /* 0x000fe4000fffe0ff */
[----:B0-----:R-:W-:-:S04]  /*2990*/  ULOP3.LUT UR15, UR15, 0xffff, URZ, 0xc0, !UPT ;  /* 0x0000ffff0f0f7892 */ /* 0x001fc8000f8ec0ff */
[----:B------:R-:W-:-:S04]  /*29a0*/  USHF.R.U32.HI UR6, URZ, 0x3, UR15 ;  /* 0x00000003ff067899 */ /* 0x000fc8000801160f */
[----:B------:R-:W-:-:S09]  /*29b0*/  UISETP.NE.AND UP0, UPT, UR5, UR6, UPT ;  /* 0x000000060500728c */ /* 0x000fd2000bf05270 */
[----:B------:R-:W-:Y:S05]  /*29c0*/  BRA.U UP0, `(.L_x_215) ;  /* 0xffffffe500e47547 */ /* 0x000fea000b83ffff */
.L_x_206:
[----:B------:R-:W-:-:S13]  /*29d0*/  ISETP.NE.AND P0, PT, RZ, UR4, PT ;  /* 0x00000004ff007c0c */ /* 0x000fda000bf05270 */
[----:B------:R-:W-:Y:S05]  /*29e0*/  @!P0 EXIT ;  /* 0x000000000000894d */ /* 0x000fea0003800000 */
[----:B------:R-:W-:Y:S02]  /*29f0*/  UISETP.GE.U32.AND UP0, UPT, UR4, 0x4, UPT ;  /* 0x000000040400788c */ /* 0x000fe4000bf06070 */
[----:B------:R-:W-:Y:S01]  /*2a00*/  ULOP3.LUT UR8, UR4, 0x3, URZ, 0xc0, !UPT ;  /* 0x0000000304087892 */ /* 0x000fe2000f8ec0ff */
[----:B------:R-:W-:-:S06]  /*2a10*/  UMOV UR5, URZ ;  /* 0x000000ff00057c82 */ /* 0x000fcc0008000000 */
[----:B------:R-:W-:Y:S05]  /*2a20*/  BRA.U !UP0, `(.L_x_216) ;  /* 0x0000000508f47547 */ /* 0x000fea000b800000 */
[----:B------:R-:W0:Y:S01]  /*2a30*/  LDCU.S8 UR5, c[0x0][0x3e3] ;  /* 0x00007c60ff0577ac */ /* 0x000e220008000200 */
[----:B-----5:R-:W-:Y:S01]  /*2a40*/  VIADD R0, R1, 0x8 ;  /* 0x0000000801007836 */ /* 0x020fe20000000000 */
[----:B------:R-:W-:Y:S02]  /*2a50*/  UIADD3 UR7, UPT, UPT, UR22, 0x3, URZ ;  /* 0x0000000316077890 */ /* 0x000fe4000fffe0ff */
[----:B------:R-:W-:-:S04]  /*2a60*/  ULOP3.LUT UR6, UR4, 0xfffffffc, URZ, 0xc0, !UPT ;  /* 0xfffffffc04067892 */ /* 0x000fc8000f8ec0ff */
[----:B------:R-:W-:Y:S01]  /*2a70*/  MOV R2, UR7 ;  /* 0x0000000700027c02 */ /* 0x000fe20008000f00 */
[----:B------:R-:W-:Y:S02]  /*2a80*/  UIADD3 UR6, UPT, UPT, URZ, -UR6, URZ ;  /* 0x80000006ff067290 */ /* 0x000fe4000fffe0ff */
[----:B0-----:R-:W-:Y:S02]  /*2a90*/  UISETP.NE.AND UP0, UPT, UR5, URZ, UPT ;  /* 0x000000ff0500728c */ /* 0x001fe4000bf05270 */
[----:B------:R-:W-:-:S04]  /*2aa0*/  ULOP3.LUT UR5, UR4, 0x7ffffffc, URZ, 0xc0, !UPT ;  /* 0x7ffffffc04057892 */ /* 0x000fc8000f8ec0ff */
[----:B------:R-:W-:-:S13]  /*2ab0*/  PLOP3.LUT P0, PT, PT, PT, UP0, 0x80, 0x8 ;  /* 0x000000000008781c */ /* 0x000fda0003f0f008 */
.L_x_225:
[----:B-12-4-:R-:W0:Y:S01]  /*2ac0*/  LDC.64 R4, c[0x0][0x3b0] ;  /* 0x0000ec00ff047b82 */ /* 0x016e220000000a00 */
[----:B------:R-:W-:Y:S01]  /*2ad0*/  VIADD R13, R2, 0xfffffffd ;  /* 0xfffffffd020d7836 */ /* 0x000fe20000000000 */
        /* <DEDUP_REMOVED lines=25> */
.L_x_218:
[----:B-----5:R-:W-:-:S05]  /*2c70*/  HADD2.BF16_V2 R14, R17, R16.H0_H0 ;  /* 0x20000010110e7230 */ /* 0x020fca0000200000 */
[----:B------:R-:W-:-:S05]  /*2c80*/  PRMT R9, R17, R18, R14 ;  /* 0x0000001211097216 */ /* 0x000fca000000000e */
[----:B------:R-:W2:Y:S02]  /*2c90*/  ATOM.E.CAS.STRONG.GPU PT, R14, [R12], R17, R9 ;  /* 0x000000110c0e738b */ /* 0x000ea400001ee109 */
[----:B--2---:R-:W-:Y:S02]  /*2ca0*/  ISETP.NE.U32.AND P1, PT, R14, R17, PT ;  /* 0x000000110e00720c */ /* 0x004fe40003f25070 */
[----:B------:R-:W-:-:S11]  /*2cb0*/  MOV R17, R14 ;  /* 0x0000000e00117202 */ /* 0x000fd60000000f00 */
[----:B------:R-:W-:Y:S05]  /*2cc0*/  @P1 BRA `(.L_x_218) ;  /* 0xfffffffc00e81947 */ /* 0x000fea000383ffff */
[----:B------:R-:W-:Y:S05]  /*2cd0*/  BSYNC.RECONVERGENT B0 ;  /* 0x0000000000007941 */ /* 0x000fea0003800200 */
.L_x_217:
        /* <DEDUP_REMOVED lines=18> */
.L_x_220:
[----:B-----5:R-:W-:-:S05]  /*2e00*/  HADD2.BF16_V2 R14, R15, R16.H0_H0 ;  /* 0x200000100f0e7230 */ /* 0x020fca0000200000 */
[----:B0-----:R-:W-:-:S05]  /*2e10*/  PRMT R9, R15, R17, R14 ;  /* 0x000000110f097216 */ /* 0x001fca000000000e */
[----:B------:R-:W2:Y:S02]  /*2e20*/  ATOM.E.CAS.STRONG.GPU PT, R14, [R12], R15, R9 ;  /* 0x0000000f0c0e738b */ /* 0x000ea400001ee109 */
[----:B--2---:R-:W-:Y:S02]  /*2e30*/  ISETP.NE.U32.AND P1, PT, R14, R15, PT ;  /* 0x0000000f0e00720c */ /* 0x004fe40003f25070 */
[----:B------:R-:W-:-:S11]  /*2e40*/  MOV R15, R14 ;  /* 0x0000000e000f7202 */ /* 0x000fd60000000f00 */
[----:B------:R-:W-:Y:S05]  /*2e50*/  @P1 BRA `(.L_x_220) ;  /* 0xfffffffc00e81947 */ /* 0x000fea000383ffff */
[----:B------:R-:W-:Y:S05]  /*2e60*/  BSYNC.RECONVERGENT B0 ;  /* 0x0000000000007941 */ /* 0x000fea0003800200 */
.L_x_219:
        /* <DEDUP_REMOVED lines=19> */
.L_x_222:
[----:B-----5:R-:W-:-:S05]  /*2fa0*/  HADD2.BF16_V2 R14, R15, R16.H0_H0 ;  /* 0x200000100f0e7230 */ /* 0x020fca0000200000 */
[----:B0-----:R-:W-:-:S05]  /*2fb0*/  PRMT R9, R15, R17, R14 ;  /* 0x000000110f097216 */ /* 0x001fca000000000e */
[----:B------:R-:W2:Y:S02]  /*2fc0*/  ATOM.E.CAS.STRONG.GPU PT, R14, [R12], R15, R9 ;  /* 0x0000000f0c0e738b */ /* 0x000ea400001ee109 */
[----:B--2---:R-:W-:Y:S02]  /*2fd0*/  ISETP.NE.U32.AND P1, PT, R14, R15, PT ;  /* 0x0000000f0e00720c */ /* 0x004fe40003f25070 */
[----:B------:R-:W-:-:S11]  /*2fe0*/  MOV R15, R14 ;  /* 0x0000000e000f7202 */ /* 0x000fd60000000f00 */
[----:B------:R-:W-:Y:S05]  /*2ff0*/  @P1 BRA `(.L_x_222) ;  /* 0xfffffffc00e81947 */ /* 0x000fea000383ffff */
[----:B------:R-:W-:Y:S05]  /*3000*/  BSYNC.RECONVERGENT B0 ;  /* 0x0000000000007941 */ /* 0x000fea0003800200 */
.L_x_221:
        /* <DEDUP_REMOVED lines=19> */
.L_x_224:
[----:B-----5:R-:W-:-:S05]  /*3140*/  HADD2.BF16_V2 R10, R11, R12.H0_H0 ;  /* 0x2000000c0b0a7230 */ /* 0x020fca0000200000 */
[----:B------:R-:W-:-:S05]  /*3150*/  PRMT R3, R11, R13, R10 ;  /* 0x0000000d0b037216 */ /* 0x000fca000000000a */
[----:B------:R-:W2:Y:S02]  /*3160*/  ATOM.E.CAS.STRONG.GPU PT, R10, [R4], R11, R3 ;  /* 0x0000000b040a738b */ /* 0x000ea400001ee103 */
[----:B--2---:R-:W-:Y:S02]  /*3170*/  ISETP.NE.U32.AND P1, PT, R10, R11, PT ;  /* 0x0000000b0a00720c */ /* 0x004fe40003f25070 */
[----:B------:R-:W-:-:S11]  /*3180*/  MOV R11, R10 ;  /* 0x0000000a000b7202 */ /* 0x000fd60000000f00 */
[----:B------:R-:W-:Y:S05]  /*3190*/  @P1 BRA `(.L_x_224) ;  /* 0xfffffffc00e81947 */ /* 0x000fea000383ffff */
[----:B------:R-:W-:Y:S05]  /*31a0*/  BSYNC.RECONVERGENT B0 ;  /* 0x0000000000007941 */ /* 0x000fea0003800200 */
.L_x_223:
[----:B------:R-:W-:Y:S01]  /*31b0*/  UIADD3 UR6, UPT, UPT, UR6, 0x4, URZ ;  /* 0x0000000406067890 */ /* 0x000fe2000fffe0ff */
[----:B0-----:R-:W-:Y:S01]  /*31c0*/  IADD3 R0, PT, PT, R0, 0x10, RZ ;  /* 0x0000001000007810 */ /* 0x001fe20007ffe0ff */
[----:B------:R-:W-:Y:S02]  /*31d0*/  VIADD R2, R2, 0x4 ;  /* 0x0000000402027836 */ /* 0x000fe40000000000 */
[----:B------:R-:W-:-:S09]  /*31e0*/  UISETP.NE.AND UP0, UPT, UR6, URZ, UPT ;  /* 0x000000ff0600728c */ /* 0x000fd2000bf05270 */
[----:B------:R-:W-:Y:S05]  /*31f0*/  BRA.U UP0, `(.L_x_225) ;  /* 0xfffffff900307547 */ /* 0x000fea000b83ffff */
.L_x_216:
        /* <DEDUP_REMOVED lines=8> */
.L_x_228:
        /* <DEDUP_REMOVED lines=22> */
.L_x_227:
[----:B0----5:R-:W-:-:S05]  /*33e0*/  HADD2.BF16_V2 R0, R3, R2.H0_H0 ;  /* 0x2000000203007230 */ /* 0x021fca0000200000 */
[----:B------:R-:W-:-:S05]  /*33f0*/  PRMT R5, R3, R4, R0 ;  /* 0x0000000403057216 */ /* 0x000fca0000000000 */
[----:B------:R-:W2:Y:S02]  /*3400*/  ATOM.E.CAS.STRONG.GPU PT, R0, [R10], R3, R5 ;  /* 0x000000030a00738b */ /* 0x000ea400001ee105 */
[----:B--2---:R-:W-:Y:S02]  /*3410*/  ISETP.NE.U32.AND P0, PT, R0, R3, PT ;  /* 0x000000030000720c */ /* 0x004fe40003f05070 */
[----:B------:R-:W-:-:S11]  /*3420*/  MOV R3, R0 ;  /* 0x0000000000037202 */ /* 0x000fd60000000f00 */
[----:B------:R-:W-:Y:S05]  /*3430*/  @P0 BRA `(.L_x_227) ;  /* 0xfffffffc00e80947 */ /* 0x000fea000383ffff */
[----:B------:R-:W-:Y:S05]  /*3440*/  BSYNC.RECONVERGENT B0 ;  /* 0x0000000000007941 */ /* 0x000fea0003800200 */
.L_x_226:
[----:B------:R-:W-:Y:S01]  /*3450*/  UIADD3 UR4, UPT, UPT, UR4, 0x1, URZ ;  /* 0x0000000104047890 */ /* 0x000fe2000fffe0ff */
[----:B------:R-:W-:Y:S01]  /*3460*/  IADD3 R9, PT, PT, R9, 0x1, RZ ;  /* 0x0000000109097810 */ /* 0x000fe20007ffe0ff */
[----:B------:R-:W-:Y:S02]  /*3470*/  UIADD3 UR7, UPT, UPT, UR7, 0x4, URZ ;  /* 0x0000000407077890 */ /* 0x000fe4000fffe0ff */
[----:B------:R-:W-:-:S09]  /*3480*/  UISETP.NE.AND UP0, UPT, UR4, URZ, UPT ;  /* 0x000000ff0400728c */ /* 0x000fd2000bf05270 */
[----:B------:R-:W-:Y:S05]  /*3490*/  BRA.U UP0, `(.L_x_228) ;  /* 0xfffffffd00787547 */ /* 0x000fea000b83ffff */
[----:B------:R-:W-:Y:S05]  /*34a0*/  EXIT ;  /* 0x000000000000794d */ /* 0x000fea0003800000 */
        .weak           $__internal_14_$__cuda_sm20_div_u16
        .type           $__internal_14_$__cuda_sm20_div_u16,@function
        .size           $__internal_14_$__cuda_sm20_div_u16,($__internal_15_$__cuda_sm20_div_u64 - $__internal_14_$__cuda_sm20_div_u16)
$__internal_14_$__cuda_sm20_div_u16:
        /* <DEDUP_REMOVED lines=18> */
[----:B------:R-:W-:Y:S06]  /*35d0*/  RET.REL.NODEC R4 `(_Z21moe_wna16_gemm_kernelI13__nv_bfloat16Li4ELi4EEvPKT_PS1_PKjS3_S6_PKfPKiSA_SA_tttjjjtttbb) ;  /* 0xffffffc804887950 */ /* 0x000fec0003c3ffff */
        .weak           $__internal_15_$__cuda_sm20_div_u64
        .type           $__internal_15_$__cuda_sm20_div_u64,@function
        .size           $__internal_15_$__cuda_sm20_div_u64,($__internal_16_$__cuda_sm20_rem_u16 - $__internal_15_$__cuda_sm20_div_u64)
$__internal_15_$__cuda_sm20_div_u64:
        /* <DEDUP_REMOVED lines=69> */
[----:B------:R-:W-:Y:S06]  /*3a30*/  RET.REL.NODEC R2 `(_Z21moe_wna16_gemm_kernelI13__nv_bfloat16Li4ELi4EEvPKT_PS1_PKjS3_S6_PKfPKiSA_SA_tttjjjtttbb) ;  /* 0xffffffc402707950 */ /* 0x000fec0003c3ffff */
        .weak           $__internal_16_$__cuda_sm20_rem_u16
        .type           $__internal_16_$__cuda_sm20_rem_u16,@function
        .size           $__internal_16_$__cuda_sm20_rem_u16,(.L_x_563 - $__internal_16_$__cuda_sm20_rem_u16)
$__internal_16_$__cuda_sm20_rem_u16:
        /* <DEDUP_REMOVED lines=21> */
[----:B------:R-:W-:Y:S05]  /*3b90*/  RET.REL.NODEC R4 `(_Z21moe_wna16_gemm_kernelI13__nv_bfloat16Li4ELi4EEvPKT_PS1_PKjS3_S6_PKfPKiSA_SA_tttjjjtttbb) ;  /* 0xffffffc404187950 */ /* 0x000fea0003c3ffff */
.L_x_229:
        /* <DEDUP_REMOVED lines=14> */
.L_x_563:


//--------------------- .text._Z21moe_wna16_gemm_kernelI13__nv_bfloat16Li4ELi2EEvPKT_PS1_PKjS3_S6_PKfPKiSA_SA_tttjjjtttbb --------------------------
	.section	.text._Z21moe_wna16_gemm_kernelI13__nv_bfloat16Li4ELi2EEvPKT_PS1_PKjS3_S6_PKfPKiSA_SA_tttjjjtttbb,"ax",@progbits
	.align	128
        .global         _Z21moe_wna16_gemm_kernelI13__nv_bfloat16Li4ELi2EEvPKT_PS1_PKjS3_S6_PKfPKiSA_SA_tttjjjtttbb
        .type           _Z21moe_wna16_gemm_kernelI13__nv_bfloat16Li4ELi2EEvPKT_PS1_PKjS3_S6_PKfPKiSA_SA_tttjjjtttbb,@function
        .size           _Z21moe_wna16_gemm_kernelI13__nv_bfloat16Li4ELi2EEvPKT_PS1_PKjS3_S6_PKfPKiSA_SA_tttjjjtttbb,(.L_x_566 - _Z21moe_wna16_gemm_kernelI13__nv_bfloat16Li4ELi2EEvPKT_PS1_PKjS3_S6_PKfPKiSA_SA_tttjjjtttbb)
        .other          _Z21moe_wna16_gemm_kernelI13__nv_bfloat16Li4ELi2EEvPKT_PS1_PKjS3_S6_PKfPKiSA_SA_tttjjjtttbb,@"STO_CUDA_ENTRY STV_DEFAULT"
_Z21moe_wna16_gemm_kernelI13__nv_bfloat16Li4ELi2EEvPKT_PS1_PKjS3_S6_PKfPKiSA_SA_tttjjjtttbb:
.text._Z21moe_wna16_gemm_kernelI13__nv_bfloat16Li4ELi2EEvPKT_PS1_PKjS3_S6_PKfPKiSA_SA_tttjjjtttbb:
        /* <DEDUP_REMOVED lines=43> */
.L_x_234:
        /* <DEDUP_REMOVED lines=79> */
.L_x_233:
        /* <DEDUP_REMOVED lines=15> */
.L_x_232:
[----:B------:R-:W-:Y:S05]  /*0890*/  BSYNC.RECONVERGENT B0 ;  /* 0x0000000000007941 */ /* 0x000fea0003800200 */
.L_x_231:
[----:B------:R-:W-:-:S09]  /*08a0*/  UISETP.NE.AND UP0, UPT, UR5, UR8, UPT ;  /* 0x000000080500728c */ /* 0x000fd2000bf05270 */
[----:B------:R-:W-:Y:S05]  /*08b0*/  BRA.U UP0, `(.L_x_234) ;  /* 0xfffffff9007c7547 */ /* 0x000fea000b83ffff */
[----:B------:R-:W-:-:S05]  /*08c0*/  UMOV UR4, UR8 ;  /* 0x0000000800047c82 */ /* 0x000fca0008000000 */
.L_x_230:
        /* <DEDUP_REMOVED lines=41> */
.L_x_235:
[----:B------:R-:W-:-:S07]  /*0b60*/  MOV R0, 0xb80 ;  /* 0x00000b8000007802 */ /* 0x000fce0000000f00 */
[----:B0--3--:R-:W-:Y:S05]  /*0b70*/  CALL.REL.NOINC `($__internal_18_$__cuda_sm20_div_u64) ;  /* 0x0000002800a07944 */ /* 0x009fea0003c00000 */
[----:B------:R-:W-:Y:S01]  /*0b80*/  MOV R2, R4 ;  /* 0x0000000400027202 */ /* 0x000fe20000000f00 */
[----:B------:R-:W-:-:S07]  /*0b90*/  IMAD.MOV.U32 R3, RZ, RZ, R5 ;  /* 0x000000ffff037224 */ /* 0x000fce00078e0005 */
.L_x_236:
[----:B---3--:R-:W1:Y:S01]  /*0ba0*/  LDC.U16 R5, c[0x0][0x3ca] ;  /* 0x0000f280ff057b82 */ /* 0x008e620000000400 */
[----:B------:R-:W2:Y:S01]  /*0bb0*/  LDCU UR14, c[0x0][0x3d8] ;  /* 0x00007b00ff0e77ac */ /* 0x000ea20008000800 */
[----:B------:R-:W3:Y:S01]  /*0bc0*/  LDCU.S8 UR5, c[0x0][0x3e2] ;  /* 0x00007c40ff0577ac */ /* 0x000ee20008000200 */
[----:B------:R-:W4:Y:S01]  /*0bd0*/  LDCU UR15, c[0x0][0x3e0] ;  /* 0x00007c00ff0f77ac */ /* 0x000f220008000800 */
[----:B------:R-:W5:Y:S01]  /*0be0*/  LDCU.64 UR6, c[0x0][0x3a0] ;  /* 0x00007400ff0677ac */ /* 0x000f620008000a00 */
[----:B--2---:R-:W-:Y:S01]  /*0bf0*/  MOV R11, UR14 ;  /* 0x0000000e000b7c02 */ /* 0x004fe20008000f00 */
[----:B-1----:R-:W1:Y:S08]  /*0c00*/  I2F.U32.RP R4, R5 ;  /* 0x0000000500047306 */ /* 0x002e700000209000 */
[----:B-1----:R-:W1:Y:S02]  /*0c10*/  MUFU.RCP R4, R4 ;  /* 0x0000000400047308 */ /* 0x002e640000001000 */
[----:B-1----:R-:W-:-:S06]  /*0c20*/  IADD3 R6, PT, PT, R4, 0xffffffe, RZ ;  /* 0x0ffffffe04067810 */ /* 0x002fcc0007ffe0ff */
[----:B0-----:R0:W1:Y:S02]  /*0c30*/  F2I.FTZ.U32.TRUNC.NTZ R7, R6 ;  /* 0x0000000600077305 */ /* 0x001064000021f000 */
[----:B0-----:R-:W-:Y:S02]  /*0c40*/  IMAD.MOV.U32 R6, RZ, RZ, RZ ;  /* 0x000000ffff067224 */ /* 0x001fe400078e00ff */
[----:B-1----:R-:W-:-:S04]  /*0c50*/  IMAD.MOV R0, RZ, RZ, -R7 ;  /* 0x000000ffff007224 */ /* 0x002fc800078e0a07 */
[----:B------:R-:W-:Y:S02]  /*0c60*/  IMAD R9, R0, R5, RZ ;  /* 0x0000000500097224 */ /* 0x000fe400078e02ff */
[----:B------:R-:W-:Y:S02]  /*0c70*/  IMAD R0, R8, R11, UR11 ;  /* 0x0000000b08007e24 */ /* 0x000fe4000f8e020b */
[----:B------:R-:W-:Y:S01]  /*0c80*/  IMAD.HI.U32 R7, R7, R9, R6 ;  /* 0x0000000907077227 */ /* 0x000fe200078e0006 */
[----:B------:R-:W0:Y:S01]  /*0c90*/  LDC.64 R10, c[0x0][0x398] ;  /* 0x0000e600ff0a7b82 */ /* 0x000e220000000a00 */
[----:B------:R-:W-:-:S04]  /*0ca0*/  LOP3.LUT R6, RZ, R5, RZ, 0x33, !PT ;  /* 0x00000005ff067212 */ /* 0x000fc800078e33ff */
        /* <DEDUP_REMOVED lines=13> */
[----:B------:R-:W-:-:S05]  /*0d80*/  IMAD.WIDE.U32 R10, R9, 0x4, R10 ;  /* 0x00000004090a7825 */ /* 0x000fca00078e000a */
[----:B------:R-:W2:Y:S01]  /*0d90*/  LDG.E.CONSTANT R4, desc[UR16][R10.64] ;  /* 0x000000100a047981 */ /* 0x000ea2000c1e9900 */
[----:B---3--:R-:W-:Y:S01]  /*0da0*/  ISETP.NE.AND P1, PT, RZ, UR5, PT ;  /* 0x00000005ff007c0c */ /* 0x008fe2000bf25270 */
        /* <DEDUP_REMOVED lines=9> */
[----:B--2---:R1:W-:Y:S01]  /*0e40*/  STL [R1+0x110], R4 ;  /* 0x0001100401007387 */ /* 0x0043e20000100800 */
[----:B0-----:R-:W-:Y:S07]  /*0e50*/  @!P1 BRA `(.L_x_237) ;  /* 0x0000000000a89947 */ /* 0x001fee0003800000 */
[-C--:B------:R-:W-:Y:S01]  /*0e60*/  IABS R12, R5.reuse ;  /* 0x00000005000c7213 */ /* 0x080fe20000000000 */
[----:B------:R-:W-:Y:S01]  /*0e70*/  IMAD.HI.U32 R7, R7, UR14, RZ ;  /* 0x0000000e07077c27 */ /* 0x000fe2000f8e00ff */
[----:B------:R-:W-:Y:S02]  /*0e80*/  IABS R14, UR11 ;  /* 0x0000000b000e7c13 */ /* 0x000fe40008000000 */
[----:B-1----:R-:W0:Y:S01]  /*0e90*/  I2F.RP R4, R12 ;  /* 0x0000000c00047306 */ /* 0x002e220000209400 */
[----:B------:R-:W-:-:S07]  /*0ea0*/  IABS R13, R5 ;  /* 0x00000005000d7213 */ /* 0x000fce0000000000 */
[----:B0-----:R-:W0:Y:S02]  /*0eb0*/  MUFU.RCP R4, R4 ;  /* 0x0000000400047308 */ /* 0x001e240000001000 */
[----:B0-----:R-:W-:Y:S02]  /*0ec0*/  IADD3 R10, PT, PT, R4, 0xffffffe, RZ ;  /* 0x0ffffffe040a7810 */ /* 0x001fe40007ffe0ff */
[----:B------:R-:W-:-:S04]  /*0ed0*/  IADD3 R4, PT, PT, RZ, -R7, RZ ;  /* 0x80000007ff047210 */ /* 0x000fc80007ffe0ff */
[----:B------:R0:W1:Y:S01]  /*0ee0*/  F2I.FTZ.U32.TRUNC.NTZ R11, R10 ;  /* 0x0000000a000b7305 */ /* 0x000062000021f000 */
[----:B------:R-:W-:-:S05]  /*0ef0*/  IMAD R4, R5, R4, UR14 ;  /* 0x0000000e05047e24 */ /* 0x000fca000f8e0204 */
[----:B------:R-:W-:Y:S01]  /*0f00*/  ISETP.GE.U32.AND P4, PT, R4, R5, PT ;  /* 0x000000050400720c */ /* 0x000fe20003f86070 */
[----:B0-----:R-:W-:Y:S02]  /*0f10*/  HFMA2 R10, -RZ, RZ, 0, 0 ;  /* 0x00000000ff0a7431 */ /* 0x001fe400000001ff */
[----:B-1----:R-:W-:-:S04]  /*0f20*/  IMAD.MOV R9, RZ, RZ, -R11 ;  /* 0x000000ffff097224 */ /* 0x002fc800078e0a0b */
[----:B------:R-:W-:-:S06]  /*0f30*/  IMAD R9, R9, R12, RZ ;  /* 0x0000000c09097224 */ /* 0x000fcc00078e02ff */
[----:B------:R-:W-:Y:S01]  /*0f40*/  @P4 IADD3 R4, PT, PT, R4, -R5, RZ ;  /* 0x8000000504044210 */ /* 0x000fe20007ffe0ff */
[----:B------:R-:W-:Y:S02]  /*0f50*/  @P4 VIADD R7, R7, 0x1 ;  /* 0x0000000107074836 */ /* 0x000fe40000000000 */
[----:B------:R-:W-:-:S04]  /*0f60*/  IMAD.HI.U32 R11, R11, R9, R10 ;  /* 0x000000090b0b7227 */ /* 0x000fc800078e000a */
[----:B------:R-:W-:Y:S02]  /*0f70*/  IMAD.MOV R9, RZ, RZ, -R13 ;  /* 0x000000ffff097224 */ /* 0x000fe400078e0a0d */
[----:B------:R-:W-:-:S04]  /*0f80*/  IMAD.HI.U32 R11, R11, R14, RZ ;  /* 0x0000000e0b0b7227 */ /* 0x000fc800078e00ff */
[----:B------:R-:W-:-:S05]  /*0f90*/  IMAD R9, R11, R9, R14 ;  /* 0x000000090b097224 */ /* 0x000fca00078e020e */
[----:B------:R-:W-:-:S13]  /*0fa0*/  ISETP.GT.U32.AND P2, PT, R12, R9, PT ;  /* 0x000000090c00720c */ /* 0x000fda0003f44070 */
[----:B------:R-:W-:Y:S02]  /*0fb0*/  @!P2 IMAD.IADD R9, R9, 0x1, -R12 ;  /* 0x000000010909a824 */ /* 0x000fe400078e0a0c */
[----:B------:R-:W-:Y:S01]  /*0fc0*/  @!P2 VIADD R11, R11, 0x1 ;  /* 0x000000010b0ba836 */ /* 0x000fe20000000000 */
[----:B------:R-:W-:Y:S02]  /*0fd0*/  ISETP.GE.U32.AND P2, PT, R4, R5, PT ;  /* 0x000000050400720c */ /* 0x000fe40003f46070 */
[----:B------:R-:W-:Y:S02]  /*0fe0*/  ISETP.GE.U32.AND P5, PT, R9, R12, PT ;  /* 0x0000000c0900720c */ /* 0x000fe40003fa6070 */
[----:B------:R-:W-:Y:S02]  /*0ff0*/  LOP3.LUT R9, R5, UR11, RZ, 0x3c, !PT ;  /* 0x0000000b05097c12 */ /* 0x000fe4000f8e3cff */
[----:B------:R-:W-:Y:S02]  /*1000*/  LEA.HI R4, R8, R8, RZ, 0x1 ;  /* 0x0000000808047211 */ /* 0x000fe400078f08ff */
[----:B------:R-:W-:-:S02]  /*1010*/  ISETP.GE.AND P3, PT, R9, RZ, PT ;  /* 0x000000ff0900720c */ /* 0x000fc40003f66270 */
[----:B------:R-:W-:-:S03]  /*1020*/  SHF.R.S32.HI R4, RZ, 0x1, R4 ;  /* 0x00000001ff047819 */ /* 0x000fc60000011404 */
[----:B------:R-:W-:Y:S02]  /*1030*/  @P2 VIADD R7, R7, 0x1 ;  /* 0x0000000107072836 */ /* 0x000fe40000000000 */
[----:B------:R-:W-:Y:S02]  /*1040*/  @P5 IADD3 R11, PT, PT, R11, 0x1, RZ ;  /* 0x000000010b0b5810 */ /* 0x000fe40007ffe0ff */
[----:B------:R-:W-:-:S04]  /*1050*/  ISETP.NE.AND P5, PT, R5, RZ, PT ;  /* 0x000000ff0500720c */ /* 0x000fc80003fa5270 */
[----:B------:R-:W-:-:S04]  /*1060*/  @!P3 IADD3 R11, PT, PT, RZ, -R11, RZ ;  /* 0x8000000bff0bb210 */ /* 0x000fc80007ffe0ff */
        /* <DEDUP_REMOVED lines=9> */
.L_x_237:
        /* <DEDUP_REMOVED lines=8> */
.L_x_247:
        /* <DEDUP_REMOVED lines=12> */
[----:B-1----:R-:W-:-:S04]  /*1240*/  SHF.R.S32.HI R4, RZ, 0x1f, R3 ;  /* 0x0000001fff047819 */ /* 0x002fc80000011403 */
        /* <DEDUP_REMOVED lines=9> */
.L_x_239:
[----:B0-----:R-:W-:-:S07]  /*12e0*/  MOV R6, 0x1300 ;  /* 0x0000130000067802 */ /* 0x001fce0000000f00 */
[----:B-1----:R-:W-:Y:S05]  /*12f0*/  CALL.REL.NOINC `($__internal_19_$__cuda_sm20_rem_u16) ;  /* 0x0000002400d87944 */ /* 0x002fea0003c00000 */
[----:B------:R-:W-:-:S04]  /*1300*/  UPRMT UR18, UR18, 0x9910, URZ ;  /* 0x0000991012127896 */ /* 0x000fc800080000ff */
[----:B------:R-:W-:-:S09]  /*1310*/  UISETP.NE.AND UP0, UPT, UR18, URZ, UPT ;  /* 0x000000ff1200728c */ /* 0x000fd2000bf05270 */
[----:B------:R-:W-:Y:S05]  /*1320*/  BRA.U UP0, `(.L_x_240) ;  /* 0x00000001004c7547 */ /* 0x000fea000b800000 */
[----:B------:R-:W0:Y:S01]  /*1330*/  LDCU.S8 UR18, c[0x0][0x3e2] ;  /* 0x00007c40ff1277ac */ /* 0x000e220008000200 */
[----:B------:R-:W-:Y:S02]  /*1340*/  MOV R4, 0x1380 ;  /* 0x0000138000047802 */ /* 0x000fe40000000f00 */
[----:B0-----:R-:W-:Y:S01]  /*1350*/  ISETP.NE.AND P1, PT, RZ, UR18, PT ;  /* 0x00000012ff007c0c */ /* 0x001fe2000bf25270 */
[----:B------:R-:W-:-:S12]  /*1360*/  ULOP3.LUT UR18, UR5, 0xffff, URZ, 0xc0, !UPT ;  /* 0x0000ffff05127892 */ /* 0x000fd8000f8ec0ff */
[----:B------:R-:W-:Y:S05]  /*1370*/  CALL.REL.NOINC `($__internal_17_$__cuda_sm20_div_u16) ;  /* 0x0000002000547944 */ /* 0x000fea0003c00000 */
        /* <DEDUP_REMOVED lines=14> */
.L_x_240:
        /* <DEDUP_REMOVED lines=35> */
.L_x_244:
        /* <DEDUP_REMOVED lines=68> */
.L_x_243:
        /* <DEDUP_REMOVED lines=68> */
.L_x_242:
        /* <DEDUP_REMOVED lines=22> */
.L_x_246:
        /* <DEDUP_REMOVED lines=73> */
.L_x_245:
        /* <DEDUP_REMOVED lines=73> */
.L_x_241:
[----:B------:R-:W0:Y:S01]  /*2990*/  LDCU UR15, c[0x0][0x3e0] ;  /* 0x00007c00ff0f77ac */ /* 0x000e220008000800 */
[----:B------:R-:W-:Y:S02]  /*29a0*/  UIADD3 UR5, UPT, UPT, UR5, 0x1, URZ ;  /* 0x0000000105057890 */ /* 0x000fe4000fffe0ff */
[----:B0-----:R-:W-:-:S04]  /*29b0*/  ULOP3.LUT UR15, UR15, 0xffff, URZ, 0xc0, !UPT ;  /* 0x0000ffff0f0f7892 */ /* 0x001fc8000f8ec0ff */
[----:B------:R-:W-:-:S04]  /*29c0*/  USHF.R.U32.HI UR6, URZ, 0x3, UR15 ;  /* 0x00000003ff067899 */ /* 0x000fc8000801160f */
[----:B------:R-:W-:-:S09]  /*29d0*/  UISETP.NE.AND UP0, UPT, UR5, UR6, UPT ;  /* 0x000000060500728c */ /* 0x000fd2000bf05270 */
[----:B------:R-:W-:Y:S05]  /*29e0*/  BRA.U UP0, `(.L_x_247) ;  /* 0xffffffe500e47547 */ /* 0x000fea000b83ffff */
.L_x_238:
        /* <DEDUP_REMOVED lines=15> */
.L_x_257:
        /* <DEDUP_REMOVED lines=12> */
[----:B----4-:R-:W-:-:S03]  /*2ba0*/  IMAD.WIDE.U32 R10, R11, 0x2, R6 ;  /* 0x000000020b0a7825 */ /* 0x010fc600078e0006 */
        /* <DEDUP_REMOVED lines=14> */
.L_x_250:
[----:B-----5:R-:W-:-:S05]  /*2c90*/  HADD2.BF16_V2 R14, R17, R16.H0_H0 ;  /* 0x20000010110e7230 */ /* 0x020fca0000200000 */
[----:B------:R-:W-:-:S05]  /*2ca0*/  PRMT R9, R17, R18, R14 ;  /* 0x0000001211097216 */ /* 0x000fca000000000e */
[----:B------:R-:W2:Y:S02]  /*2cb0*/  ATOM.E.CAS.STRONG.GPU PT, R14, [R12], R17, R9 ;  /* 0x000000110c0e738b */ /* 0x000ea400001ee109 */
[----:B--2---:R-:W-:Y:S02]  /*2cc0*/  ISETP.NE.U32.AND P1, PT, R14, R17, PT ;  /* 0x000000110e00720c */ /* 0x004fe40003f25070 */
[----:B------:R-:W-:-:S11]  /*2cd0*/  MOV R17, R14 ;  /* 0x0000000e00117202 */ /* 0x000fd60000000f00 */
[----:B------:R-:W-:Y:S05]  /*2ce0*/  @P1 BRA `(.L_x_250) ;  /* 0xfffffffc00e81947 */ /* 0x000fea000383ffff */
[----:B------:R-:W-:Y:S05]  /*2cf0*/  BSYNC.RECONVERGENT B0 ;  /* 0x0000000000007941 */ /* 0x000fea0003800200 */
.L_x_249:
        /* <DEDUP_REMOVED lines=18> */
.L_x_252:
[----:B-----5:R-:W-:-:S05]  /*2e20*/  HADD2.BF16_V2 R14, R15, R16.H0_H0 ;  /* 0x200000100f0e7230 */ /* 0x020fca0000200000 */
[----:B0-----:R-:W-:-:S05]  /*2e30*/  PRMT R9, R15, R17, R14 ;  /* 0x000000110f097216 */ /* 0x001fca000000000e */
[----:B------:R-:W2:Y:S02]  /*2e40*/  ATOM.E.CAS.STRONG.GPU PT, R14, [R12], R15, R9 ;  /* 0x0000000f0c0e738b */ /* 0x000ea400001ee109 */
[----:B--2---:R-:W-:Y:S02]  /*2e50*/  ISETP.NE.U32.AND P1, PT, R14, R15, PT ;  /* 0x0000000f0e00720c */ /* 0x004fe40003f25070 */
[----:B------:R-:W-:-:S11]  /*2e60*/  MOV R15, R14 ;  /* 0x0000000e000f7202 */ /* 0x000fd60000000f00 */
[----:B------:R-:W-:Y:S05]  /*2e70*/  @P1 BRA `(.L_x_252) ;  /* 0xfffffffc00e81947 */ /* 0x000fea000383ffff */
[----:B------:R-:W-:Y:S05]  /*2e80*/  BSYNC.RECONVERGENT B0 ;  /* 0x0000000000007941 */ /* 0x000fea0003800200 */
.L_x_251:
        /* <DEDUP_REMOVED lines=19> */
.L_x_254:
[----:B-----5:R-:W-:-:S05]  /*2fc0*/  HADD2.BF16_V2 R14, R15, R16.H0_H0 ;  /* 0x200000100f0e7230 */ /* 0x020fca0000200000 */
[----:B0-----:R-:W-:-:S05]  /*2fd0*/  PRMT R9, R15, R17, R14 ;  /* 0x000000110f097216 */ /* 0x001fca000000000e */
[----:B------:R-:W2:Y:S02]  /*2fe0*/  ATOM.E.CAS.STRONG.GPU PT, R14, [R12], R15, R9 ;  /* 0x0000000f0c0e738b */ /* 0x000ea400001ee109 */
[----:B--2---:R-:W-:Y:S02]  /*2ff0*/  ISETP.NE.U32.AND P1, PT, R14, R15, PT ;  /* 0x0000000f0e00720c */ /* 0x004fe40003f25070 */
[----:B------:R-:W-:-:S11]  /*3000*/  MOV R15, R14 ;  /* 0x0000000e000f7202 */ /* 0x000fd60000000f00 */
[----:B------:R-:W-:Y:S05]  /*3010*/  @P1 BRA `(.L_x_254) ;  /* 0xfffffffc00e81947 */ /* 0x000fea000383ffff */
[----:B------:R-:W-:Y:S05]  /*3020*/  BSYNC.RECONVERGENT B0 ;  /* 0x0000000000007941 */ /* 0x000fea0003800200 */
.L_x_253:
        /* <DEDUP_REMOVED lines=19> */
.L_x_256:
[----:B-----5:R-:W-:-:S05]  /*3160*/  HADD2.BF16_V2 R10, R11, R12.H0_H0 ;  /* 0x2000000c0b0a7230 */ /* 0x020fca0000200000 */
[----:B------:R-:W-:-:S05]  /*3170*/  PRMT R3, R11, R13, R10 ;  /* 0x0000000d0b037216 */ /* 0x000fca000000000a */
[----:B------:R-:W2:Y:S02]  /*3180*/  ATOM.E.CAS.STRONG.GPU PT, R10, [R4], R11, R3 ;  /* 0x0000000b040a738b */ /* 0x000ea400001ee103 */
[----:B--2---:R-:W-:Y:S02]  /*3190*/  ISETP.NE.U32.AND P1, PT, R10, R11, PT ;  /* 0x0000000b0a00720c */ /* 0x004fe40003f25070 */
[----:B------:R-:W-:-:S11]  /*31a0*/  MOV R11, R10 ;  /* 0x0000000a000b7202 */ /* 0x000fd60000000f00 */
[----:B------:R-:W-:Y:S05]  /*31b0*/  @P1 BRA `(.L_x_256) ;  /* 0xfffffffc00e81947 */ /* 0x000fea000383ffff */
[----:B------:R-:W-:Y:S05]  /*31c0*/  BSYNC.RECONVERGENT B0 ;  /* 0x0000000000007941 */ /* 0x000fea0003800200 */
.L_x_255:
[----:B------:R-:W-:Y:S01]  /*31d0*/  UIADD3 UR6, UPT, UPT, UR6, 0x4, URZ ;  /* 0x0000000406067890 */ /* 0x000fe2000fffe0ff */
[----:B0-----:R-:W-:Y:S01]  /*31e0*/  IADD3 R0, PT, PT, R0, 0x10, RZ ;  /* 0x0000001000007810 */ /* 0x001fe20007ffe0ff */
[----:B------:R-:W-:Y:S02]  /*31f0*/  VIADD R2, R2, 0x4 ;  /* 0x0000000402027836 */ /* 0x000fe40000000000 */
[----:B------:R-:W-:-:S09]  /*3200*/  UISETP.NE.AND UP0, UPT, UR6, URZ, UPT ;  /* 0x000000ff0600728c */ /* 0x000fd2000bf05270 */
[----:B------:R-:W-:Y:S05]  /*3210*/  BRA.U UP0, `(.L_x_257) ;  /* 0xfffffff900307547 */ /* 0x000fea000b83ffff */
.L_x_248:
        /* <DEDUP_REMOVED lines=8> */
.L_x_260:
        /* <DEDUP_REMOVED lines=22> */
.L_x_259:
[----:B0----5:R-:W-:-:S05]  /*3400*/  HADD2.BF16_V2 R0, R3, R2.H0_H0 ;  /* 0x2000000203007230 */ /* 0x021fca0000200000 */
[----:B------:R-:W-:-:S05]  /*3410*/  PRMT R5, R3, R4, R0 ;  /* 0x0000000403057216 */ /* 0x000fca0000000000 */
[----:B------:R-:W2:Y:S02]  /*3420*/  ATOM.E.CAS.STRONG.GPU PT, R0, [R10], R3, R5 ;  /* 0x000000030a00738b */ /* 0x000ea400001ee105 */
[----:B--2---:R-:W-:Y:S02]  /*3430*/  ISETP.NE.U32.AND P0, PT, R0, R3, PT ;  /* 0x000000030000720c */ /* 0x004fe40003f05070 */
[----:B------:R-:W-:-:S11]  /*3440*/  MOV R3, R0 ;  /* 0x0000000000037202 */ /* 0x000fd60000000f00 */
[----:B------:R-:W-:Y:S05]  /*3450*/  @P0 BRA `(.L_x_259) ;  /* 0xfffffffc00e80947 */ /* 0x000fea000383ffff */
[----:B------:R-:W-:Y:S05]  /*3460*/  BSYNC.RECONVERGENT B0 ;  /* 0x0000000000007941 */ /* 0x000fea0003800200 */
.L_x_258:
[----:B------:R-:W-:Y:S01]  /*3470*/  UIADD3 UR4, UPT, UPT, UR4, 0x1, URZ ;  /* 0x0000000104047890 */ /* 0x000fe2000fffe0ff */
[----:B------:R-:W-:Y:S01]  /*3480*/  IADD3 R9, PT, PT, R9, 0x1, RZ ;  /* 0x0000000109097810 */ /* 0x000fe20007ffe0ff */
[----:B------:R-:W-:Y:S02]  /*3490*/  UIADD3 UR7, UPT, UPT, UR7, 0x4, URZ ;  /* 0x0000000407077890 */ /* 0x000fe4000fffe0ff */
[----:B------:R-:W-:-:S09]  /*34a0*/  UISETP.NE.AND UP0, UPT, UR4, URZ, UPT ;  /* 0x000000ff0400728c */ /* 0x000fd2000bf05270 */
[----:B------:R-:W-:Y:S05]  /*34b0*/  BRA.U UP0, `(.L_x_260) ;  /* 0xfffffffd00787547 */ /* 0x000fea000b83ffff */
[----:B------:R-:W-:Y:S05]  /*34c0*/  EXIT ;  /* 0x000000000000794d */ /* 0x000fea0003800000 */
        .weak           $__internal_17_$__cuda_sm20_div_u16
        .type           $__internal_17_$__cuda_sm20_div_u16,@function
        .size           $__internal_17_$__cuda_sm20_div_u16,($__internal_18_$__cuda_sm20_div_u64 - $__internal_17_$__cuda_sm20_div_u16)
$__internal_17_$__cuda_sm20_div_u16:
        /* <DEDUP_REMOVED lines=18> */
[----:B------:R-:W-:Y:S06]  /*35f0*/  RET.REL.NODEC R4 `(_Z21moe_wna16_gemm_kernelI13__nv_bfloat16Li4ELi2EEvPKT_PS1_PKjS3_S6_PKfPKiSA_SA_tttjjjtttbb) ;  /* 0xffffffc804807950 */ /* 0x000fec0003c3ffff */
        .weak           $__internal_18_$__cuda_sm20_div_u64
        .type           $__internal_18_$__cuda_sm20_div_u64,@function
        .size           $__internal_18_$__cuda_sm20_div_u64,($__internal_19_$__cuda_sm20_rem_u16 - $__internal_18_$__cuda_sm20_div_u64)
$__internal_18_$__cuda_sm20_div_u64:
        /* <DEDUP_REMOVED lines=69> */
[----:B------:R-:W-:Y:S06]  /*3a50*/  RET.REL.NODEC R2 `(_Z21moe_wna16_gemm_kernelI13__nv_bfloat16Li4ELi2EEvPKT_PS1_PKjS3_S6_PKfPKiSA_SA_tttjjjtttbb) ;  /* 0xffffffc402687950 */ /* 0x000fec0003c3ffff */
        .weak           $__internal_19_$__cuda_sm20_rem_u16
        .type           $__internal_19_$__cuda_sm20_rem_u16,@function
        .size           $__internal_19_$__cuda_sm20_rem_u16,(.L_x_566 - $__internal_19_$__cuda_sm20_rem_u16)
$__internal_19_$__cuda_sm20_rem_u16:
        /* <DEDUP_REMOVED lines=21> */
[----:B------:R-:W-:Y:S05]  /*3bb0*/  RET.REL.NODEC R4 `(_Z21moe_wna16_gemm_kernelI13__nv_bfloat16Li4ELi2EEvPKT_PS1_PKjS3_S6_PKfPKiSA_SA_tttjjjtttbb) ;  /* 0xffffffc404107950 */ /* 0x000fea0003c3ffff */
.L_x_261:
        /* <DEDUP_REMOVED lines=12> */
.L_x_566:


//--------------------- .text._Z21moe_wna16_gemm_kernelI13__nv_bfloat16Li4ELi1EEvPKT_PS1_PKjS3_S6_PKfPKiSA_SA_tttjjjtttbb --------------------------
	.section	.text._Z21moe_wna16_gemm_kernelI13__nv_bfloat16Li4ELi1EEvPKT_PS1_PKjS3_S6_PKfPKiSA_SA_tttjjjtttbb,"ax",@progbits
	.align	128
        .global         _Z21moe_wna16_gemm_kernelI13__nv_bfloat16Li4ELi1EEvPKT_PS1_PKjS3_S6_PKfPKiSA_SA_tttjjjtttbb
        .type           _Z21moe_wna16_gemm_kernelI13__nv_bfloat16Li4ELi1EEvPKT_PS1_PKjS3_S6_PKfPKiSA_SA_tttjjjtttbb,@function
        .size           _Z21moe_wna16_gemm_kernelI13__nv_bfloat16Li4ELi1EEvPKT_PS1_PKjS3_S6_PKfPKiSA_SA_tttjjjtttbb,(.L_x_568 - _Z21moe_wna16_gemm_kernelI13__nv_bfloat16Li4ELi1EEvPKT_PS1_PKjS3_S6_PKfPKiSA_SA_tttjjjtttbb)
        .other          _Z21moe_wna16_gemm_kernelI13__nv_bfloat16Li4ELi1EEvPKT_PS1_PKjS3_S6_PKfPKiSA_SA_tttjjjtttbb,@"STO_CUDA_ENTRY STV_DEFAULT"
_Z21moe_wna16_gemm_kernelI13__nv_bfloat16Li4ELi1EEvPKT_PS1_PKjS3_S6_PKfPKiSA_SA_tttjjjtttbb:
.text._Z21moe_wna16_gemm_kernelI13__nv_bfloat16Li4ELi1EEvPKT_PS1_PKjS3_S6_PKfPKiSA_SA_tttjjjtttbb:
        /* <DEDUP_REMOVED lines=37> */
[----:B------:R-:W-:Y:S01]  /*0250*/  IMAD.U32 R8, RZ, RZ, UR4 ;  /* 0x00000004ff087e24 */ /* 0x000fe2000f8e00ff */
[----:B------:R-:W-:-:S04]  /*0260*/  ULOP3.LUT UR4, UR4, UR13, URZ, 0x3c, !UPT ;  /* 0x0000000d04047292 */ /* 0x000fc8000f8e3cff */
[----:B------:R-:W-:Y:S02]  /*0270*/  IABS R8, R8 ;  /* 0x0000000800087213 */ /* 0x000fe40000000000 */
[----:B------:R-:W-:Y:S02]  /*0280*/  ISETP.LE.AND P2, PT, RZ, UR4, PT ;  /* 0x00000004ff007c0c */ /* 0x000fe4000bf43270 */
[-C--:B0-----:R-:W-:Y:S02]  /*0290*/  IABS R9, R6.reuse ;  /* 0x0000000600097213 */ /* 0x081fe40000000000 */
[----:B------:R-:W-:Y:S02]  /*02a0*/  IABS R6, R6 ;  /* 0x0000000600067213 */ /* 0x000fe40000000000 */
[----:B------:R-:W0:Y:S08]  /*02b0*/  I2F.RP R5, R9 ;  /* 0x0000000900057306 */ /* 0x000e300000209400 */
[----:B0-----:R-:W0:Y:S02]  /*02c0*/  MUFU.RCP R5, R5 ;  /* 0x0000000500057308 */ /* 0x001e240000001000 */
[----:B0-----:R-:W-:Y:S01]  /*02d0*/  VIADD R2, R5, 0xffffffe ;  /* 0x0ffffffe05027836 */ /* 0x001fe20000000000 */
[----:B------:R-:W-:-:S05]  /*02e0*/  IADD3 R5, PT, PT, RZ, -R6, RZ ;  /* 0x80000006ff057210 */ /* 0x000fca0007ffe0ff */
[----:B------:R0:W1:Y:S02]  /*02f0*/  F2I.FTZ.U32.TRUNC.NTZ R3, R2 ;  /* 0x0000000200037305 */ /* 0x000064000021f000 */
[----:B0-----:R-:W-:Y:S01]  /*0300*/  IMAD.MOV.U32 R2, RZ, RZ, RZ ;  /* 0x000000ffff027224 */ /* 0x001fe200078e00ff */
[----:B-1----:R-:W-:-:S05]  /*0310*/  IADD3 R10, PT, PT, RZ, -R3, RZ ;  /* 0x80000003ff0a7210 */ /* 0x002fca0007ffe0ff */
[----:B------:R-:W-:-:S04]  /*0320*/  IMAD R7, R10, R9, RZ ;  /* 0x000000090a077224 */ /* 0x000fc800078e02ff */
[----:B------:R-:W-:Y:S01]  /*0330*/  IMAD.HI.U32 R3, R3, R7, R2 ;  /* 0x0000000703037227 */ /* 0x000fe200078e0002 */
[----:B------:R-:W-:Y:S02]  /*0340*/  MOV R2, R8 ;  /* 0x0000000800027202 */ /* 0x000fe40000000f00 */
[----:B------:R-:W0:Y:S03]  /*0350*/  LDC R8, c[0x0][0x3cc] ;  /* 0x0000f300ff087b82 */ /* 0x000e260000000800 */
[----:B------:R-:W-:Y:S01]  /*0360*/  IMAD.HI.U32 R7, R3, R2, RZ ;  /* 0x0000000203077227 */ /* 0x000fe200078e00ff */
[----:B------:R-:W-:-:S03]  /*0370*/  SHF.L.U32 R3, R4, 0x2, RZ ;  /* 0x0000000204037819 */ /* 0x000fc600000006ff */
[----:B------:R-:W-:-:S05]  /*0380*/  IMAD R2, R7, R5, R2 ;  /* 0x0000000507027224 */ /* 0x000fca00078e0202 */
[----:B------:R-:W-:-:S13]  /*0390*/  ISETP.GT.U32.AND P1, PT, R9, R2, PT ;  /* 0x000000020900720c */ /* 0x000fda0003f24070 */
[----:B------:R-:W-:Y:S01]  /*03a0*/  @!P1 IMAD.IADD R2, R2, 0x1, -R9 ;  /* 0x0000000102029824 */ /* 0x000fe200078e0a09 */
[----:B------:R-:W-:Y:S02]  /*03b0*/  @!P1 IADD3 R7, PT, PT, R7, 0x1, RZ ;  /* 0x0000000107079810 */ /* 0x000fe40007ffe0ff */
[----:B------:R-:W-:Y:S02]  /*03c0*/  ISETP.NE.AND P1, PT, RZ, UR13, PT ;  /* 0x0000000dff007c0c */ /* 0x000fe4000bf25270 */
[----:B------:R-:W-:Y:S02]  /*03d0*/  ISETP.GE.U32.AND P0, PT, R2, R9, PT ;  /* 0x000000090200720c */ /* 0x000fe40003f06070 */
[----:B------:R-:W-:-:S04]  /*03e0*/  SHF.R.U32.HI R2, RZ, 0x1, R4 ;  /* 0x00000001ff027819 */ /* 0x000fc80000011604 */
[----:B------:R-:W-:-:S04]  /*03f0*/  LOP3.LUT R5, R2, 0x3, RZ, 0xc0, !PT ;  /* 0x0000000302057812 */ /* 0x000fc800078ec0ff */
[----:B------:R-:W-:-:S03]  /*0400*/  LOP3.LUT R6, R5, 0x3f8, R4, 0xf8, !PT ;  /* 0x000003f805067812 */ /* 0x000fc600078ef804 */
[----:B------:R-:W-:Y:S01]  /*0410*/  @P0 VIADD R7, R7, 0x1 ;  /* 0x0000000107070836 */ /* 0x000fe20000000000 */
[----:B------:R-:W-:Y:S02]  /*0420*/  LOP3.LUT R5, R6, 0x4, R3, 0xf8, !PT ;  /* 0x0000000406057812 */ /* 0x000fe400078ef803 */
[----:B0-----:R-:W-:Y:S01]  /*0430*/  LOP3.LUT R3, R8, 0xffff, RZ, 0xc0, !PT ;  /* 0x0000ffff08037812 */ /* 0x001fe200078ec0ff */
[----:B------:R-:W-:Y:S02]  /*0440*/  IMAD.MOV.U32 R2, RZ, RZ, R7 ;  /* 0x000000ffff027224 */ /* 0x000fe400078e0007 */
[----:B------:R-:W-:-:S03]  /*0450*/  VIADD R5, R5, UR11 ;  /* 0x0000000b05057c36 */ /* 0x000fc60008000000 */
[----:B------:R-:W-:Y:S02]  /*0460*/  @!P2 IADD3 R2, PT, PT, RZ, -R2, RZ ;  /* 0x80000002ff02a210 */ /* 0x000fe40007ffe0ff */
[----:B------:R-:W-:-:S07]  /*0470*/  @!P1 LOP3.LUT R2, RZ, UR13, RZ, 0x33, !PT ;  /* 0x0000000dff029c12 */ /* 0x000fce000f8e33ff */
.L_x_266:
[----:B0-----:R-:W0:Y:S01]  /*0480*/  LDCU.64 UR6, c[0x0][0x3b0] ;  /* 0x00007600ff0677ac */ /* 0x001e220008000a00 */
[----:B------:R-:W-:-:S04]  /*0490*/  UIADD3 UR4, UPT, UPT, UR20, UR5, URZ ;  /* 0x0000000514047290 */ /* 0x000fc8000fffe0ff */
[----:B0-----:R-:W-:Y:S01]  /*04a0*/  UIMAD.WIDE UR6, UR4, 0x4, UR6 ;  /* 0x00000004040678a5 */ /* 0x001fe2000f8e0206 */
[----:B------:R-:W-:-:S06]  /*04b0*/  IABS R12, R3 ;  /* 0x00000003000c7213 */ /* 0x000fcc0000000000 */
[----:B------:R-:W0:Y:S01]  /*04c0*/  LDCU UR4, c[0x0][0x3d0] ;  /* 0x00007a00ff0477ac */ /* 0x000e220008000800 */
[----:B---3--:R-:W-:Y:S01]  /*04d0*/  MOV R6, UR6 ;  /* 0x0000000600067c02 */ /* 0x008fe20008000f00 */
[----:B------:R-:W-:-:S05]  /*04e0*/  IMAD.U32 R7, RZ, RZ, UR7 ;  /* 0x00000007ff077e24 */ /* 0x000fca000f8e00ff */
[----:B------:R1:W2:Y:S01]  /*04f0*/  LDG.E.CONSTANT R6, desc[UR18][R6.64] ;  /* 0x0000001206067981 */ /* 0x0002a2000c1e9900 */
[----:B------:R-:W3:Y:S01]  /*0500*/  I2F.RP R10, R12 ;  /* 0x0000000c000a7306 */ /* 0x000ee20000209400 */
[----:B------:R-:W-:-:S04]  /*0510*/  IABS R13, R3 ;  /* 0x00000003000d7213 */ /* 0x000fc80000000000 */
[----:B-1----:R-:W-:-:S03]  /*0520*/  IADD3 R7, PT, PT, RZ, -R13, RZ ;  /* 0x8000000dff077210 */ /* 0x002fc60007ffe0ff */
[----:B---3--:R-:W1:Y:S02]  /*0530*/  MUFU.RCP R10, R10 ;  /* 0x0000000a000a7308 */ /* 0x008e640000001000 */
[----:B-1----:R-:W-:-:S06]  /*0540*/  IADD3 R8, PT, PT, R10, 0xffffffe, RZ ;  /* 0x0ffffffe0a087810 */ /* 0x002fcc0007ffe0ff */
        /* <DEDUP_REMOVED lines=36> */
.L_x_265:
        /* <DEDUP_REMOVED lines=15> */
.L_x_264:
[----:B------:R-:W-:Y:S05]  /*0880*/  BSYNC.RECONVERGENT B0 ;  /* 0x0000000000007941 */ /* 0x000fea0003800200 */
.L_x_263:
[----:B------:R-:W-:-:S09]  /*0890*/  UISETP.NE.AND UP0, UPT, UR5, UR8, UPT ;  /* 0x000000080500728c */ /* 0x000fd2000bf05270 */
[----:B------:R-:W-:Y:S05]  /*08a0*/  BRA.U UP0, `(.L_x_266) ;  /* 0xfffffff900f47547 */ /* 0x000fea000b83ffff */
[----:B------:R-:W-:-:S05]  /*08b0*/  UMOV UR4, UR8 ;  /* 0x0000000800047c82 */ /* 0x000fca0008000000 */
.L_x_262:
        /* <DEDUP_REMOVED lines=9> */
[----:B------:R-:W2:Y:S01]  /*0950*/  LDCU.U16 UR6, c[0x0][0x3ca] ;  /* 0x00007940ff0677ac */ /* 0x000ea20008000400 */
[----:B-1----:R-:W-:-:S04]  /*0960*/  UIMAD.WIDE.U32 UR8, UR9, UR8, URZ ;  /* 0x00000008090872a5 */ /* 0x002fc8000f8e00ff */
[----:B------:R-:W-:-:S04]  /*0970*/  UIMAD UR5, UR24, UR9, URZ ;  /* 0x00000009180572a4 */ /* 0x000fc8000f8e02ff */
[----:B------:R-:W-:Y:S02]  /*0980*/  UIMAD UR5, UR8, UR12, UR5 ;  /* 0x0000000c080572a4 */ /* 0x000fe4000f8e0205 */
[----:B------:R-:W-:-:S04]  /*0990*/  UIMAD.WIDE.U32 UR12, UR8, UR24, URZ ;  /* 0x00000018080c72a5 */ /* 0x000fc8000f8e00ff */
[----:B------:R-:W-:-:S05]  /*09a0*/  MOV R3, UR5 ;  /* 0x0000000500037c02 */ /* 0x000fca0008000f00 */
[----:B------:R-:W-:-:S05]  /*09b0*/  VIADD R3, R3, UR13 ;  /* 0x0000000d03037c36 */ /* 0x000fca0008000000 */
[----:B------:R-:W-:-:S13]  /*09c0*/  ISETP.NE.U32.AND P0, PT, R3, RZ, PT ;  /* 0x000000ff0300720c */ /* 0x000fda0003f05070 */
[----:B--2---:R-:W-:Y:S05]  /*09d0*/  @P0 BRA `(.L_x_267) ;  /* 0x0000000000580947 */ /* 0x004fea0003800000 */
[----:B------:R-:W1:Y:S01]  /*09e0*/  I2F.U32.RP R5, UR6 ;  /* 0x0000000600057d06 */ /* 0x000e620008209000 */
[----:B------:R-:W-:Y:S01]  /*09f0*/  HFMA2 R2, -RZ, RZ, 0, 0 ;  /* 0x00000000ff027431 */ /* 0x000fe200000001ff */
[----:B------:R-:W-:-:S06]  /*0a00*/  ISETP.NE.U32.AND P2, PT, RZ, UR6, PT ;  /* 0x00000006ff007c0c */ /* 0x000fcc000bf45070 */
[----:B-1----:R-:W3:Y:S02]  /*0a10*/  MUFU.RCP R5, R5 ;  /* 0x0000000500057308 */ /* 0x002ee40000001000 */
[----:B---3--:R-:W-:-:S06]  /*0a20*/  IADD3 R6, PT, PT, R5, 0xffffffe, RZ ;  /* 0x0ffffffe05067810 */ /* 0x008fcc0007ffe0ff */
[----:B------:R-:W1:Y:S02]  /*0a30*/  F2I.FTZ.U32.TRUNC.NTZ R3, R6 ;  /* 0x0000000600037305 */ /* 0x000e64000021f000 */
[----:B-1----:R-:W-:-:S04]  /*0a40*/  IMAD.MOV R7, RZ, RZ, -R3 ;  /* 0x000000ffff077224 */ /* 0x002fc800078e0a03 */
[----:B------:R-:W-:-:S04]  /*0a50*/  IMAD R7, R7, UR6, RZ ;  /* 0x0000000607077c24 */ /* 0x000fc8000f8e02ff */
[----:B------:R-:W-:Y:S01]  /*0a60*/  IMAD.HI.U32 R2, R3, R7, R2 ;  /* 0x0000000703027227 */ /* 0x000fe200078e0002 */
[----:B------:R-:W-:-:S03]  /*0a70*/  MOV R3, UR13 ;  /* 0x0000000d00037c02 */ /* 0x000fc60008000f00 */
[----:B------:R-:W-:Y:S02]  /*0a80*/  IMAD.MOV.U32 R7, RZ, RZ, RZ ;  /* 0x000000ffff077224 */ /* 0x000fe400078e00ff */
[----:B------:R-:W-:-:S04]  /*0a90*/  IMAD.HI.U32 R6, R2, UR12, RZ ;  /* 0x0000000c02067c27 */ /* 0x000fc8000f8e00ff */
[----:B------:R-:W-:Y:S02]  /*0aa0*/  IMAD.U32 R2, RZ, RZ, UR12 ;  /* 0x0000000cff027e24 */ /* 0x000fe4000f8e00ff */
[----:B------:R-:W-:-:S04]  /*0ab0*/  IMAD.MOV R3, RZ, RZ, -R6 ;  /* 0x000000ffff037224 */ /* 0x000fc800078e0a06 */
[----:B------:R-:W-:-:S05]  /*0ac0*/  IMAD R2, R3, UR6, R2 ;  /* 0x0000000603027c24 */ /* 0x000fca000f8e0202 */
[----:B------:R-:W-:-:S13]  /*0ad0*/  ISETP.GE.U32.AND P0, PT, R2, UR6, PT ;  /* 0x0000000602007c0c */ /* 0x000fda000bf06070 */
[----:B------:R-:W-:Y:S01]  /*0ae0*/  @P0 IADD3 R2, PT, PT, R2, -UR6, RZ ;  /* 0x8000000602020c10 */ /* 0x000fe2000fffe0ff */
[----:B------:R-:W-:-:S03]  /*0af0*/  @P0 VIADD R6, R6, 0x1 ;  /* 0x0000000106060836 */ /* 0x000fc60000000000 */
[----:B------:R-:W-:-:S13]  /*0b00*/  ISETP.GE.U32.AND P1, PT, R2, UR6, PT ;  /* 0x0000000602007c0c */ /* 0x000fda000bf26070 */
[----:B------:R-:W-:Y:S02]  /*0b10*/  @P1 IADD3 R6, PT, PT, R6, 0x1, RZ ;  /* 0x0000000106061810 */ /* 0x000fe40007ffe0ff */
[----:B------:R-:W-:Y:S01]  /*0b20*/  @!P2 LOP3.LUT R6, RZ, UR6, RZ, 0x33, !PT ;  /* 0x00000006ff06ac12 */ /* 0x000fe2000f8e33ff */
[----:B------:R-:W-:Y:S06]  /*0b30*/  BRA `(.L_x_268) ;  /* 0x0000000000087947 */ /* 0x000fec0003800000 */
.L_x_267:
[----:B------:R-:W-:-:S07]  /*0b40*/  MOV R2, 0xb60 ;  /* 0x00000b6000027802 */ /* 0x000fce0000000f00 */
[----:B0--3--:R-:W-:Y:S05]  /*0b50*/  CALL.REL.NOINC `($__internal_20_$__cuda_sm20_div_u64) ;  /* 0x00000028003c7944 */ /* 0x009fea0003c00000 */
.L_x_268:
[----:B------:R-:W1:Y:S01]  /*0b60*/  LDC.U16 R3, c[0x0][0x3ca] ;  /* 0x0000f280ff037b82 */ /* 0x000e620000000400 */
[----:B------:R-:W2:Y:S01]  /*0b70*/  LDCU UR12, c[0x0][0x3d8] ;  /* 0x00007b00ff0c77ac */ /* 0x000ea20008000800 */
[----:B------:R-:W3:Y:S01]  /*0b80*/  LDCU.64 UR6, c[0x0][0x398] ;  /* 0x00007300ff0677ac */ /* 0x000ee20008000a00 */
[----:B------:R-:W4:Y:S01]  /*0b90*/  LDCU.S8 UR5, c[0x0][0x3e2] ;  /* 0x00007c40ff0577ac */ /* 0x000f220008000200 */
[----:B------:R-:W4:Y:S01]  /*0ba0*/  LDCU UR13, c[0x0][0x3e0] ;  /* 0x00007c00ff0d77ac */ /* 0x000f220008000800 */
        /* <DEDUP_REMOVED lines=10> */
[----:B------:R-:W-:-:S05]  /*0c50*/  LOP3.LUT R8, RZ, R3, RZ, 0x33, !PT ;  /* 0x00000003ff087212 */ /* 0x000fca00078e33ff */
        /* <DEDUP_REMOVED lines=8> */
[----:B------:R-:W-:-:S05]  /*0ce0*/  @P1 VIADD R5, R5, 0x1 ;  /* 0x0000000105051836 */ /* 0x000fca0000000000 */
[----:B------:R-:W-:-:S04]  /*0cf0*/  SEL R5, R8, R5, !P0 ;  /* 0x0000000508057207 */ /* 0x000fc80004000000 */
[----:B------:R-:W-:-:S04]  /*0d00*/  IADD3 R2, P1, PT, R5, R6, RZ ;  /* 0x0000000605027210 */ /* 0x000fc80007f3e0ff */
[----:B------:R-:W-:Y:S02]  /*0d10*/  LEA.HI.X.SX32 R5, R5, R7, 0x1, P1 ;  /* 0x0000000705057211 */ /* 0x000fe400008f0eff */
[----:B---3--:R-:W-:-:S04]  /*0d20*/  LEA R10, P1, R2, UR6, 0x1 ;  /* 0x00000006020a7c11 */ /* 0x008fc8000f8208ff */
[----:B------:R-:W-:-:S05]  /*0d30*/  LEA.HI.X R11, R2, UR7, R5, 0x1, P1 ;  /* 0x00000007020b7c11 */ /* 0x000fca00088f0c05 */
[----:B------:R0:W5:Y:S01]  /*0d40*/  LDG.E.U16.CONSTANT R2, desc[UR18][R10.64] ;  /* 0x000000120a027981 */ /* 0x000162000c1e9500 */
[----:B----4-:R-:W-:Y:S01]  /*0d50*/  ISETP.NE.AND P1, PT, RZ, UR5, PT ;  /* 0x00000005ff007c0c */ /* 0x010fe2000bf25270 */
[----:B------:R-:W-:-:S04]  /*0d60*/  ULOP3.LUT UR13, UR13, 0xffff, URZ, 0xc0, !UPT ;  /* 0x0000ffff0d0d7892 */ /* 0x000fc8000f8ec0ff */
[----:B------:R-:W-:-:S08]  /*0d70*/  UISETP.GE.U32.AND UP0, UPT, UR13, 0x8, UPT ;  /* 0x000000080d00788c */ /* 0x000fd0000bf06070 */
[----:B------:R-:W1:Y:S01]  /*0d80*/  @!P1 I2F.BF16 R5, 0x8 ;  /* 0x0000000800059906 */ /* 0x000e620000202400 */
[----:B------:R-:W-:Y:S01]  /*0d90*/  @!P1 MOV R12, RZ ;  /* 0x000000ff000c9202 */ /* 0x000fe20000000f00 */
[----:B0-----:R-:W-:Y:S06]  /*0da0*/  @!P1 BRA `(.L_x_269) ;  /* 0x0000000000b89947 */ /* 0x001fec0003800000 */
[-C--:B------:R-:W-:Y:S01]  /*0db0*/  IABS R13, R3.reuse ;  /* 0x00000003000d7213 */ /* 0x080fe20000000000 */
[----:B------:R-:W-:Y:S01]  /*0dc0*/  IMAD.HI.U32 R9, R9, UR12, RZ ;  /* 0x0000000c09097c27 */ /* 0x000fe2000f8e00ff */
[----:B------:R-:W-:Y:S01]  /*0dd0*/  IABS R16, UR11 ;  /* 0x0000000b00107c13 */ /* 0x000fe20008000000 */
[----:B------:R-:W0:Y:S01]  /*0de0*/  LDCU.64 UR6, c[0x0][0x3a0] ;  /* 0x00007400ff0677ac */ /* 0x000e220008000a00 */
[----:B------:R-:W2:Y:S01]  /*0df0*/  I2F.RP R12, R13 ;  /* 0x0000000d000c7306 */ /* 0x000ea20000209400 */
[----:B------:R-:W-:Y:S02]  /*0e00*/  IABS R17, R3 ;  /* 0x0000000300117213 */ /* 0x000fe40000000000 */
[--C-:B------:R-:W-:Y:S02]  /*0e10*/  SHF.R.U64 R6, R6, 0x1, R7.reuse ;  /* 0x0000000106067819 */ /* 0x100fe40000001207 */
[----:B------:R-:W-:Y:S02]  /*0e20*/  SHF.R.U32.HI R7, RZ, 0x1, R7 ;  /* 0x00000001ff077819 */ /* 0x000fe40000011607 */
[----:B------:R-:W-:Y:S01]  /*0e30*/  LOP3.LUT R6, R6, 0xfffffffc, RZ, 0xc0, !PT ;  /* 0xfffffffc06067812 */ /* 0x000fe200078ec0ff */
[----:B--2---:R-:W2:Y:S02]  /*0e40*/  MUFU.RCP R12, R12 ;  /* 0x0000000c000c7308 */ /* 0x004ea40000001000 */
[----:B--2---:R-:W-:-:S02]  /*0e50*/  VIADD R10, R12, 0xffffffe ;  /* 0x0ffffffe0c0a7836 */ /* 0x004fc40000000000 */
[----:B------:R-:W-:-:S04]  /*0e60*/  IMAD.MOV R12, RZ, RZ, -R17 ;  /* 0x000000ffff0c7224 */ /* 0x000fc800078e0a11 */
[----:B------:R2:W3:Y:S02]  /*0e70*/  F2I.FTZ.U32.TRUNC.NTZ R11, R10 ;  /* 0x0000000a000b7305 */ /* 0x0004e4000021f000 */
[----:B--2---:R-:W-:Y:S02]  /*0e80*/  MOV R10, RZ ;  /* 0x000000ff000a7202 */ /* 0x004fe40000000f00 */
[----:B---3--:R-:W-:-:S05]  /*0e90*/  IADD3 R14, PT, PT, RZ, -R11, RZ ;  /* 0x8000000bff0e7210 */ /* 0x008fca0007ffe0ff */
[----:B------:R-:W-:Y:S02]  /*0ea0*/  IMAD R15, R14, R13, RZ ;  /* 0x0000000d0e0f7224 */ /* 0x000fe400078e02ff */
[----:B------:R-:W-:Y:S02]  /*0eb0*/  IMAD.MOV.U32 R14, RZ, RZ, R16 ;  /* 0x000000ffff0e7224 */ /* 0x000fe400078e0010 */
[----:B------:R-:W-:Y:S01]  /*0ec0*/  IMAD.HI.U32 R11, R11, R15, R10 ;  /* 0x0000000f0b0b7227 */ /* 0x000fe200078e000a */
[----:B------:R-:W-:-:S05]  /*0ed0*/  IADD3 R10, PT, PT, RZ, -R9, RZ ;  /* 0x80000009ff0a7210 */ /* 0x000fca0007ffe0ff */
[----:B------:R-:W-:-:S04]  /*0ee0*/  IMAD.HI.U32 R11, R11, R14, RZ ;  /* 0x0000000e0b0b7227 */ /* 0x000fc800078e00ff */
[----:B------:R-:W-:Y:S02]  /*0ef0*/  IMAD R12, R11, R12, R14 ;  /* 0x0000000c0b0c7224 */ /* 0x000fe400078e020e */
[----:B------:R-:W-:-:S03]  /*0f00*/  IMAD R10, R3, R10, UR12 ;  /* 0x0000000c030a7e24 */ /* 0x000fc6000f8e020a */
        /* <DEDUP_REMOVED lines=10> */
[----:B------:R-:W-:Y:S02]  /*0fb0*/  ISETP.NE.AND P4, PT, R3, RZ, PT ;  /* 0x000000ff0300720c */ /* 0x000fe40003f85270 */
[----:B------:R-:W-:-:S03]  /*0fc0*/  LEA.HI R3, R0, R0, RZ, 0x1 ;  /* 0x0000000000037211 */ /* 0x000fc600078f08ff */
[----:B------:R-:W-:Y:S02]  /*0fd0*/  @P5 IADD3 R11, PT, PT, R11, 0x1, RZ ;  /* 0x000000010b0b5810 */ /* 0x000fe40007ffe0ff */
[----:B------:R-:W-:Y:S02]  /*0fe0*/  SHF.R.S32.HI R3, RZ, 0x1, R3 ;  /* 0x00000001ff037819 */ /* 0x000fe40000011403 */
[----:B------:R-:W-:Y:S02]  /*0ff0*/  @P2 IADD3 R9, PT, PT, R9, 0x1, RZ ;  /* 0x0000000109092810 */ /* 0x000fe40007ffe0ff */
[----:B------:R-:W-:Y:S02]  /*1000*/  @!P3 IMAD.MOV R11, RZ, RZ, -R11 ;  /* 0x000000ffff0bb224 */ /* 0x000fe400078e0a0b */
[----:B------:R-:W-:-:S03]  /*1010*/  SEL R10, R8, R9, !P0 ;  /* 0x00000009080a7207 */ /* 0x000fc60004000000 */
[----:B------:R-:W-:-:S05]  /*1020*/  SEL R8, R8, R11, !P4 ;  /* 0x0000000b08087207 */ /* 0x000fca0006000000 */
[----:B------:R-:W-:Y:S01]  /*1030*/  IMAD R3, R3, R10, R8 ;  /* 0x0000000a03037224 */ /* 0x000fe200078e0208 */
[----:B------:R-:W-:-:S04]  /*1040*/  LOP3.LUT R8, R7, 0x7fffffff, RZ, 0xc0, !PT ;  /* 0x7fffffff07087812 */ /* 0x000fc800078ec0ff */
[----:B0-----:R-:W-:Y:S02]  /*1050*/  IADD3 R6, P0, P2, R3, UR6, R6 ;  /* 0x0000000603067c10 */ /* 0x001fe4000fa1e006 */
[----:B------:R-:W-:-:S04]  /*1060*/  SHF.R.S32.HI R3, RZ, 0x1f, R3 ;  /* 0x0000001fff037819 */ /* 0x000fc80000011403 */
[----:B------:R-:W-:-:S05]  /*1070*/  IADD3.X R7, PT, PT, R3, UR7, R8, P0, P2 ;  /* 0x0000000703077c10 */ /* 0x000fca00087e4408 */
[----:B------:R0:W5:Y:S02]  /*1080*/  LDG.E.U8.CONSTANT R12, desc[UR18][R6.64] ;  /* 0x00000012060c7981 */ /* 0x000164000c1e9100 */
.L_x_269:
[----:B-1----:R-:W-:Y:S01]  /*1090*/  @!P1 PRMT R3, R5, 0x5410, R5 ;  /* 0x0000541005039816 */ /* 0x002fe20000000005 */
[----:B------:R-:W-:Y:S06]  /*10a0*/  BRA.U !UP0, `(.L_x_270) ;  /* 0x0000001908307547 */ /* 0x000fec000b800000 */
[----:B------:R-:W-:Y:S01]  /*10b0*/  SHF.L.U32 R5, R4, 0x2, RZ ;  /* 0x0000000204057819 */ /* 0x000fe200000006ff */
[----:B------:R-:W-:Y:S02]  /*10c0*/  USHF.R.S32.HI UR5, URZ, 0x1f, UR24 ;  /* 0x0000001fff057899 */ /* 0x000fe40008011418 */
[----:B------:R-:W-:Y:S01]  /*10d0*/  UIMAD UR12, UR24, UR9, URZ ;  /* 0x00000009180c72a4 */ /* 0x000fe2000f8e02ff */
[----:B------:R-:W-:Y:S01]  /*10e0*/  LOP3.LUT R5, R5, 0x4, RZ, 0xc0, !PT ;  /* 0x0000000405057812 */ /* 0x000fe200078ec0ff */
[----:B------:R-:W-:Y:S02]  /*10f0*/  UIMAD.WIDE.U32 UR6, UR8, UR24, URZ ;  /* 0x00000018080672a5 */ /* 0x000fe4000f8e00ff */
[----:B------:R-:W-:Y:S01]  /*1100*/  UIMAD UR5, UR8, UR5, UR12 ;  /* 0x00000005080572a4 */ /* 0x000fe2000f8e020c */
[----:B-----5:R-:W-:Y:S01]  /*1110*/  SHF.R.U32.HI R12, RZ, R5, R12 ;  /* 0x00000005ff0c7219 */ /* 0x020fe2000001160c */
[----:B------:R-:W-:Y:S02]  /*1120*/  UIADD3 UR26, UPT, UPT, UR22, 0x100, URZ ;  /* 0x00000100161a7890 */ /* 0x000fe4000fffe0ff */
[----:B------:R-:W-:Y:S01]  /*1130*/  UIADD3 UR5, UPT, UPT, UR7, UR5, URZ ;  /* 0x0000000507057290 */ /* 0x000fe2000fffe0ff */
[----:B------:R-:W-:-:S03]  /*1140*/  LOP3.LUT R12, R12, 0xf, RZ, 0xc0, !PT ;  /* 0x0000000f0c0c7812 */ /* 0x000fc600078ec0ff */
[----:B------:R-:W-:Y:S01]  /*1150*/  USHF.R.U64 UR7, UR6, 0x1, UR5 ;  /* 0x0000000106077899 */ /* 0x000fe20008001205 */
[----:B------:R-:W1:Y:S01]  /*1160*/  I2F.U16 R8, R12 ;  /* 0x0000000c00087306 */ /* 0x000e620000101000 */
[----:B------:R-:W-:Y:S02]  /*1170*/  USHF.R.U32.HI UR12, URZ, 0x1, UR5 ;  /* 0x00000001ff0c7899 */ /* 0x000fe40008011605 */
[----:B------:R-:W-:Y:S02]  /*1180*/  ULOP3.LUT UR7, UR7, 0xfffffffc, URZ, 0xc0, !UPT ;  /* 0xfffffffc07077892 */ /* 0x000fe4000f8ec0ff */
[----:B------:R-:W-:Y:S01]  /*1190*/  ULOP3.LUT UR12, UR12, 0x7fffffff, URZ, 0xc0, !UPT ;  /* 0x7fffffff0c0c7892 */ /* 0x000fe2000f8ec0ff */
[----:B------:R-:W-:Y:S02]  /*11a0*/  UMOV UR5, URZ ;  /* 0x000000ff00057c82 */ /* 0x000fe40008000000 */
[----:B-1----:R-:W1:Y:S09]  /*11b0*/  F2I.FTZ.TRUNC.NTZ R8, R8 ;  /* 0x0000000800087305 */ /* 0x002e72000021f100 */
.L_x_278:
[----:B--2---:R-:W2:Y:S01]  /*11c0*/  LDCU UR25, c[0x0][0x3d8] ;  /* 0x00007b00ff1977ac */ /* 0x004ea20008000800 */
[----:B------:R-:W-:-:S04]  /*11d0*/  ULEA UR23, UR5, UR11, 0x3 ;  /* 0x0000000b05177291 */ /* 0x000fc8000f8e18ff */
[----:B--2---:R-:W-:-:S09]  /*11e0*/  UISETP.GE.U32.AND UP0, UPT, UR23, UR25, UPT ;  /* 0x000000191700728c */ /* 0x004fd2000bf06070 */
[----:B01-34-:R-:W-:Y:S05]  /*11f0*/  BRA.U UP0, `(.L_x_270) ;  /* 0x0000001500dc7547 */ /* 0x01bfea000b800000 */
[----:B------:R-:W2:Y:S01]  /*1200*/  LDCU.U16 UR6, c[0x0][0x3ca] ;  /* 0x00007940ff0677ac */ /* 0x000ea20008000400 */
[----:B------:R-:W-:Y:S02]  /*1210*/  ULOP3.LUT UP0, UR16, UR5, 0x3, URZ, 0xc0, !UPT ;  /* 0x0000000305107892 */ /* 0x000fe4000f80c0ff */
[----:B------:R-:W-:Y:S02]  /*1220*/  ULOP3.LUT UR17, UR5, 0xffff, URZ, 0xc0, !UPT ;  /* 0x0000ffff05117892 */ /* 0x000fe4000f8ec0ff */
[----:B--2---:R-:W-:-:S05]  /*1230*/  USHF.R.U32.HI UR6, URZ, 0x3, UR6 ;  /* 0x00000003ff067899 */ /* 0x004fca0008011606 */
[----:B------:R-:W-:Y:S07]  /*1240*/  BRA.U UP0, `(.L_x_271) ;  /* 0x0000000100347547 */ /* 0x000fee000b800000 */
[----:B------:R-:W2:Y:S01]  /*1250*/  LDCU.64 UR14, c[0x0][0x390] ;  /* 0x00007200ff0e77ac */ /* 0x000ea20008000a00 */
[----:B------:R-:W-:-:S04]  /*1260*/  IMAD.U32 R5, RZ, RZ, UR23 ;  /* 0x00000017ff057e24 */ /* 0x000fc8000f8e00ff */
[----:B------:R-:W-:-:S05]  /*1270*/  IMAD R4, R0, UR25, R5 ;  /* 0x0000001900047c24 */ /* 0x000fca000f8e0205 */
[----:B------:R-:W-:-:S04]  /*1280*/  SHF.R.S32.HI R5, RZ, 0x1f, R4 ;  /* 0x0000001fff057819 */ /* 0x000fc80000011404 */
[----:B0-----:R-:W-:Y:S01]  /*1290*/  LEA.HI R6, R5, R4, RZ, 0x5 ;  /* 0x0000000405067211 */ /* 0x001fe200078f28ff */
[----:B--2---:R-:W-:-:S03]  /*12a0*/  UIADD3 UR14, UP0, UPT, UR7, UR14, URZ ;  /* 0x0000000e070e7290 */ /* 0x004fc6000ff1e0ff */
[----:B------:R-:W-:Y:S01]  /*12b0*/  SHF.R.S32.HI R7, RZ, 0x5, R6 ;  /* 0x00000005ff077819 */ /* 0x000fe20000011406 */
[----:B------:R-:W-:Y:S02]  /*12c0*/  UIADD3.X UR15, UPT, UPT, UR12, UR15, URZ, UP0, !UPT ;  /* 0x0000000f0c0f7290 */ /* 0x000fe400087fe4ff */
[----:B------:R-:W-:-:S04]  /*12d0*/  MOV R4, UR14 ;  /* 0x0000000e00047c02 */ /* 0x000fc80008000f00 */
[----:B------:R-:W-:Y:S02]  /*12e0*/  IMAD.U32 R5, RZ, RZ, UR15 ;  /* 0x0000000fff057e24 */ /* 0x000fe4000f8e00ff */
[----:B------:R-:W-:-:S06]  /*12f0*/  IMAD.WIDE R4, R7, 0x10, R4 ;  /* 0x0000001007047825 */ /* 0x000fcc00078e0204 */
[----:B------:R-:W2:Y:S04]  /*1300*/  LDG.E.128.CONSTANT R4, desc[UR18][R4.64] ;  /* 0x0000001204047981 */ /* 0x000ea8000c1e9d00 */
[----:B--2---:R2:W-:Y:S02]  /*1310*/  STL.128 [R1+0x100], R4 ;  /* 0x0001000401007387 */ /* 0x0045e40000100c00 */
.L_x_271:
[----:B------:R-:W-:-:S07]  /*1320*/  MOV R9, 0x1340 ;  /* 0x0000134000097802 */ /* 0x000fce0000000f00 */
[----:B012---:R-:W-:Y:S05]  /*1330*/  CALL.REL.NOINC `($__internal_21_$__cuda_sm20_rem_u16) ;  /* 0x0000002400547944 */ /* 0x007fea0003c00000 */
[----:B------:R-:W0:Y:S01]  /*1340*/  LDCU.S8 UR14, c[0x0][0x3e2] ;  /* 0x00007c40ff0e77ac */ /* 0x000e220008000200 */
[----:B------:R-:W-:Y:S02]  /*1350*/  UPRMT UR6, UR6, 0x9910, URZ ;  /* 0x0000991006067896 */ /* 0x000fe400080000ff */
[----:B------:R-:W-:Y:S01]  /*1360*/  UISETP.NE.AND UP0, UPT, UR4, URZ, UPT ;  /* 0x000000ff0400728c */ /* 0x000fe2000bf05270 */
[----:B0-----:R-:W-:-:S04]  /*1370*/  ISETP.NE.AND P0, PT, RZ, UR14, PT ;  /* 0x0000000eff007c0c */ /* 0x001fc8000bf05270 */
[----:B------:R-:W-:-:S13]  /*1380*/  ISETP.NE.OR P0, PT, RZ, UR6, !P0 ;  /* 0x00000006ff007c0c */ /* 0x000fda000c705670 */
[----:B------:R-:W0:Y:S02]  /*1390*/  @!P0 I2F.BF16 R4, R8 ;  /* 0x0000000800048306 */ /* 0x000e240000202400 */
[----:B0-----:R-:W-:Y:S01]  /*13a0*/  @!P0 PRMT R3, R4, 0x5410, R4 ;  /* 0x0000541004038816 */ /* 0x001fe20000000004 */
[----:B------:R-:W-:Y:S06]  /*13b0*/  BRA.U !UP0, `(.L_x_272) ;  /* 0x0000001508547547 */ /* 0x000fec000b800000 */
[----:B------:R-:W-:-:S09]  /*13c0*/  ULEA UR6, UR16, UR26, 0x2 ;  /* 0x0000001a10067291 */ /* 0x000fd2000f8e10ff */
[----:B------:R-:W2:Y:S01]  /*13d0*/  LDL R4, [UR6] ;  /* 0x00000006ff047983 */ /* 0x000ea20008100800 */
[----:B------:R-:W-:Y:S01]  /*13e0*/  UISETP.NE.AND UP0, UPT, UR5, URZ, UPT ;  /* 0x000000ff0500728c */ /* 0x000fe2000bf05270 */
[----:B------:R-:W-:Y:S02]  /*13f0*/  IMAD.MOV.U32 R9, RZ, RZ, 0x43004300 ;  /* 0x43004300ff097424 */ /* 0x000fe400078e00ff */
        /* <DEDUP_REMOVED lines=22> */
[-C--:B------:R-:W-:Y:S01]  /*1560*/  HMUL2.BF16_V2 R13, R13, R2.reuse.H0_H0 ;  /* 0x200000020d0d7232 */ /* 0x080fe20000200000 */
[----:B------:R-:W-:Y:S01]  /*1570*/  ULOP3.LUT UR23, UR4, 0x7ffffffc, URZ, 0xc0, !UPT ;  /* 0x7ffffffc04177892 */ /* 0x000fe2000f8ec0ff */
[----:B------:R-:W-:-:S02]  /*1580*/  HMUL2.BF16_V2 R14, R14, R2.H0_H0 ;  /* 0x200000020e0e7232 */ /* 0x000fc40000200000 */
[-C--:B------:R-:W-:Y:S02]  /*1590*/  HMUL2.BF16_V2 R15, R15, R2.reuse.H0_H0 ;  /* 0x200000020f0f7232 */ /* 0x080fe40000200000 */
[----:B------:R-:W-:Y:S01]  /*15a0*/  HMUL2.BF16_V2 R16, R16, R2.H0_H0 ;  /* 0x2000000210107232 */ /* 0x000fe20000200000 */
[----:B0-----:R-:W-:-:S03]  /*15b0*/  ULEA UR25, UR14, UR6, 0x18 ;  /* 0x000000060e197291 */ /* 0x001fc6000f8ec0ff */
[----:B------:R-:W-:-:S09]  /*15c0*/  UMOV UR6, URZ ;  /* 0x000000ff00067c82 */ /* 0x000fd20008000000 */
.L_x_275:
[----:B------:R-:W-:-:S04]  /*15d0*/  UIMAD UR14, UR6, UR13, URZ ;  /* 0x0000000d060e72a4 */ /* 0x000fc8000f8e02ff */
[----:B------:R-:W-:Y:S02]  /*15e0*/  USHF.R.U32.HI UR15, URZ, 0x1, UR14 ;  /* 0x00000001ff0f7899 */ /* 0x000fe4000801160e */
[----:B------:R-:W-:Y:S02]  /*15f0*/  UIADD3 UR14, UPT, UPT, UR14, UR13, URZ ;  /* 0x0000000d0e0e7290 */ /* 0x000fe4000fffe0ff */
[----:B------:R-:W-:Y:S02]  /*1600*/  ULEA UR15, UR5, UR15, 0x2 ;  /* 0x0000000f050f7291 */ /* 0x000fe4000f8e10ff */
[----:B------:R-:W-:Y:S02]  /*1610*/  USHF.R.U32.HI UR16, URZ, 0x1, UR14 ;  /* 0x00000001ff107899 */ /* 0x000fe4000801160e */
[----:B------:R-:W-:Y:S02]  /*1620*/  UIADD3 UR14, UPT, UPT, UR14, UR13, URZ ;  /* 0x0000000d0e0e7290 */ /* 0x000fe4000fffe0ff */
[----:B------:R-:W-:-:S02]  /*1630*/  ULEA UR15, UR15, UR25, 0x2 ;  /* 0x000000190f0f7291 */ /* 0x000fc4000f8e10ff */
[----:B------:R-:W-:Y:S02]  /*1640*/  USHF.R.U32.HI UR17, URZ, 0x1, UR14 ;  /* 0x00000001ff117899 */ /* 0x000fe4000801160e */
[----:B------:R-:W-:Y:S02]  /*1650*/  UIADD3 UR14, UPT, UPT, UR14, UR13, URZ ;  /* 0x0000000d0e0e7290 */ /* 0x000fe4000fffe0ff */
[----:B------:R-:W-:Y:S02]  /*1660*/  ULEA UR17, UR5, UR17, 0x2 ;  /* 0x0000001105117291 */ /* 0x000fe4000f8e10ff */
[----:B------:R-:W-:Y:S01]  /*1670*/  ULEA UR16, UR5, UR16, 0x2 ;  /* 0x0000001005107291 */ /* 0x000fe2000f8e10ff */
[----:B0-----:R-:W0:Y:S01]  /*1680*/  LDS.64 R4, [UR15] ;  /* 0x0000000fff047984 */ /* 0x001e220008000a00 */
[----:B------:R-:W-:Y:S02]  /*1690*/  ULEA UR17, UR17, UR25, 0x2 ;  /* 0x0000001911117291 */ /* 0x000fe4000f8e10ff */
[----:B------:R-:W-:-:S02]  /*16a0*/  USHF.R.U32.HI UR14, URZ, 0x1, UR14 ;  /* 0x00000001ff0e7899 */ /* 0x000fc4000801160e */
[----:B------:R-:W-:Y:S02]  /*16b0*/  ULEA UR16, UR16, UR25, 0x2 ;  /* 0x0000001910107291 */ /* 0x000fe4000f8e10ff */
[----:B------:R-:W-:-:S03]  /*16c0*/  ULEA UR14, UR5, UR14, 0x2 ;  /* 0x0000000e050e7291 */ /* 0x000fc6000f8e10ff */
[----:B------:R-:W1:Y:S01]  /*16d0*/  LDS R20, [UR17] ;  /* 0x00000011ff147984 */ /* 0x000e620008000800 */
[----:B------:R-:W-:-:S03]  /*16e0*/  ULEA UR14, UR14, UR25, 0x2 ;  /* 0x000000190e0e7291 */ /* 0x000fc6000f8e10ff */
[----:B------:R-:W2:Y:S04]  /*16f0*/  LDS R6, [UR16] ;  /* 0x00000010ff067984 */ /* 0x000ea80008000800 */
[----:B------:R-:W3:Y:S04]  /*1700*/  LDS R19, [UR17+0x4] ;  /* 0x00000411ff137984 */ /* 0x000ee80008000800 */
[----:B------:R-:W4:Y:S04]  /*1710*/  LDS R25, [UR16+0x4] ;  /* 0x00000410ff197984 */ /* 0x000f280008000800 */
[----:B------:R-:W5:Y:S04]  /*1720*/  LDS R21, [UR14] ;  /* 0x0000000eff157984 */ /* 0x000f680008000800 */
[----:B------:R-:W5:Y:S04]  /*1730*/  LDS R23, [UR14+0x4] ;  /* 0x0000040eff177984 */ /* 0x000f680008000800 */
[----:B------:R-:W-:Y:S04]  /*1740*/  LDS R24, [UR16+0xc] ;  /* 0x00000c10ff187984 */ /* 0x000fe80008000800 */
[----:B------:R-:W-:Y:S01]  /*1750*/  LDS R22, [UR17+0xc] ;  /* 0x00000c11ff167984 */ /* 0x000fe20008000800 */
[----:B0-----:R-:W-:-:S04]  /*1760*/  HFMA2.BF16_V2 R7, R13, R4, RZ ;  /* 0x000000040d077231 */ /* 0x001fc800002000ff */
[----:B------:R-:W-:Y:S02]  /*1770*/  HFMA2.BF16_V2 R17, R14, R5, R7 ;  /* 0x000000050e117231 */ /* 0x000fe40000200007 */
[----:B------:R-:W0:Y:S01]  /*1780*/  LDS.64 R4, [UR15+0x8] ;  /* 0x0000080fff047984 */ /* 0x000e220008000a00 */
[----:B-1----:R-:W-:-:S03]  /*1790*/  HFMA2.BF16_V2 R20, R13, R20, RZ.H0_H0 ;  /* 0x000000140d147231 */ /* 0x002fc600002400ff */
[----:B------:R-:W1:Y:S01]  /*17a0*/  LDS R7, [UR16+0x8] ;  /* 0x00000810ff077984 */ /* 0x000e620008000800 */
[----:B--2---:R-:W-:-:S03]  /*17b0*/  HFMA2.BF16_V2 R18, R13, R6, RZ ;  /* 0x000000060d127231 */ /* 0x004fc600002000ff */
[----:B------:R-:W2:Y:S01]  /*17c0*/  LDS R6, [UR17+0x8] ;  /* 0x00000811ff067984 */ /* 0x000ea20008000800 */
[----:B---3--:R-:W-:-:S03]  /*17d0*/  HFMA2.BF16_V2 R19, R14, R19, R20 ;  /* 0x000000130e137231 */ /* 0x008fc60000200014 */
[----:B------:R-:W3:Y:S01]  /*17e0*/  LDS R20, [UR14+0x8] ;  /* 0x0000080eff147984 */ /* 0x000ee20008000800 */
[C---:B----4-:R-:W-:Y:S02]  /*17f0*/  HFMA2.BF16_V2 R18, R14.reuse, R25, R18 ;  /* 0x000000190e127231 */ /* 0x050fe40000200012 */
[----:B-----5:R-:W-:Y:S02]  /*1800*/  HFMA2.BF16_V2 R25, R13, R21, RZ ;  /* 0x000000150d197231 */ /* 0x020fe400002000ff */
[----:B------:R-:W4:Y:S01]  /*1810*/  LDS R21, [UR14+0xc] ;  /* 0x00000c0eff157984 */ /* 0x000f220008000800 */
[----:B------:R-:W-:Y:S01]  /*1820*/  ULEA UR14, UR6, UR21, 0x2 ;  /* 0x00000015060e7291 */ /* 0x000fe2000f8e10ff */
[----:B------:R-:W-:Y:S01]  /*1830*/  HFMA2.BF16_V2 R23, R14, R23, R25 ;  /* 0x000000170e177231 */ /* 0x000fe20000200019 */
[----:B------:R-:W-:-:S04]  /*1840*/  UIADD3 UR6, UPT, UPT, UR6, 0x4, URZ ;  /* 0x0000000406067890 */ /* 0x000fc8000fffe0ff */
[----:B------:R-:W-:Y:S01]  /*1850*/  UISETP.NE.AND UP0, UPT, UR6, UR23, UPT ;  /* 0x000000170600728c */ /* 0x000fe2000bf05270 */
[----:B0-----:R-:W-:-:S04]  /*1860*/  HFMA2.BF16_V2 R17, R15, R4, R17 ;  /* 0x000000040f117231 */ /* 0x001fc80000200011 */
[----:B------:R-:W-:Y:S02]  /*1870*/  HFMA2.BF16_V2 R4, R16, R5, R17 ;  /* 0x0000000510047231 */ /* 0x000fe40000200011 */
[----:B-1----:R-:W-:-:S03]  /*1880*/  HFMA2.BF16_V2 R18, R15, R7, R18 ;  /* 0x000000070f127231 */ /* 0x002fc60000200012 */
[C---:B------:R-:W-:Y:S01]  /*1890*/  PRMT R5, R4.reuse, 0x7632, R5 ;  /* 0x0000763204057816 */ /* 0x040fe20000000005 */
[C---:B--2---:R-:W-:Y:S02]  /*18a0*/  HFMA2.BF16_V2 R19, R15.reuse, R6, R19 ;  /* 0x000000060f137231 */ /* 0x044fe40000200013 */
[C---:B------:R-:W-:Y:S01]  /*18b0*/  HFMA2.BF16_V2 R6, R16.reuse, R24, R18 ;  /* 0x0000001810067231 */ /* 0x040fe20000200012 */
[----:B------:R-:W-:Y:S01]  /*18c0*/  SHF.L.U32 R4, R4, 0x10, RZ ;  /* 0x0000001004047819 */ /* 0x000fe200000006ff */
[----:B---3--:R-:W-:Y:S02]  /*18d0*/  HFMA2.BF16_V2 R23, R15, R20, R23 ;  /* 0x000000140f177231 */ /* 0x008fe40000200017 */
[----:B------:R-:W-:Y:S02]  /*18e0*/  IMAD.U32 R5, R5, 0x10000, RZ ;  /* 0x0001000005057824 */ /* 0x000fe400078e00ff */
[----:B------:R-:W-:Y:S01]  /*18f0*/  HFMA2.BF16_V2 R17, R16, R22, R19 ;  /* 0x0000001610117231 */ /* 0x000fe20000200013 */
[----:B------:R-:W-:-:S02]  /*1900*/  PRMT R7, R6, 0x7632, R7 ;  /* 0x0000763206077816 */ /* 0x000fc40000000007 */
[----:B------:R-:W-:Y:S01]  /*1910*/  SHF.L.U32 R6, R6, 0x10, RZ ;  /* 0x0000001006067819 */ /* 0x000fe200000006ff */
[----:B------:R-:W-:Y:S01]  /*1920*/  FADD.FTZ R4, R4, R5 ;  /* 0x0000000504047221 */ /* 0x000fe20000010000 */
[----:B------:R-:W-:Y:S01]  /*1930*/  PRMT R18, R17, 0x7632, R18 ;  /* 0x0000763211127816 */ /* 0x000fe20000000012 */
[----:B----4-:R-:W-:Y:S02]  /*1940*/  HFMA2.BF16_V2 R19, R16, R21, R23 ;  /* 0x0000001510137231 */ /* 0x010fe40000200017 */
[----:B------:R-:W-:Y:S01]  /*1950*/  IMAD.U32 R7, R7, 0x10000, RZ ;  /* 0x0001000007077824 */ /* 0x000fe200078e00ff */
[----:B------:R-:W-:Y:S01]  /*1960*/  SHF.L.U32 R17, R17, 0x10, RZ ;  /* 0x0000001011117819 */ /* 0x000fe200000006ff */
[----:B------:R-:W-:Y:S01]  /*1970*/  IMAD.U32 R18, R18, 0x10000, RZ ;  /* 0x0001000012127824 */ /* 0x000fe200078e00ff */
[C---:B------:R-:W-:Y:S01]  /*1980*/  PRMT R20, R19.reuse, 0x7632, R20 ;  /* 0x0000763213147816 */ /* 0x040fe20000000014 */
[----:B------:R-:W-:Y:S01]  /*1990*/  FADD.FTZ R5, R6, R7 ;  /* 0x0000000706057221 */ /* 0x000fe20000010000 */
[----:B------:R-:W-:Y:S01]  /*19a0*/  SHF.L.U32 R19, R19, 0x10, RZ ;  /* 0x0000001013137819 */ /* 0x000fe200000006ff */
[----:B------:R-:W-:-:S02]  /*19b0*/  FADD.FTZ R6, R17, R18 ;  /* 0x0000001211067221 */ /* 0x000fc40000010000 */
[----:B------:R-:W-:-:S04]  /*19c0*/  IMAD.U32 R20, R20, 0x10000, RZ ;  /* 0x0001000014147824 */ /* 0x000fc800078e00ff */
[----:B------:R-:W-:-:S05]  /*19d0*/  FADD.FTZ R7, R19, R20 ;  /* 0x0000001413077221 */ /* 0x000fca0000010000 */
[----:B------:R0:W-:Y:S01]  /*19e0*/  STL.128 [UR14], R4 ;  /* 0x00000004ff007987 */ /* 0x0001e20008100c0e */
[----:B------:R-:W-:Y:S05]  /*19f0*/  BRA.U UP0, `(.L_x_275) ;  /* 0xfffffff900f47547 */ /* 0x000fea000b83ffff */
[----:B------:R-:W-:-:S05]  /*1a00*/  UMOV UR6, UR23 ;  /* 0x0000001700067c82 */ /* 0x000fca0008000000 */
.L_x_274:
        /* <DEDUP_REMOVED lines=8> */
[-C--:B------:R-:W-:Y:S02]  /*1a90*/  HMUL2.BF16_V2 R7, R7, R2.reuse.H0_H0 ;  /* 0x2000000207077232 */ /* 0x080fe40000200000 */
[--C-:B------:R-:W-:Y:S02]  /*1aa0*/  HFMA2.BF16_V2 R11, R9, 1, 1, -R3.reuse ;  /* 0x3f803f80090b7831 */ /* 0x100fe40000300003 */
[----:B------:R-:W-:Y:S01]  /*1ab0*/  HMUL2.BF16_V2 R6, R6, R2.H0_H0 ;  /* 0x2000000206067232 */ /* 0x000fe20000200000 */
[----:B------:R-:W-:Y:S01]  /*1ac0*/  ULEA UR14, UR5, UR14, 0x2 ;  /* 0x0000000e050e7291 */ /* 0x000fe2000f8e10ff */
[----:B------:R-:W-:Y:S01]  /*1ad0*/  HADD2.BF16_V2 R10, R10, -R3 ;  /* 0x800000030a0a7230 */ /* 0x000fe20000200000 */
[----:B------:R-:W-:-:S02]  /*1ae0*/  ULEA UR6, UR6, UR21, 0x2 ;  /* 0x0000001506067291 */ /* 0x000fc4000f8e10ff */
[----:B------:R-:W-:Y:S01]  /*1af0*/  UISETP.NE.AND UP0, UPT, UR23, 0x1, UPT ;  /* 0x000000011700788c */ /* 0x000fe2000bf05270 */
[-C--:B------:R-:W-:Y:S02]  /*1b00*/  HMUL2.BF16_V2 R9, R10, R2.reuse.H0_H0 ;  /* 0x200000020a097232 */ /* 0x080fe40000200000 */
        /* <DEDUP_REMOVED lines=52> */
.L_x_273:
        /* <DEDUP_REMOVED lines=9> */
[-C--:B------:R-:W-:Y:S01]  /*1ee0*/  HMUL2.BF16_V2 R13, R13, R2.reuse.H0_H0 ;  /* 0x200000020d0d7232 */ /* 0x080fe20000200000 */
        /* <DEDUP_REMOVED lines=12> */
.L_x_277:
[----:B0-----:R-:W2:Y:S01]  /*1fb0*/  LDL.128 R4, [UR27] ;  /* 0x0000001bff047983 */ /* 0x001ea20008100c00 */
[----:B------:R-:W-:Y:S02]  /*1fc0*/  USHF.R.U32.HI UR17, URZ, 0x1, UR15 ;  /* 0x00000001ff117899 */ /* 0x000fe4000801160f */
[----:B------:R-:W-:Y:S02]  /*1fd0*/  USHF.R.U32.HI UR16, URZ, 0x1, UR6 ;  /* 0x00000001ff107899 */ /* 0x000fe40008011606 */
[----:B------:R-:W-:Y:S02]  /*1fe0*/  USHF.R.U32.HI UR23, URZ, 0x1, UR30 ;  /* 0x00000001ff177899 */ /* 0x000fe4000801161e */
[----:B------:R-:W-:Y:S02]  /*1ff0*/  ULEA UR17, UR5, UR17, 0x2 ;  /* 0x0000001105117291 */ /* 0x000fe4000f8e10ff */
[----:B------:R-:W-:Y:S02]  /*2000*/  ULEA UR16, UR5, UR16, 0x2 ;  /* 0x0000001005107291 */ /* 0x000fe4000f8e10ff */
[----:B------:R-:W-:-:S02]  /*2010*/  ULEA UR23, UR5, UR23, 0x2 ;  /* 0x0000001705177291 */ /* 0x000fc4000f8e10ff */
[----:B------:R-:W-:Y:S02]  /*2020*/  ULEA UR17, UR17, UR29, 0x2 ;  /* 0x0000001d11117291 */ /* 0x000fe4000f8e10ff */
[----:B------:R-:W-:Y:S02]  /*2030*/  ULEA UR16, UR16, UR29, 0x2 ;  /* 0x0000001d10107291 */ /* 0x000fe4000f8e10ff */
[----:B------:R-:W-:Y:S02]  /*2040*/  ULEA UR23, UR23, UR29, 0x2 ;  /* 0x0000001d17177291 */ /* 0x000fe4000f8e10ff */
[----:B------:R-:W-:Y:S02]  /*2050*/  USHF.R.U32.HI UR25, URZ, 0x1, UR31 ;  /* 0x00000001ff197899 */ /* 0x000fe4000801161f */
[----:B------:R-:W-:Y:S01]  /*2060*/  UIADD3 UR14, UPT, UPT, UR14, 0x4, URZ ;  /* 0x000000040e0e7890 */ /* 0x000fe2000fffe0ff */
[----:B------:R-:W0:Y:S01]  /*2070*/  LDS R20, [UR17] ;  /* 0x00000011ff147984 */ /* 0x000e220008000800 */
[----:B------:R-:W-:-:S02]  /*2080*/  ULEA UR25, UR5, UR25, 0x2 ;  /* 0x0000001905197291 */ /* 0x000fc4000f8e10ff */
[----:B------:R-:W-:Y:S01]  /*2090*/  UISETP.NE.AND UP0, UPT, UR14, URZ, UPT ;  /* 0x000000ff0e00728c */ /* 0x000fe2000bf05270 */
[----:B------:R-:W1:Y:S01]  /*20a0*/  LDS.64 R14, [UR16] ;  /* 0x00000010ff0e7984 */ /* 0x000e620008000a00 */
[----:B------:R-:W-:Y:S02]  /*20b0*/  ULEA UR25, UR25, UR29, 0x2 ;  /* 0x0000001d19197291 */ /* 0x000fe4000f8e10ff */
[----:B------:R-:W-:Y:S01]  /*20c0*/  ULEA UR15, UR13, UR15, 0x2 ;  /* 0x0000000f0d0f7291 */ /* 0x000fe2000f8e10ff */
[----:B------:R-:W3:Y:S01]  /*20d0*/  LDS R24, [UR23] ;  /* 0x00000017ff187984 */ /* 0x000ee20008000800 */
[----:B------:R-:W-:Y:S02]  /*20e0*/  ULEA UR30, UR13, UR30, 0x2 ;  /* 0x0000001e0d1e7291 */ /* 0x000fe4000f8e10ff */
[----:B------:R-:W-:Y:S01]  /*20f0*/  ULEA UR31, UR13, UR31, 0x2 ;  /* 0x0000001f0d1f7291 */ /* 0x000fe2000f8e10ff */
[----:B------:R-:W4:Y:S01]  /*2100*/  LDS R21, [UR17+0x4] ;  /* 0x00000411ff157984 */ /* 0x000f220008000800 */
[----:B------:R-:W-:-:S03]  /*2110*/  ULEA UR6, UR13, UR6, 0x2 ;  /* 0x000000060d067291 */ /* 0x000fc6000f8e10ff */
[----:B------:R-:W5:Y:S04]  /*2120*/  LDS R25, [UR23+0x4] ;  /* 0x00000417ff197984 */ /* 0x000f680008000800 */
[----:B------:R-:W5:Y:S04]  /*2130*/  LDS R23, [UR25] ;  /* 0x00000019ff177984 */ /* 0x000f680008000800 */
[----:B------:R-:W5:Y:S01]  /*2140*/  LDS R27, [UR25+0x4] ;  /* 0x00000419ff1b7984 */ /* 0x000f620008000800 */
[C---:B0-----:R-:W-:Y:S02]  /*2150*/  HFMA2.BF16_V2 R22, R13.reuse, R20, RZ.H0_H0 ;  /* 0x000000140d167231 */ /* 0x041fe400002400ff */
[----:B-1----:R-:W-:-:S02]  /*2160*/  HFMA2.BF16_V2 R19, R13, R14, RZ ;  /* 0x0000000e0d137231 */ /* 0x002fc400002000ff */
[----:B---3--:R-:W-:Y:S02]  /*2170*/  HFMA2.BF16_V2 R20, R13, R24, RZ.H0_H0 ;  /* 0x000000180d147231 */ /* 0x008fe400002400ff */
[C---:B------:R-:W-:Y:S01]  /*2180*/  HFMA2.BF16_V2 R19, R16.reuse, R15, R19 ;  /* 0x0000000f10137231 */ /* 0x040fe20000200013 */
[----:B------:R-:W0:Y:S01]  /*2190*/  LDS R24, [UR25+0x8] ;  /* 0x00000819ff187984 */ /* 0x000e220008000800 */
[----:B----4-:R-:W-:-:S03]  /*21a0*/  HFMA2.BF16_V2 R22, R16, R21, R22 ;  /* 0x0000001510167231 */ /* 0x010fc60000200016 */
[----:B------:R-:W1:Y:S01]  /*21b0*/  LDS R21, [UR17+0x8] ;  /* 0x00000811ff157984 */ /* 0x000e620008000800 */
[----:B-----5:R-:W-:-:S03]  /*21c0*/  HFMA2.BF16_V2 R20, R16, R25, R20 ;  /* 0x0000001910147231 */ /* 0x020fc60000200014 */
[----:B------:R-:W3:Y:S01]  /*21d0*/  LDS R25, [UR23+0x8] ;  /* 0x00000817ff197984 */ /* 0x000ee20008000800 */
[----:B------:R-:W-:-:S03]  /*21e0*/  HFMA2.BF16_V2 R23, R13, R23, RZ ;  /* 0x000000170d177231 */ /* 0x000fc600002000ff */
[----:B------:R-:W4:Y:S01]  /*21f0*/  LDS.64 R14, [UR16+0x8] ;  /* 0x00000810ff0e7984 */ /* 0x000f220008000a00 */
[----:B------:R-:W-:-:S04]  /*2200*/  HFMA2.BF16_V2 R23, R16, R27, R23 ;  /* 0x0000001b10177231 */ /* 0x000fc80000200017 */
[C---:B0-----:R-:W-:Y:S02]  /*2210*/  HFMA2.BF16_V2 R23, R17.reuse, R24, R23 ;  /* 0x0000001811177231 */ /* 0x041fe40000200017 */
[C---:B-1----:R-:W-:Y:S02]  /*2220*/  HFMA2.BF16_V2 R22, R17.reuse, R21, R22 ;  /* 0x0000001511167231 */ /* 0x042fe40000200016 */
[C---:B---3--:R-:W-:Y:S02]  /*2230*/  HFMA2.BF16_V2 R20, R17.reuse, R25, R20 ;  /* 0x0000001911147231 */ /* 0x048fe40000200014 */
[----:B------:R-:W0:Y:S01]  /*2240*/  LDS R25, [UR17+0xc] ;  /* 0x00000c11ff197984 */ /* 0x000e220008000800 */
[----:B----4-:R-:W-:-:S03]  /*2250*/  HFMA2.BF16_V2 R21, R17, R14, R19 ;  /* 0x0000000e11157231 */ /* 0x010fc60000200013 */
[----:B------:R-:W1:Y:S01]  /*2260*/  LDS R19, [UR23+0xc] ;  /* 0x00000c17ff137984 */ /* 0x000e620008000800 */
[----:B------:R-:W-:-:S03]  /*2270*/  HFMA2.BF16_V2 R21, R18, R15, R21 ;  /* 0x0000000f12157231 */ /* 0x000fc60000200015 */
[----:B------:R-:W3:Y:S01]  /*2280*/  LDS R14, [UR25+0xc] ;  /* 0x00000c19ff0e7984 */ /* 0x000ee20008000800 */
[C---:B0-----:R-:W-:Y:S01]  /*2290*/  HFMA2.BF16_V2 R25, R18.reuse, R25, R22 ;  /* 0x0000001912197231 */ /* 0x041fe20000200016 */
[C---:B------:R-:W-:Y:S01]  /*22a0*/  PRMT R22, R21.reuse, 0x7632, R22 ;  /* 0x0000763215167816 */ /* 0x040fe20000000016 */
[----:B-1----:R-:W-:Y:S01]  /*22b0*/  HFMA2.BF16_V2 R15, R18, R19, R20 ;  /* 0x00000013120f7231 */ /* 0x002fe20000200014 */
[----:B------:R-:W-:-:S03]  /*22c0*/  PRMT R19, R21, 0x7610, R19 ;  /* 0x0000761015137816 */ /* 0x000fc60000000013 */
[----:B------:R-:W-:Y:S01]  /*22d0*/  IMAD.U32 R22, R22, 0x10000, RZ ;  /* 0x0001000016167824 */ /* 0x000fe200078e00ff */
[----:B------:R-:W-:Y:S01]  /*22e0*/  PRMT R24, R25, 0x7632, R24 ;  /* 0x0000763219187816 */ /* 0x000fe20000000018 */
[----:B---3--:R-:W-:Y:S01]  /*22f0*/  HFMA2.BF16_V2 R14, R18, R14, R23 ;  /* 0x0000000e120e7231 */ /* 0x008fe20000200017 */
[C---:B------:R-:W-:Y:S02]  /*2300*/  PRMT R21, R15.reuse, 0x7610, R21 ;  /* 0x000076100f157816 */ /* 0x040fe40000000015 */
[----:B------:R-:W-:Y:S02]  /*2310*/  PRMT R23, R15, 0x7632, R23 ;  /* 0x000076320f177816 */ /* 0x000fe40000000017 */
[----:B------:R-:W-:Y:S02]  /*2320*/  PRMT R15, R14, 0x7610, R15 ;  /* 0x000076100e0f7816 */ /* 0x000fe4000000000f */
[----:B------:R-:W-:Y:S01]  /*2330*/  PRMT R20, R25, 0x7610, R20 ;  /* 0x0000761019147816 */ /* 0x000fe20000000014 */
[----:B------:R-:W-:Y:S01]  /*2340*/  IMAD.U32 R25, R24, 0x10000, RZ ;  /* 0x0001000018197824 */ /* 0x000fe200078e00ff */
[----:B------:R-:W-:Y:S01]  /*2350*/  PRMT R14, R14, 0x7632, R14 ;  /* 0x000076320e0e7816 */ /* 0x000fe2000000000e */
[----:B------:R-:W-:Y:S01]  /*2360*/  IMAD.U32 R15, R15, 0x10000, RZ ;  /* 0x000100000f0f7824 */ /* 0x000fe200078e00ff */
[----:B------:R-:W-:-:S02]  /*2370*/  SHF.L.U32 R19, R19, 0x10, RZ ;  /* 0x0000001013137819 */ /* 0x000fc400000006ff */
[----:B------:R-:W-:Y:S02]  /*2380*/  SHF.L.U32 R20, R20, 0x10, RZ ;  /* 0x0000001014147819 */ /* 0x000fe400000006ff */
[----:B------:R-:W-:Y:S01]  /*2390*/  SHF.L.U32 R21, R21, 0x10, RZ ;  /* 0x0000001015157819 */ /* 0x000fe200000006ff */
[----:B------:R-:W-:Y:S01]  /*23a0*/  FADD.FTZ R19, R19, R22 ;  /* 0x0000001613137221 */ /* 0x000fe20000010000 */
        /* <DEDUP_REMOVED lines=13> */
.L_x_276:
        /* <DEDUP_REMOVED lines=15> */
[----:B------:R-:W-:-:S03]  /*2570*/  UISETP.NE.AND UP0, UPT, UR23, 0x1, UPT ;  /* 0x000000011700788c */ /* 0x000fc6000bf05270 */
        /* <DEDUP_REMOVED lines=23> */
[----:B-1----:R-:W0:Y:S04]  /*26f0*/  LDS R4, [UR6] ;  /* 0x00000006ff047984 */ /* 0x002e280008000800 */
[----:B------:R-:W1:Y:S04]  /*2700*/  LDS R5, [UR6+0x4] ;  /* 0x00000406ff057984 */ /* 0x000e680008000800 */
[----:B------:R-:W3:Y:S04]  /*2710*/  LDS R11, [UR6+0x8] ;  /* 0x00000806ff0b7984 */ /* 0x000ee80008000800 */
[----:B------:R-:W4:Y:S01]  /*2720*/  LDS R12, [UR6+0xc] ;  /* 0x00000c06ff0c7984 */ /* 0x000f220008000800 */
[----:B0-----:R-:W-:-:S04]  /*2730*/  HFMA2.BF16_V2 R4, R7, R4, RZ ;  /* 0x0000000407047231 */ /* 0x001fc800002000ff */
[----:B-1----:R-:W-:-:S04]  /*2740*/  HFMA2.BF16_V2 R4, R6, R5, R4 ;  /* 0x0000000506047231 */ /* 0x002fc80000200004 */
[----:B---3--:R-:W-:-:S04]  /*2750*/  HFMA2.BF16_V2 R5, R9, R11, R4 ;  /* 0x0000000b09057231 */ /* 0x008fc80000200004 */
[----:B----4-:R-:W-:-:S05]  /*2760*/  HFMA2.BF16_V2 R4, R10, R12, R5 ;  /* 0x0000000c0a047231 */ /* 0x010fca0000200005 */
[C---:B------:R-:W-:Y:S02]  /*2770*/  PRMT R5, R4.reuse, 0x7632, R5 ;  /* 0x0000763204057816 */ /* 0x040fe40000000005 */
[----:B------:R-:W-:Y:S02]  /*2780*/  SHF.L.U32 R4, R4, 0x10, RZ ;  /* 0x0000001004047819 */ /* 0x000fe400000006ff */
        /* <DEDUP_REMOVED lines=24> */
.L_x_272:
[----:B------:R-:W5:Y:S01]  /*2910*/  LDCU UR13, c[0x0][0x3e0] ;  /* 0x00007c00ff0d77ac */ /* 0x000f620008000800 */
[----:B------:R-:W-:Y:S02]  /*2920*/  UIADD3 UR5, UPT, UPT, UR5, 0x1, URZ ;  /* 0x0000000105057890 */ /* 0x000fe4000fffe0ff */
[----:B-----5:R-:W-:-:S04]  /*2930*/  ULOP3.LUT UR13, UR13, 0xffff, URZ, 0xc0, !UPT ;  /* 0x0000ffff0d0d7892 */ /* 0x020fc8000f8ec0ff */
[----:B------:R-:W-:-:S04]  /*2940*/  USHF.R.U32.HI UR6, URZ, 0x3, UR13 ;  /* 0x00000003ff067899 */ /* 0x000fc8000801160d */
[----:B------:R-:W-:-:S09]  /*2950*/  UISETP.NE.AND UP0, UPT, UR5, UR6, UPT ;  /* 0x000000060500728c */ /* 0x000fd2000bf05270 */
[----:B------:R-:W-:Y:S05]  /*2960*/  BRA.U UP0, `(.L_x_278) ;  /* 0xffffffe900147547 */ /* 0x000fea000b83ffff */
.L_x_270:
        /* <DEDUP_REMOVED lines=15> */
.L_x_288:
[----:B-1234-:R-:W0:Y:S01]  /*2a60*/  LDC.64 R4, c[0x0][0x3b0] ;  /* 0x0000ec00ff047b82 */ /* 0x01ee220000000a00 */
[----:B------:R-:W-:Y:S01]  /*2a70*/  IADD3 R9, PT, PT, R3, -0x3, RZ ;  /* 0xfffffffd03097810 */ /* 0x000fe20007ffe0ff */
        /* <DEDUP_REMOVED lines=17> */
[----:B------:R-:W-:Y:S01]  /*2b90*/  IADD3 R19, PT, PT, R3, -0x2, RZ ;  /* 0xfffffffe03137810 */ /* 0x000fe20007ffe0ff */
[----:B---3--:R-:W-:Y:S01]  /*2ba0*/  @P0 FMUL.FTZ R17, R15, R12 ;  /* 0x0000000c0f110220 */ /* 0x008fe20000410000 */
[----:B------:R-:W-:-:S04]  /*2bb0*/  LOP3.LUT R12, R10, 0xfffffffd, RZ, 0xc0, !PT ;  /* 0xfffffffd0a0c7812 */ /* 0x000fc800078ec0ff */
[----:B------:R1:W-:Y:S04]  /*2bc0*/  @P0 STL [R2+-0x8], R17 ;  /* 0xfffff81102000387 */ /* 0x0003e80000100800 */
[----:B------:R2:W5:Y:S01]  /*2bd0*/  LD.E R9, desc[UR18][R12.64] ;  /* 0x000000120c097980 */ /* 0x000562000c101900 */
[----:B------:R-:W-:Y:S02]  /*2be0*/  F2FP.BF16.F32.PACK_AB R16, RZ, R17 ;  /* 0x00000011ff10723e */ /* 0x000fe400000010ff */
[----:B0-----:R-:W-:Y:S02]  /*2bf0*/  ISETP.NE.AND P0, PT, R14, RZ, PT ;  /* 0x000000ff0e00720c */ /* 0x001fe40003f05270 */
[----:B-1----:R-:W-:-:S11]  /*2c00*/  SEL R17, R8, 0x7610, P1 ;  /* 0x0000761008117807 */ /* 0x002fd60000800000 */
.L_x_281:
[----:B-----5:R-:W-:-:S05]  /*2c10*/  HADD2.BF16_V2 R14, R9, R16.H0_H0 ;  /* 0x20000010090e7230 */ /* 0x020fca0000200000 */
[----:B------:R-:W-:-:S05]  /*2c20*/  PRMT R15, R9, R17, R14 ;  /* 0x00000011090f7216 */ /* 0x000fca000000000e */
[----:B------:R-:W3:Y:S02]  /*2c30*/  ATOM.E.CAS.STRONG.GPU PT, R14, [R12], R9, R15 ;  /* 0x000000090c0e738b */ /* 0x000ee400001ee10f */
[----:B---3--:R-:W-:Y:S01]  /*2c40*/  ISETP.NE.U32.AND P1, PT, R14, R9, PT ;  /* 0x000000090e00720c */ /* 0x008fe20003f25070 */
[----:B------:R-:W-:-:S12]  /*2c50*/  IMAD.MOV.U32 R9, RZ, RZ, R14 ;  /* 0x000000ffff097224 */ /* 0x000fd800078e000e */
[----:B------:R-:W-:Y:S05]  /*2c60*/  @P1 BRA `(.L_x_281) ;  /* 0xfffffffc00e81947 */ /* 0x000fea000383ffff */
[----:B------:R-:W-:Y:S05]  /*2c70*/  BSYNC.RECONVERGENT B0 ;  /* 0x0000000000007941 */ /* 0x000fea0003800200 */
.L_x_280:
[----:B------:R-:W-:Y:S01]  /*2c80*/  IMAD.WIDE.U32 R14, R19, 0x4, R4 ;  /* 0x00000004130e7825 */ /* 0x000fe200078e0004 */
[----:B------:R-:W0:Y:S01]  /*2c90*/  @P0 LDC.64 R16, c[0x0][0x3a8] ;  /* 0x0000ea00ff100b82 */ /* 0x000e220000000a00 */
[----:B------:R-:W3:Y:S04]  /*2ca0*/  LDL R9, [R2+-0x4] ;  /* 0xfffffc0002097983 */ /* 0x000ee80000100800 */
[----:B------:R-:W0:Y:S02]  /*2cb0*/  LDG.E.CONSTANT R15, desc[UR18][R14.64] ;  /* 0x000000120e0f7981 */ /* 0x000e24000c1e9900 */
[----:B0-----:R-:W-:-:S06]  /*2cc0*/  @P0 IMAD.WIDE R16, R15, 0x4, R16 ;  /* 0x000000040f100825 */ /* 0x001fcc00078e0210 */
[----:B------:R0:W3:Y:S01]  /*2cd0*/  @P0 LDG.E.CONSTANT R16, desc[UR18][R16.64] ;  /* 0x0000001210100981 */ /* 0x0000e2000c1e9900 */
[----:B------:R-:W-:-:S04]  /*2ce0*/  IMAD R11, R15, UR7, R0 ;  /* 0x000000070f0b7c24 */ /* 0x000fc8000f8e0200 */
[----:B------:R-:W-:-:S03]  /*2cf0*/  IMAD.WIDE.U32 R10, R11, 0x2, R6 ;  /* 0x000000020b0a7825 */ /* 0x000fc600078e0006 */
[C---:B--2---:R-:W-:Y:S02]  /*2d00*/  LOP3.LUT R12, R10.reuse, 0xfffffffd, RZ, 0xc0, !PT ;  /* 0xfffffffd0a0c7812 */ /* 0x044fe400078ec0ff */
[----:B------:R-:W-:Y:S02]  /*2d10*/  MOV R13, R11 ;  /* 0x0000000b000d7202 */ /* 0x000fe40000000f00 */
        /* <DEDUP_REMOVED lines=8> */
.L_x_283:
[----:B-----5:R-:W-:-:S05]  /*2da0*/  HADD2.BF16_V2 R14, R15, R16.H0_H0 ;  /* 0x200000100f0e7230 */ /* 0x020fca0000200000 */
[----:B0-----:R-:W-:-:S05]  /*2db0*/  PRMT R9, R15, R17, R14 ;  /* 0x000000110f097216 */ /* 0x001fca000000000e */
[----:B------:R-:W2:Y:S02]  /*2dc0*/  ATOM.E.CAS.STRONG.GPU PT, R14, [R12], R15, R9 ;  /* 0x0000000f0c0e738b */ /* 0x000ea400001ee109 */
[----:B--2---:R-:W-:Y:S02]  /*2dd0*/  ISETP.NE.U32.AND P1, PT, R14, R15, PT ;  /* 0x0000000f0e00720c */ /* 0x004fe40003f25070 */
[----:B------:R-:W-:-:S11]  /*2de0*/  MOV R15, R14 ;  /* 0x0000000e000f7202 */ /* 0x000fd60000000f00 */
[----:B------:R-:W-:Y:S05]  /*2df0*/  @P1 BRA `(.L_x_283) ;  /* 0xfffffffc00e81947 */ /* 0x000fea000383ffff */
[----:B------:R-:W-:Y:S05]  /*2e00*/  BSYNC.RECONVERGENT B0 ;  /* 0x0000000000007941 */ /* 0x000fea0003800200 */
.L_x_282:
        /* <DEDUP_REMOVED lines=19> */
.L_x_285:
[----:B-----5:R-:W-:-:S05]  /*2f40*/  HADD2.BF16_V2 R14, R15, R16.H0_H0 ;  /* 0x200000100f0e7230 */ /* 0x020fca0000200000 */
[----:B0-----:R-:W-:-:S05]  /*2f50*/  PRMT R9, R15, R17, R14 ;  /* 0x000000110f097216 */ /* 0x001fca000000000e */
[----:B------:R-:W2:Y:S02]  /*2f60*/  ATOM.E.CAS.STRONG.GPU PT, R14, [R12], R15, R9 ;  /* 0x0000000f0c0e738b */ /* 0x000ea400001ee109 */
[----:B--2---:R-:W-:Y:S02]  /*2f70*/  ISETP.NE.U32.AND P1, PT, R14, R15, PT ;  /* 0x0000000f0e00720c */ /* 0x004fe40003f25070 */
[----:B------:R-:W-:-:S11]  /*2f80*/  MOV R15, R14 ;  /* 0x0000000e000f7202 */ /* 0x000fd60000000f00 */
[----:B------:R-:W-:Y:S05]  /*2f90*/  @P1 BRA `(.L_x_285) ;  /* 0xfffffffc00e81947 */ /* 0x000fea000383ffff */
[----:B------:R-:W-:Y:S05]  /*2fa0*/  BSYNC.RECONVERGENT B0 ;  /* 0x0000000000007941 */ /* 0x000fea0003800200 */
.L_x_284:
[----:B------:R-:W-:Y:S01]  /*2fb0*/  IMAD.WIDE.U32 R10, R3, 0x4, R4 ;  /* 0x00000004030a7825 */ /* 0x000fe200078e0004 */
[----:B------:R-:W0:Y:S01]  /*2fc0*/  @P0 LDC.64 R12, c[0x0][0x3a8] ;  /* 0x0000ea00ff0c0b82 */ /* 0x000e220000000a00 */
[----:B------:R-:W2:Y:S04]  /*2fd0*/  LDL R5, [R2+0x4] ;  /* 0x0000040002057983 */ /* 0x000ea80000100800 */
[----:B------:R-:W0:Y:S02]  /*2fe0*/  LDG.E.CONSTANT R11, desc[UR18][R10.64] ;  /* 0x000000120a0b7981 */ /* 0x000e24000c1e9900 */
[----:B0-----:R-:W-:-:S06]  /*2ff0*/  @P0 IMAD.WIDE R12, R11, 0x4, R12 ;  /* 0x000000040b0c0825 */ /* 0x001fcc00078e020c */
[----:B------:R-:W3:Y:S01]  /*3000*/  @P0 LDG.E.CONSTANT R12, desc[UR18][R12.64] ;  /* 0x000000120c0c0981 */ /* 0x000ee2000c1e9900 */
[----:B------:R-:W-:-:S04]  /*3010*/  IMAD R9, R11, UR7, R0 ;  /* 0x000000070b097c24 */ /* 0x000fc8000f8e0200 */
[----:B------:R-:W-:-:S04]  /*3020*/  IMAD.WIDE.U32 R6, R9, 0x2, R6 ;  /* 0x0000000209067825 */ /* 0x000fc800078e0006 */
[----:B--2---:R-:W-:Y:S01]  /*3030*/  @!P0 IMAD.MOV.U32 R9, RZ, RZ, R5 ;  /* 0x000000ffff098224 */ /* 0x004fe200078e0005 */
[C---:B------:R-:W-:Y:S02]  /*3040*/  LOP3.LUT R4, R6.reuse, 0xfffffffd, RZ, 0xc0, !PT ;  /* 0xfffffffd06047812 */ /* 0x040fe400078ec0ff */
[----:B------:R-:W-:Y:S01]  /*3050*/  LOP3.LUT R10, R6, 0x2, RZ, 0xc0, !PT ;  /* 0x00000002060a7812 */ /* 0x000fe200078ec0ff */
[----:B------:R-:W-:Y:S03]  /*3060*/  BSSY.RECONVERGENT B0, `(.L_x_286) ;  /* 0x000000e000007945 */ /* 0x000fe60003800200 */
[----:B------:R-:W-:Y:S01]  /*3070*/  ISETP.EQ.U32.AND P1, PT, R10, RZ, PT ;  /* 0x000000ff0a00720c */ /* 0x000fe20003f22070 */
[----:B---3--:R-:W-:Y:S01]  /*3080*/  @P0 FMUL.FTZ R9, R12, R5 ;  /* 0x000000050c090220 */ /* 0x008fe20000410000 */
[----:B------:R-:W-:-:S04]  /*3090*/  MOV R5, R7 ;  /* 0x0000000700057202 */ /* 0x000fc80000000f00 */
[----:B------:R0:W-:Y:S04]  /*30a0*/  @P0 STL [R2+0x4], R9 ;  /* 0x0000040902000387 */ /* 0x0001e80000100800 */
[----:B------:R0:W5:Y:S01]  /*30b0*/  LD.E R11, desc[UR18][R4.64] ;  /* 0x00000012040b7980 */ /* 0x000162000c101900 */
[----:B------:R-:W-:Y:S02]  /*30c0*/  F2FP.BF16.F32.PACK_AB R10, RZ, R9 ;  /* 0x00000009ff0a723e */ /* 0x000fe400000010ff */
[----:B------:R-:W-:-:S07]  /*30d0*/  SEL R12, R8, 0x7610, P1 ;  /* 0x00007610080c7807 */ /* 0x000fce0000800000 */
.L_x_287:
[----:B-----5:R-:W-:-:S05]  /*30e0*/  HADD2.BF16_V2 R8, R11, R10.H0_H0 ;  /* 0x2000000a0b087230 */ /* 0x020fca0000200000 */
[----:B0-----:R-:W-:-:S05]  /*30f0*/  PRMT R9, R11, R12, R8 ;  /* 0x0000000c0b097216 */ /* 0x001fca0000000008 */
[----:B------:R-:W2:Y:S02]  /*3100*/  ATOM.E.CAS.STRONG.GPU PT, R8, [R4], R11, R9 ;  /* 0x0000000b0408738b */ /* 0x000ea400001ee109 */
[----:B--2---:R-:W-:Y:S02]  /*3110*/  ISETP.NE.U32.AND P1, PT, R8, R11, PT ;  /* 0x0000000b0800720c */ /* 0x004fe40003f25070 */
[----:B------:R-:W-:-:S11]  /*3120*/  MOV R11, R8 ;  /* 0x00000008000b7202 */ /* 0x000fd60000000f00 */
[----:B------:R-:W-:Y:S05]  /*3130*/  @P1 BRA `(.L_x_287) ;  /* 0xfffffffc00e81947 */ /* 0x000fea000383ffff */
[----:B------:R-:W-:Y:S05]  /*3140*/  BSYNC.RECONVERGENT B0 ;  /* 0x0000000000007941 */ /* 0x000fea0003800200 */
.L_x_286:
[----:B------:R-:W-:Y:S01]  /*3150*/  UIADD3 UR6, UPT, UPT, UR6, 0x4, URZ ;  /* 0x0000000406067890 */ /* 0x000fe2000fffe0ff */
[----:B------:R-:W-:Y:S01]  /*3160*/  VIADD R2, R2, 0x10 ;  /* 0x0000001002027836 */ /* 0x000fe20000000000 */
[----:B------:R-:W-:Y:S02]  /*3170*/  IADD3 R3, PT, PT, R3, 0x4, RZ ;  /* 0x0000000403037810 */ /* 0x000fe40007ffe0ff */
[----:B------:R-:W-:-:S09]  /*3180*/  UISETP.NE.AND UP0, UPT, UR6, URZ, UPT ;  /* 0x000000ff0600728c */ /* 0x000fd2000bf05270 */
[----:B------:R-:W-:Y:S05]  /*3190*/  BRA.U UP0, `(.L_x_288) ;  /* 0xfffffff900307547 */ /* 0x000fea000b83ffff */
.L_x_279:
        /* <DEDUP_REMOVED lines=8> */
.L_x_291:
[----:B0----5:R-:W0:Y:S01]  /*3220*/  LDC.64 R2, c[0x0][0x3b0] ;  /* 0x0000ec00ff027b82 */ /* 0x021e220000000a00 */
[----:B------:R-:W2:Y:S01]  /*3230*/  LDL R10, [UR7] ;  /* 0x00000007ff0a7983 */ /* 0x000ea20008100800 */
[----:B------:R-:W0:Y:S06]  /*3240*/  LDCU UR5, c[0x0][0x3d4] ;  /* 0x00007a80ff0577ac */ /* 0x000e2c0008000800 */
[----:B-1234-:R-:W1:Y:S08]  /*3250*/  @P1 LDC.64 R4, c[0x0][0x3a8] ;  /* 0x0000ea00ff041b82 */ /* 0x01ee700000000a00 */
[----:B------:R-:W2:Y:S01]  /*3260*/  LDC.64 R6, c[0x0][0x388] ;  /* 0x0000e200ff067b82 */ /* 0x000ea20000000a00 */
[----:B0-----:R-:W-:-:S06]  /*3270*/  IMAD.WIDE.U32 R2, R11, 0x4, R2 ;  /* 0x000000040b027825 */ /* 0x001fcc00078e0002 */
[----:B------:R-:W1:Y:S02]  /*3280*/  LDG.E.CONSTANT R3, desc[UR18][R2.64] ;  /* 0x0000001202037981 */ /* 0x000e64000c1e9900 */
[----:B-1----:R-:W-:-:S06]  /*3290*/  @P1 IMAD.WIDE R4, R3, 0x4, R4 ;  /* 0x0000000403041825 */ /* 0x002fcc00078e0204 */
[----:B------:R-:W3:Y:S01]  /*32a0*/  @P1 LDG.E.CONSTANT R5, desc[UR18][R4.64] ;  /* 0x0000001204051981 */ /* 0x000ee2000c1e9900 */
[----:B------:R-:W-:-:S04]  /*32b0*/  IMAD R9, R3, UR5, R0 ;  /* 0x0000000503097c24 */ /* 0x000fc8000f8e0200 */
[----:B--2---:R-:W-:-:S04]  /*32c0*/  IMAD.WIDE.U32 R6, R9, 0x2, R6 ;  /* 0x0000000209067825 */ /* 0x004fc800078e0006 */
[----:B------:R-:W-:Y:S01]  /*32d0*/  IMAD.MOV.U32 R9, RZ, RZ, R7 ;  /* 0x000000ffff097224 */ /* 0x000fe200078e0007 */
[C---:B------:R-:W-:Y:S02]  /*32e0*/  LOP3.LUT R8, R6.reuse, 0xfffffffd, RZ, 0xc0, !PT ;  /* 0xfffffffd06087812 */ /* 0x040fe400078ec0ff */
[----:B------:R-:W-:Y:S01]  /*32f0*/  LOP3.LUT R2, R6, 0x2, RZ, 0xc0, !PT ;  /* 0x0000000206027812 */ /* 0x000fe200078ec0ff */
[----:B------:R-:W-:Y:S01]  /*3300*/  HFMA2 R12, -RZ, RZ, 0, 0.19775390625 ;  /* 0x00003254ff0c7431 */ /* 0x000fe200000001ff */
[----:B------:R-:W-:Y:S02]  /*3310*/  BSSY.RECONVERGENT B0, `(.L_x_289) ;  /* 0x000000d000007945 */ /* 0x000fe40003800200 */
[----:B------:R-:W-:-:S04]  /*3320*/  ISETP.EQ.U32.AND P0, PT, R2, RZ, PT ;  /* 0x000000ff0200720c */ /* 0x000fc80003f02070 */
[----:B------:R-:W-:Y:S01]  /*3330*/  SEL R12, R12, 0x7610, P0 ;  /* 0x000076100c0c7807 */ /* 0x000fe20000000000 */
[----:B---3--:R-:W-:-:S05]  /*3340*/  @P1 FMUL.FTZ R10, R5, R10 ;  /* 0x0000000a050a1220 */ /* 0x008fca0000410000 */
[----:B------:R0:W-:Y:S04]  /*3350*/  @P1 STL [UR7], R10 ;  /* 0x0000000aff001987 */ /* 0x0001e80008100807 */
[----:B------:R0:W5:Y:S01]  /*3360*/  LD.E R3, desc[UR18][R8.64] ;  /* 0x0000001208037980 */ /* 0x000162000c101900 */
[----:B------:R-:W-:-:S07]  /*3370*/  F2FP.BF16.F32.PACK_AB R4, RZ, R10 ;  /* 0x0000000aff04723e */ /* 0x000fce00000010ff */
.L_x_290:
[----:B-----5:R-:W-:-:S05]  /*3380*/  HADD2.BF16_V2 R2, R3, R4.H0_H0 ;  /* 0x2000000403027230 */ /* 0x020fca0000200000 */
[----:B------:R-:W-:-:S05]  /*3390*/  PRMT R5, R3, R12, R2 ;  /* 0x0000000c03057216 */ /* 0x000fca0000000002 */
[----:B------:R-:W2:Y:S02]  /*33a0*/  ATOM.E.CAS.STRONG.GPU PT, R2, [R8], R3, R5 ;  /* 0x000000030802738b */ /* 0x000ea400001ee105 */
[----:B--2---:R-:W-:Y:S02]  /*33b0*/  ISETP.NE.U32.AND P0, PT, R2, R3, PT ;  /* 0x000000030200720c */ /* 0x004fe40003f05070 */
[----:B------:R-:W-:-:S11]  /*33c0*/  MOV R3, R2 ;  /* 0x0000000200037202 */ /* 0x000fd60000000f00 */
[----:B------:R-:W-:Y:S05]  /*33d0*/  @P0 BRA `(.L_x_290) ;  /* 0xfffffffc00e80947 */ /* 0x000fea000383ffff */
[----:B------:R-:W-:Y:S05]  /*33e0*/  BSYNC.RECONVERGENT B0 ;  /* 0x0000000000007941 */ /* 0x000fea0003800200 */
.L_x_289:
[----:B------:R-:W-:Y:S01]  /*33f0*/  UIADD3 UR4, UPT, UPT, UR4, 0x1, URZ ;  /* 0x0000000104047890 */ /* 0x000fe2000fffe0ff */
[----:B------:R-:W-:Y:S01]  /*3400*/  VIADD R11, R11, 0x1 ;  /* 0x000000010b0b7836 */ /* 0x000fe20000000000 */
[----:B------:R-:W-:Y:S02]  /*3410*/  UIADD3 UR7, UPT, UPT, UR7, 0x4, URZ ;  /* 0x0000000407077890 */ /* 0x000fe4000fffe0ff */
[----:B------:R-:W-:-:S09]  /*3420*/  UISETP.NE.AND UP0, UPT, UR4, URZ, UPT ;  /* 0x000000ff0400728c */ /* 0x000fd2000bf05270 */
[----:B------:R-:W-:Y:S05]  /*3430*/  BRA.U UP0, `(.L_x_291) ;  /* 0xfffffffd00787547 */ /* 0x000fea000b83ffff */
[----:B------:R-:W-:Y:S05]  /*3440*/  EXIT ;  /* 0x000000000000794d */ /* 0x000fea0003800000 */
        .weak           $__internal_20_$__cuda_sm20_div_u64
        .type           $__internal_20_$__cuda_sm20_div_u64,@function
        .size           $__internal_20_$__cuda_sm20_div_u64,($__internal_21_$__cuda_sm20_rem_u16 - $__internal_20_$__cuda_sm20_div_u64)
$__internal_20_$__cuda_sm20_div_u64:
        /* <DEDUP_REMOVED lines=23> */
[----:B------:R-:W-:-:S04]  /*35c0*/  IMAD R6, R5, UR6, R7 ;  /* 0x0000000605067c24 */ /* 0x000fc8000f8e0207 */
[----:B------:R-:W-:Y:S01]  /*35d0*/  IMAD.HI.U32 R8, R9, R11, RZ ;  /* 0x0000000b09087227 */ /* 0x000fe200078e00ff */
[----:B------:R-:W-:-:S05]  /*35e0*/  IADD3.X R6, PT, PT, RZ, ~R6, RZ, P0, !PT ;  /* 0x80000006ff067210 */ /* 0x000fca00007fe4ff */
[----:B------:R-:W-:-:S04]  /*35f0*/  IMAD.WIDE.U32 R8, P0, R9, R6, R8 ;  /* 0x0000000609087225 */ /* 0x000fc80007800008 */
[C---:B------:R-:W-:Y:S02]  /*3600*/  IMAD R7, R5.reuse, R6, RZ ;  /* 0x0000000605077224 */ /* 0x040fe400078e02ff */
[----:B------:R-:W-:-:S04]  /*3610*/  IMAD.HI.U32 R8, P1, R5, R11, R8 ;  /* 0x0000000b05087227 */ /* 0x000fc80007820008 */
[----:B------:R-:W-:Y:S01]  /*3620*/  IMAD.HI.U32 R6, R5, R6, RZ ;  /* 0x0000000605067227 */ /* 0x000fe200078e00ff */
[----:B------:R-:W-:-:S03]  /*3630*/  IADD3 R8, P2, PT, R7, R8, RZ ;  /* 0x0000000807087210 */ /* 0x000fc60007f5e0ff */
[----:B------:R-:W-:Y:S02]  /*3640*/  HFMA2 R7, -RZ, RZ, 0, 0 ;  /* 0x00000000ff077431 */ /* 0x000fe400000001ff */
[----:B------:R-:W-:Y:S02]  /*3650*/  IMAD.X R5, R6, 0x1, R5, P0 ;  /* 0x0000000106057824 */ /* 0x000fe400000e0605 */
[----:B------:R-:W-:-:S03]  /*3660*/  IMAD.HI.U32 R6, R8, UR12, RZ ;  /* 0x0000000c08067c27 */ /* 0x000fc6000f8e00ff */
[----:B------:R-:W-:Y:S01]  /*3670*/  IADD3.X R10, PT, PT, RZ, RZ, R5, P2, P1 ;  /* 0x000000ffff0a7210 */ /* 0x000fe200017e2405 */
[----:B------:R-:W-:-:S04]  /*3680*/  IMAD.WIDE.U32 R6, R8, R3, R6 ;  /* 0x0000000308067225 */ /* 0x000fc800078e0006 */
[C---:B------:R-:W-:Y:S02]  /*3690*/  IMAD R9, R10.reuse, R3, RZ ;  /* 0x000000030a097224 */ /* 0x040fe400078e02ff */
[----:B------:R-:W-:-:S04]  /*36a0*/  IMAD.HI.U32 R6, P0, R10, UR12, R6 ;  /* 0x0000000c0a067c27 */ /* 0x000fc8000f800006 */
[----:B------:R-:W-:Y:S01]  /*36b0*/  IMAD.HI.U32 R5, R10, R3, RZ ;  /* 0x000000030a057227 */ /* 0x000fe200078e00ff */
[----:B------:R-:W-:-:S04]  /*36c0*/  IADD3 R8, P1, PT, R9, R6, RZ ;  /* 0x0000000609087210 */ /* 0x000fc80007f3e0ff */
[----:B------:R-:W-:Y:S01]  /*36d0*/  IADD3.X R5, PT, PT, R5, RZ, RZ, P0, !PT ;  /* 0x000000ff05057210 */ /* 0x000fe200007fe4ff */
[----:B------:R-:W-:-:S04]  /*36e0*/  IMAD.WIDE.U32 R6, R8, UR6, RZ ;  /* 0x0000000608067c25 */ /* 0x000fc8000f8e00ff */
[----:B------:R-:W-:Y:S01]  /*36f0*/  IMAD.X R5, RZ, RZ, R5, P1 ;  /* 0x000000ffff057224 */ /* 0x000fe200008e0605 */
[----:B------:R-:W-:-:S03]  /*3700*/  IADD3 R12, P0, PT, -R6, UR12, RZ ;  /* 0x0000000c060c7c10 */ /* 0x000fc6000ff1e1ff */
[----:B------:R-:W-:Y:S01]  /*3710*/  IMAD R10, R5, UR6, R7 ;  /* 0x00000006050a7c24 */ /* 0x000fe2000f8e0207 */
[----:B------:R-:W-:-:S04]  /*3720*/  IADD3 R7, P1, PT, R12, -UR6, RZ ;  /* 0x800000060c077c10 */ /* 0x000fc8000ff3e0ff */
[----:B------:R-:W-:Y:S02]  /*3730*/  IADD3.X R10, PT, PT, ~R10, R3, RZ, P0, !PT ;  /* 0x000000030a0a7210 */ /* 0x000fe400007fe5ff */
[----:B------:R-:W-:Y:S02]  /*3740*/  ISETP.GE.U32.AND P0, PT, R12, UR6, PT ;  /* 0x000000060c007c0c */ /* 0x000fe4000bf06070 */
[----:B------:R-:W-:Y:S02]  /*3750*/  IADD3 R3, P2, PT, R8, 0x1, RZ ;  /* 0x0000000108037810 */ /* 0x000fe40007f5e0ff */
[C---:B------:R-:W-:Y:S02]  /*3760*/  ISETP.GE.U32.AND.EX P0, PT, R10.reuse, RZ, PT, P0 ;  /* 0x000000ff0a00720c */ /* 0x040fe40003f06100 */
[----:B------:R-:W-:Y:S02]  /*3770*/  IADD3.X R9, PT, PT, R10, -0x1, RZ, P1, !PT ;  /* 0xffffffff0a097810 */ /* 0x000fe40000ffe4ff */
[----:B------:R-:W-:-:S02]  /*3780*/  IADD3.X R6, PT, PT, RZ, R5, RZ, P2, !PT ;  /* 0x00000005ff067210 */ /* 0x000fc400017fe4ff */
[----:B------:R-:W-:Y:S02]  /*3790*/  SEL R7, R7, R12, P0 ;  /* 0x0000000c07077207 */ /* 0x000fe40000000000 */
[----:B------:R-:W-:Y:S02]  /*37a0*/  SEL R3, R3, R8, P0 ;  /* 0x0000000803037207 */ /* 0x000fe40000000000 */
[----:B------:R-:W-:Y:S02]  /*37b0*/  SEL R9, R9, R10, P0 ;  /* 0x0000000a09097207 */ /* 0x000fe40000000000 */
[----:B------:R-:W-:Y:S02]  /*37c0*/  SEL R8, R6, R5, P0 ;  /* 0x0000000506087207 */ /* 0x000fe40000000000 */
[----:B------:R-:W-:Y:S02]  /*37d0*/  ISETP.GE.U32.AND P0, PT, R7, UR6, PT ;  /* 0x0000000607007c0c */ /* 0x000fe4000bf06070 */
[----:B------:R-:W-:-:S02]  /*37e0*/  IADD3 R6, P2, PT, R3, 0x1, RZ ;  /* 0x0000000103067810 */ /* 0x000fc40007f5e0ff */
[----:B------:R-:W-:Y:S02]  /*37f0*/  ISETP.GE.U32.AND.EX P0, PT, R9, RZ, PT, P0 ;  /* 0x000000ff0900720c */ /* 0x000fe40003f06100 */
[----:B------:R-:W-:Y:S01]  /*3800*/  ISETP.NE.U32.AND P1, PT, RZ, UR6, PT ;  /* 0x00000006ff007c0c */ /* 0x000fe2000bf25070 */
[----:B------:R-:W-:Y:S01]  /*3810*/  IMAD.X R7, RZ, RZ, R8, P2 ;  /* 0x000000ffff077224 */ /* 0x000fe200010e0608 */
[----:B------:R-:W-:Y:S02]  /*3820*/  SEL R6, R6, R3, P0 ;  /* 0x0000000306067207 */ /* 0x000fe40000000000 */
[----:B------:R-:W-:Y:S02]  /*3830*/  MOV R3, 0x0 ;  /* 0x0000000000037802 */ /* 0x000fe40000000f00 */
[----:B------:R-:W-:Y:S02]  /*3840*/  ISETP.NE.AND.EX P1, PT, RZ, RZ, PT, P1 ;  /* 0x000000ffff00720c */ /* 0x000fe40003f25310 */
[----:B------:R-:W-:-:S02]  /*3850*/  SEL R7, R7, R8, P0 ;  /* 0x0000000807077207 */ /* 0x000fc40000000000 */
[----:B------:R-:W-:Y:S02]  /*3860*/  SEL R6, R6, 0xffffffff, P1 ;  /* 0xffffffff06067807 */ /* 0x000fe40000800000 */
[----:B------:R-:W-:Y:S01]  /*3870*/  SEL R7, R7, 0xffffffff, P1 ;  /* 0xffffffff07077807 */ /* 0x000fe20000800000 */
[----:B------:R-:W-:Y:S06]  /*3880*/  RET.REL.NODEC R2 `(_Z21moe_wna16_gemm_kernelI13__nv_bfloat16Li4ELi1EEvPKT_PS1_PKjS3_S6_PKfPKiSA_SA_tttjjjtttbb) ;  /* 0xffffffc402dc7950 */ /* 0x000fec0003c3ffff */
        .weak           $__internal_21_$__cuda_sm20_rem_u16
        .type           $__internal_21_$__cuda_sm20_rem_u16,@function
        .size           $__internal_21_$__cuda_sm20_rem_u16,(.L_x_568 - $__internal_21_$__cuda_sm20_rem_u16)
$__internal_21_$__cuda_sm20_rem_u16:
        /* <DEDUP_REMOVED lines=10> */
[----:B0-----:R-:W-:-:S04]  /*3930*/  FMUL R5, R5, R6 ;  /* 0x0000000605057220 */ /* 0x001fc80000400000 */
[----:B------:R-:W-:-:S04]  /*3940*/  VIADD R5, R5, 0x2 ;  /* 0x0000000205057836 */ /* 0x000fc80000000000 */
[----:B------:R-:W-:Y:S01]  /*3950*/  FMUL.RZ R7, R4, R5 ;  /* 0x0000000504077220 */ /* 0x000fe2000040c000 */
[----:B------:R-:W-:Y:S01]  /*3960*/  MOV R4, R9 ;  /* 0x0000000900047202 */ /* 0x000fe20000000f00 */
[----:B------:R-:W-:-:S04]  /*3970*/  HFMA2 R5, -RZ, RZ, 0, 0 ;  /* 0x00000000ff057431 */ /* 0x000fc800000001ff */
[----:B------:R-:W0:Y:S02]  /*3980*/  F2I.U32.TRUNC.NTZ R7, R7 ;  /* 0x0000000700077305 */ /* 0x000e24000020f000 */
[----:B0-----:R-:W-:-:S13]  /*3990*/  R2UR UR14, R7 ;  /* 0x00000000070e72ca */ /* 0x001fda00000e0000 */
[----:B------:R-:W-:-:S04]  /*39a0*/  ULOP3.LUT UR14, UR14, 0xffff, URZ, 0xc0, !UPT ;  /* 0x0000ffff0e0e7892 */ /* 0x000fc8000f8ec0ff */
[----:B------:R-:W-:-:S04]  /*39b0*/  UIADD3 UR14, UPT, UPT, URZ, -UR14, URZ ;  /* 0x8000000eff0e7290 */ /* 0x000fc8000fffe0ff */
[----:B------:R-:W-:-:S07]  /*39c0*/  UIMAD UR6, UR6, UR14, UR17 ;  /* 0x0000000e060672a4 */ /* 0x000fce000f8e0211 */
[----:B------:R-:W-:Y:S01]  /*39d0*/  @!UP0 UMOV UR6, 0xffffffff ;  /* 0xffffffff00068882 */ /* 0x000fe20000000000 */
[----:B------:R-:W-:Y:S05]  /*39e0*/  RET.REL.NODEC R4 `(_Z21moe_wna16_gemm_kernelI13__nv_bfloat16Li4ELi1EEvPKT_PS1_PKjS3_S6_PKfPKiSA_SA_tttjjjtttbb) ;  /* 0xffffffc404847950 */ /* 0x000fea0003c3ffff */
.L_x_292:
        /* <DEDUP_REMOVED lines=9> */
.L_x_568:


//--------------------- .text._Z21moe_wna16_gemm_kernelI6__halfLi8ELi8EEvPKT_PS1_PKjS3_S6_PKfPKiSA_SA_tttjjjtttbb --------------------------
	.section	.text._Z21moe_wna16_gemm_kernelI6__halfLi8ELi8EEvPKT_PS1_PKjS3_S6_PKfPKiSA_SA_tttjjjtttbb,"ax",@progbits
	.align	128
        .global         _Z21moe_wna16_gemm_kernelI6__halfLi8ELi8EEvPKT_PS1_PKjS3_S6_PKfPKiSA_SA_tttjjjtttbb
        .type           _Z21moe_wna16_gemm_kernelI6__halfLi8ELi8EEvPKT_PS1_PKjS3_S6_PKfPKiSA_SA_tttjjjtttbb,@function
        .size           _Z21moe_wna16_gemm_kernelI6__halfLi8ELi8EEvPKT_PS1_PKjS3_S6_PKfPKiSA_SA_tttjjjtttbb,(.L_x_571 - _Z21moe_wna16_gemm_kernelI6__halfLi8ELi8EEvPKT_PS1_PKjS3_S6_PKfPKiSA_SA_tttjjjtttbb)
        .other          _Z21moe_wna16_gemm_kernelI6__halfLi8ELi8EEvPKT_PS1_PKjS3_S6_PKfPKiSA_SA_tttjjjtttbb,@"STO_CUDA_ENTRY STV_DEFAULT"
_Z21moe_wna16_gemm_kernelI6__halfLi8ELi8EEvPKT_PS1_PKjS3_S6_PKfPKiSA_SA_tttjjjtttbb:
.text._Z21moe_wna16_gemm_kernelI6__halfLi8ELi8EEvPKT_PS1_PKjS3_S6_PKfPKiSA_SA_tttjjjtttbb:
        /* <DEDUP_REMOVED lines=40> */
.L_x_297:
        /* <DEDUP_REMOVED lines=54> */
[----:B------:R-:W-:-:S05]  /*05e0*/  MOV R4, R13 ;  /* 0x0000000d00047202 */ /* 0x000fca0000000f00 */
[----:B------:R-:W-:-:S04]  /*05f0*/  IMAD.HI.U32 R5, R5, R4, RZ ;  /* 0x0000000405057227 */ /* 0x000fc800078e00ff */
[----:B------:R-:W-:-:S05]  /*0600*/  IMAD R4, R5, R7, R4 ;  /* 0x0000000705047224 */ /* 0x000fca00078e0204 */
[----:B------:R-:W-:-:S13]  /*0610*/  ISETP.GT.U32.AND P1, PT, R9, R4, PT ;  /* 0x000000040900720c */ /* 0x000fda0003f24070 */
[----:B------:R-:W-:Y:S01]  /*0620*/  @!P1 IMAD.IADD R4, R4, 0x1, -R9 ;  /* 0x0000000104049824 */ /* 0x000fe200078e0a09 */
[----:B------:R-:W-:Y:S02]  /*0630*/  @!P1 IADD3 R5, PT, PT, R5, 0x1, RZ ;  /* 0x0000000105059810 */ /* 0x000fe40007ffe0ff */
[----:B------:R-:W-:Y:S02]  /*0640*/  ISETP.NE.AND P1, PT, RZ, UR11, PT ;  /* 0x0000000bff007c0c */ /* 0x000fe4000bf25270 */
[----:B------:R-:W-:-:S13]  /*0650*/  ISETP.GE.U32.AND P0, PT, R4, R9, PT ;  /* 0x000000090400720c */ /* 0x000fda0003f06070 */
[----:B------:R-:W-:-:S05]  /*0660*/  @P0 VIADD R5, R5, 0x1 ;  /* 0x0000000105050836 */ /* 0x000fca0000000000 */
[----:B------:R-:W-:-:S05]  /*0670*/  MOV R14, R5 ;  /* 0x00000005000e7202 */ /* 0x000fca0000000f00 */
        /* <DEDUP_REMOVED lines=14> */
.L_x_296:
        /* <DEDUP_REMOVED lines=15> */
.L_x_295:
[----:B------:R-:W-:Y:S05]  /*0850*/  BSYNC.RECONVERGENT B0 ;  /* 0x0000000000007941 */ /* 0x000fea0003800200 */
.L_x_294:
[----:B------:R-:W-:-:S09]  /*0860*/  UISETP.NE.AND UP0, UPT, UR5, UR9, UPT ;  /* 0x000000090500728c */ /* 0x000fd2000bf05270 */
[----:B------:R-:W-:Y:S05]  /*0870*/  BRA.U UP0, `(.L_x_297) ;  /* 0xfffffff900807547 */ /* 0x000fea000b83ffff */
[----:B------:R-:W-:-:S05]  /*0880*/  UMOV UR4, UR9 ;  /* 0x0000000900047c82 */ /* 0x000fca0008000000 */
.L_x_293:
        /* <DEDUP_REMOVED lines=9> */
[----:B------:R-:W-:Y:S01]  /*0920*/  VIADD R9, R1, 0x110 ;  /* 0x0000011001097836 */ /* 0x000fe20000000000 */
[----:B-1----:R-:W-:-:S06]  /*0930*/  UIMAD.WIDE.U32 UR6, UR7, UR6, URZ ;  /* 0x00000006070672a5 */ /* 0x002fcc000f8e00ff */
[C---:B------:R-:W-:Y:S02]  /*0940*/  IMAD R3, R12.reuse, UR7, RZ ;  /* 0x000000070c037c24 */ /* 0x040fe4000f8e02ff */
[----:B------:R-:W-:-:S04]  /*0950*/  IMAD.WIDE.U32 R12, R12, UR6, RZ ;  /* 0x000000060c0c7c25 */ /* 0x000fc8000f8e00ff */
[----:B------:R-:W-:Y:S01]  /*0960*/  IMAD R3, R0, UR6, R3 ;  /* 0x0000000600037c24 */ /* 0x000fe2000f8e0203 */
[----:B------:R-:W1:Y:S04]  /*0970*/  LDCU.U16 UR6, c[0x0][0x3ca] ;  /* 0x00007940ff0677ac */ /* 0x000e680008000400 */
[----:B------:R-:W-:-:S04]  /*0980*/  IADD3 R11, PT, PT, R13, R3, RZ ;  /* 0x000000030d0b7210 */ /* 0x000fc80007ffe0ff */
[----:B------:R-:W-:-:S13]  /*0990*/  ISETP.NE.U32.AND P0, PT, R11, RZ, PT ;  /* 0x000000ff0b00720c */ /* 0x000fda0003f05070 */
[----:B-1----:R-:W-:Y:S05]  /*09a0*/  @P0 BRA `(.L_x_298) ;  /* 0x0000000000500947 */ /* 0x002fea0003800000 */
[----:B------:R-:W1:Y:S01]  /*09b0*/  I2F.U32.RP R0, UR6 ;  /* 0x0000000600007d06 */ /* 0x000e620008209000 */
        /* <DEDUP_REMOVED lines=8> */
[----:B------:R-:W-:-:S04]  /*0a40*/  IMAD.HI.U32 R2, R3, R12, RZ ;  /* 0x0000000c03027227 */ /* 0x000fc800078e00ff */
[----:B------:R-:W-:-:S04]  /*0a50*/  IMAD.MOV R3, RZ, RZ, -R2 ;  /* 0x000000ffff037224 */ /* 0x000fc800078e0a02 */
[----:B------:R-:W-:-:S05]  /*0a60*/  IMAD R3, R3, UR6, R12 ;  /* 0x0000000603037c24 */ /* 0x000fca000f8e020c */
[----:B------:R-:W-:-:S13]  /*0a70*/  ISETP.GE.U32.AND P0, PT, R3, UR6, PT ;  /* 0x0000000603007c0c */ /* 0x000fda000bf06070 */
[----:B------:R-:W-:Y:S01]  /*0a80*/  @P0 IADD3 R3, PT, PT, R3, -UR6, RZ ;  /* 0x8000000603030c10 */ /* 0x000fe2000fffe0ff */
[----:B------:R-:W-:-:S03]  /*0a90*/  @P0 VIADD R2, R2, 0x1 ;  /* 0x0000000102020836 */ /* 0x000fc60000000000 */
[----:B------:R-:W-:Y:S01]  /*0aa0*/  ISETP.GE.U32.AND P1, PT, R3, UR6, PT ;  /* 0x0000000603007c0c */ /* 0x000fe2000bf26070 */
[----:B------:R-:W-:-:S12]  /*0ab0*/  IMAD.MOV.U32 R3, RZ, RZ, RZ ;  /* 0x000000ffff037224 */ /* 0x000fd800078e00ff */
[----:B------:R-:W-:Y:S02]  /*0ac0*/  @P1 IADD3 R2, PT, PT, R2, 0x1, RZ ;  /* 0x0000000102021810 */ /* 0x000fe40007ffe0ff */
[----:B------:R-:W-:Y:S01]  /*0ad0*/  @!P2 LOP3.LUT R2, RZ, UR6, RZ, 0x33, !PT ;  /* 0x00000006ff02ac12 */ /* 0x000fe2000f8e33ff */
[----:B------:R-:W-:Y:S06]  /*0ae0*/  BRA `(.L_x_299) ;  /* 0x0000000000107947 */ /* 0x000fec0003800000 */
.L_x_298:
[----:B------:R-:W-:-:S07]  /*0af0*/  MOV R0, 0xb10 ;  /* 0x00000b1000007802 */ /* 0x000fce0000000f00 */
[----:B0--3--:R-:W-:Y:S05]  /*0b00*/  CALL.REL.NOINC `($__internal_23_$__cuda_sm20_div_u64) ;  /* 0x0000002400007944 */ /* 0x009fea0003c00000 */
[----:B------:R-:W-:Y:S01]  /*0b10*/  MOV R2, R4 ;  /* 0x0000000400027202 */ /* 0x000fe20000000f00 */
[----:B------:R-:W-:-:S07]  /*0b20*/  IMAD.MOV.U32 R3, RZ, RZ, R5 ;  /* 0x000000ffff037224 */ /* 0x000fce00078e0005 */
.L_x_299:
[----:B0-----:R-:W0:Y:S01]  /*0b30*/  LDC.U16 R10, c[0x0][0x3ca] ;  /* 0x0000f280ff0a7b82 */ /* 0x001e220000000400 */
[----:B------:R-:W1:Y:S01]  /*0b40*/  LDCU UR6, c[0x0][0x3d8] ;  /* 0x00007b00ff0677ac */ /* 0x000e620008000800 */
[----:B------:R-:W-:Y:S01]  /*0b50*/  IMAD.MOV.U32 R14, RZ, RZ, RZ ;  /* 0x000000ffff0e7224 */ /* 0x000fe200078e00ff */
[----:B------:R-:W2:Y:S01]  /*0b60*/  LDCU.S8 UR5, c[0x0][0x3e2] ;  /* 0x00007c40ff0577ac */ /* 0x000ea20008000200 */
[----:B------:R-:W3:Y:S01]  /*0b70*/  LDCU UR7, c[0x0][0x3e0] ;  /* 0x00007c00ff0777ac */ /* 0x000ee20008000800 */
[----:B------:R-:W4:Y:S01]  /*0b80*/  LDCU.64 UR10, c[0x0][0x3a0] ;  /* 0x00007400ff0a77ac */ /* 0x000f220008000a00 */
[----:B-1----:R-:W-:Y:S01]  /*0b90*/  MOV R7, UR6 ;  /* 0x0000000600077c02 */ /* 0x002fe20008000f00 */
[----:B0-----:R-:W0:Y:S08]  /*0ba0*/  I2F.U32.RP R0, R10 ;  /* 0x0000000a00007306 */ /* 0x001e300000209000 */
[----:B0-----:R-:W0:Y:S02]  /*0bb0*/  MUFU.RCP R0, R0 ;  /* 0x0000000000007308 */ /* 0x001e240000001000 */
[----:B0-----:R-:W-:-:S06]  /*0bc0*/  IADD3 R15, PT, PT, R0, 0xffffffe, RZ ;  /* 0x0ffffffe000f7810 */ /* 0x001fcc0007ffe0ff */
[----:B------:R-:W0:Y:S02]  /*0bd0*/  F2I.FTZ.U32.TRUNC.NTZ R15, R15 ;  /* 0x0000000f000f7305 */ /* 0x000e24000021f000 */
[----:B0-----:R-:W-:-:S04]  /*0be0*/  IMAD.MOV R5, RZ, RZ, -R15 ;  /* 0x000000ffff057224 */ /* 0x001fc800078e0a0f */
[----:B------:R-:W-:-:S04]  /*0bf0*/  IMAD R5, R5, R10, RZ ;  /* 0x0000000a05057224 */ /* 0x000fc800078e02ff */
[----:B------:R-:W-:Y:S01]  /*0c00*/  IMAD.HI.U32 R14, R15, R5, R14 ;  /* 0x000000050f0e7227 */ /* 0x000fe200078e000e */
[----:B------:R-:W-:-:S03]  /*0c10*/  LOP3.LUT R15, RZ, R10, RZ, 0x33, !PT ;  /* 0x0000000aff0f7212 */ /* 0x000fc600078e33ff */
[----:B------:R-:W-:Y:S02]  /*0c20*/  IMAD R5, R8, R7, UR8 ;  /* 0x0000000808057e24 */ /* 0x000fe4000f8e0207 */
[----:B------:R-:W0:Y:S02]  /*0c30*/  LDC.64 R6, c[0x0][0x398] ;  /* 0x0000e600ff067b82 */ /* 0x000e240000000a00 */
[----:B------:R-:W-:-:S05]  /*0c40*/  IMAD.HI.U32 R0, R14, R5, RZ ;  /* 0x000000050e007227 */ /* 0x000fca00078e00ff */
[----:B------:R-:W-:-:S05]  /*0c50*/  IADD3 R4, PT, PT, RZ, -R0, RZ ;  /* 0x80000000ff047210 */ /* 0x000fca0007ffe0ff */
        /* <DEDUP_REMOVED lines=19> */
[----:B------:R-:W0:Y:S01]  /*0d90*/  @!P1 I2F.F16 R0, 0x80 ;  /* 0x0000008000009906 */ /* 0x000e220000200c00 */
        /* <DEDUP_REMOVED lines=11> */
[----:B0-----:R-:W-:Y:S02]  /*0e50*/  HFMA2 R4, -RZ, RZ, 0, 0 ;  /* 0x00000000ff047431 */ /* 0x001fe400000001ff */
[----:B-1----:R-:W-:-:S04]  /*0e60*/  IMAD.MOV R17, RZ, RZ, -R5 ;  /* 0x000000ffff117224 */ /* 0x002fc800078e0a05 */
        /* <DEDUP_REMOVED lines=11> */
[C---:B------:R-:W-:Y:S01]  /*0f20*/  LOP3.LUT R6, R10.reuse, UR8, RZ, 0x3c, !PT ;  /* 0x000000080a067c12 */ /* 0x040fe2000f8e3cff */
[----:B------:R-:W-:Y:S01]  /*0f30*/  @P2 IMAD.IADD R5, R5, 0x1, -R10 ;  /* 0x0000000105052824 */ /* 0x000fe200078e0a0a */
[----:B------:R-:W-:Y:S01]  /*0f40*/  ISETP.NE.AND P5, PT, R10, RZ, PT ;  /* 0x000000ff0a00720c */ /* 0x000fe20003fa5270 */
[----:B------:R-:W-:Y:S01]  /*0f50*/  @P2 VIADD R14, R14, 0x1 ;  /* 0x000000010e0e2836 */ /* 0x000fe20000000000 */
[----:B------:R-:W-:-:S07]  /*0f60*/  ISETP.GE.AND P3, PT, R6, RZ, PT ;  /* 0x000000ff0600720c */ /* 0x000fce0003f66270 */
[----:B------:R-:W-:Y:S02]  /*0f70*/  @P4 IADD3 R4, PT, PT, R4, 0x1, RZ ;  /* 0x0000000104044810 */ /* 0x000fe40007ffe0ff */
[----:B------:R-:W-:-:S04]  /*0f80*/  ISETP.GE.U32.AND P4, PT, R5, R10, PT ;  /* 0x0000000a0500720c */ /* 0x000fc80003f86070 */
[----:B------:R-:W-:-:S04]  /*0f90*/  @!P3 IADD3 R4, PT, PT, RZ, -R4, RZ ;  /* 0x80000004ff04b210 */ /* 0x000fc80007ffe0ff */
[----:B------:R-:W-:-:S04]  /*0fa0*/  SEL R4, R15, R4, !P5 ;  /* 0x000000040f047207 */ /* 0x000fc80006800000 */
[----:B------:R-:W-:Y:S02]  /*0fb0*/  SHF.R.S32.HI R5, RZ, 0x1f, R4 ;  /* 0x0000001fff057819 */ /* 0x000fe40000011404 */
[----:B------:R-:W-:Y:S02]  /*0fc0*/  @P4 IADD3 R14, PT, PT, R14, 0x1, RZ ;  /* 0x000000010e0e4810 */ /* 0x000fe40007ffe0ff */
[----:B------:R-:W-:Y:S02]  /*0fd0*/  LEA.HI R4, R5, R4, RZ, 0x3 ;  /* 0x0000000405047211 */ /* 0x000fe400078f18ff */
[----:B------:R-:W-:Y:S02]  /*0fe0*/  SEL R14, R15, R14, !P0 ;  /* 0x0000000e0f0e7207 */ /* 0x000fe40004000000 */
[----:B------:R-:W-:Y:S02]  /*0ff0*/  SHF.R.S32.HI R4, RZ, 0x3, R4 ;  /* 0x00000003ff047819 */ /* 0x000fe40000011404 */
[----:B------:R-:W-:-:S05]  /*1000*/  SHF.R.U32.HI R5, RZ, 0x3, R14 ;  /* 0x00000003ff057819 */ /* 0x000fca000001160e */
[----:B------:R-:W-:-:S04]  /*1010*/  IMAD R5, R8, R5, R4 ;  /* 0x0000000508057224 */ /* 0x000fc800078e0204 */
[----:B------:R-:W-:-:S06]  /*1020*/  IMAD.WIDE R2, R5, 0x8, R2 ;  /* 0x0000000805027825 */ /* 0x000fcc00078e0202 */
[----:B------:R-:W2:Y:S04]  /*1030*/  LDG.E.64.CONSTANT R2, desc[UR12][R2.64] ;  /* 0x0000000c02027981 */ /* 0x000ea8000c1e9b00 */
[----:B--2---:R0:W-:Y:S02]  /*1040*/  STL.64 [R1+0x120], R2 ;  /* 0x0001200201007387 */ /* 0x0041e40000100a00 */
.L_x_300:
[----:B------:R-:W-:Y:S01]  /*1050*/  @!P1 PRMT R10, R0, 0x5410, R0 ;  /* 0x00005410000a9816 */ /* 0x000fe20000000000 */
[----:B------:R-:W-:Y:S06]  /*1060*/  BRA.U !UP0, `(.L_x_301) ;  /* 0x0000001108a07547 */ /* 0x000fec000b800000 */
[----:B------:R-:W2:Y:S01]  /*1070*/  LDCU.64 UR10, c[0x0][0x390] ;  /* 0x00007200ff0a77ac */ /* 0x000ea20008000a00 */
[----:B0-----:R-:W-:Y:S01]  /*1080*/  LOP3.LUT R2, R12, 0xfffffffc, RZ, 0xc0, !PT ;  /* 0xfffffffc0c027812 */ /* 0x001fe200078ec0ff */
[----:B------:R-:W-:Y:S01]  /*1090*/  UIADD3 UR20, UPT, UPT, UR19, 0x100, URZ ;  /* 0x0000010013147890 */ /* 0x000fe2000fffe0ff */
[----:B------:R-:W-:Y:S02]  /*10a0*/  UMOV UR5, URZ ;  /* 0x000000ff00057c82 */ /* 0x000fe40008000000 */
[----:B--2---:R-:W-:-:S04]  /*10b0*/  IADD3 R2, P0, PT, R2, UR10, RZ ;  /* 0x0000000a02027c10 */ /* 0x004fc8000ff1e0ff */
[----:B------:R-:W-:-:S09]  /*10c0*/  IADD3.X R3, PT, PT, R11, UR11, RZ, P0, !PT ;  /* 0x0000000b0b037c10 */ /* 0x000fd200087fe4ff */
.L_x_310:
        /* <DEDUP_REMOVED lines=9> */
[----:B-1----:R-:W-:-:S05]  /*1160*/  MOV R5, UR14 ;  /* 0x0000000e00057c02 */ /* 0x002fca0008000f00 */
[----:B------:R-:W-:-:S05]  /*1170*/  IMAD R0, R8, UR15, R5 ;  /* 0x0000000f08007c24 */ /* 0x000fca000f8e0205 */
[----:B------:R-:W-:-:S04]  /*1180*/  SHF.R.S32.HI R5, RZ, 0x1f, R0 ;  /* 0x0000001fff057819 */ /* 0x000fc80000011400 */
[----:B------:R-:W-:-:S04]  /*1190*/  LEA.HI R5, R5, R0, RZ, 0x4 ;  /* 0x0000000005057211 */ /* 0x000fc800078f20ff */
[----:B------:R-:W-:-:S05]  /*11a0*/  SHF.R.S32.HI R5, RZ, 0x4, R5 ;  /* 0x00000004ff057819 */ /* 0x000fca0000011405 */
[----:B------:R-:W-:-:S06]  /*11b0*/  IMAD.WIDE R4, R5, 0x10, R2 ;  /* 0x0000001005047825 */ /* 0x000fcc00078e0202 */
[----:B------:R-:W2:Y:S04]  /*11c0*/  LDG.E.128.CONSTANT R4, desc[UR12][R4.64] ;  /* 0x0000000c04047981 */ /* 0x000ea8000c1e9d00 */
[----:B--2---:R0:W-:Y:S02]  /*11d0*/  STL.128 [R1+0x100], R4 ;  /* 0x0001000401007387 */ /* 0x0041e40000100c00 */
.L_x_302:
[----:B01----:R-:W-:-:S07]  /*11e0*/  MOV R6, 0x1200 ;  /* 0x0000120000067802 */ /* 0x003fce0000000f00 */
[----:B------:R-:W-:Y:S05]  /*11f0*/  CALL.REL.NOINC `($__internal_24_$__cuda_sm20_rem_u16) ;  /* 0x0000002000587944 */ /* 0x000fea0003c00000 */
[----:B------:R-:W-:-:S04]  /*1200*/  UPRMT UR6, UR6, 0x9910, URZ ;  /* 0x0000991006067896 */ /* 0x000fc800080000ff */
[----:B------:R-:W-:-:S09]  /*1210*/  UISETP.NE.AND UP0, UPT, UR6, URZ, UPT ;  /* 0x000000ff0600728c */ /* 0x000fd2000bf05270 */
[----:B------:R-:W-:Y:S05]  /*1220*/  BRA.U UP0, `(.L_x_303) ;  /* 0x0000000100387547 */ /* 0x000fea000b800000 */
[----:B------:R-:W0:Y:S01]  /*1230*/  LDCU.S8 UR6, c[0x0][0x3e2] ;  /* 0x00007c40ff0677ac */ /* 0x000e220008000200 */
[----:B------:R-:W-:Y:S02]  /*1240*/  MOV R11, 0x1280 ;  /* 0x00001280000b7802 */ /* 0x000fe40000000f00 */
[----:B0-----:R-:W-:Y:S01]  /*1250*/  ISETP.NE.AND P1, PT, RZ, UR6, PT ;  /* 0x00000006ff007c0c */ /* 0x001fe2000bf25270 */
[----:B------:R-:W-:-:S12]  /*1260*/  ULOP3.LUT UR6, UR5, 0xffff, URZ, 0xc0, !UPT ;  /* 0x0000ffff05067892 */ /* 0x000fd8000f8ec0ff */
[----:B------:R-:W-:Y:S05]  /*1270*/  CALL.REL.NOINC `($__internal_22_$__cuda_sm20_div_u16) ;  /* 0x0000001800d47944 */ /* 0x000fea0003c00000 */
[----:B------:R-:W-:-:S05]  /*1280*/  LOP3.LUT R0, R7, 0xffff, RZ, 0xc0, !PT ;  /* 0x0000ffff07007812 */ /* 0x000fca00078ec0ff */
[----:B------:R-:W-:-:S05]  /*1290*/  @P1 IMAD.IADD R5, R1, 0x1, R0 ;  /* 0x0000000101051824 */ /* 0x000fca00078e0200 */
[----:B------:R-:W2:Y:S01]  /*12a0*/  @P1 LDL.U8 R4, [R5+0x120] ;  /* 0x0001200005041983 */ /* 0x000ea20000100000 */
[----:B------:R-:W-:-:S06]  /*12b0*/  LEA R11, R0, R9, 0x1 ;  /* 0x00000009000b7211 */ /* 0x000fcc00078e08ff */
[----:B------:R-:W5:Y:S01]  /*12c0*/  LDL.U16 R11, [R11] ;  /* 0x000000000b0b7983 */ /* 0x000f620000100400 */
[----:B--2---:R-:W-:-:S06]  /*12d0*/  @P1 I2FP.F32.U32 R4, R4 ;  /* 0x0000000400041245 */ /* 0x004fcc0000201000 */
[----:B------:R-:W0:Y:S08]  /*12e0*/  @P1 F2I.FTZ.TRUNC.NTZ R4, R4 ;  /* 0x0000000400041305 */ /* 0x000e30000021f100 */
[----:B0-----:R-:W0:Y:S02]  /*12f0*/  @P1 I2F.F16 R0, R4 ;  /* 0x0000000400001306 */ /* 0x001e240000200c00 */
[----:B0-----:R-:W-:-:S07]  /*1300*/  @P1 PRMT R10, R0, 0x5410, R0 ;  /* 0x00005410000a1816 */ /* 0x001fce0000000000 */
.L_x_303:
[----:B------:R-:W-:-:S09]  /*1310*/  UISETP.NE.AND UP0, UPT, UR4, URZ, UPT ;  /* 0x000000ff0400728c */ /* 0x000fd2000bf05270 */
[----:B------:R-:W-:Y:S05]  /*1320*/  BRA.U !UP0, `(.L_x_304) ;  /* 0x0000000d08d87547 */ /* 0x000fea000b800000 */
[----:B------:R-:W-:-:S09]  /*1330*/  ULEA UR6, UR9, UR20, 0x2 ;  /* 0x0000001409067291 */ /* 0x000fd2000f8e10ff */
[----:B------:R-:W2:Y:S01]  /*1340*/  LDL R0, [UR6] ;  /* 0x00000006ff007983 */ /* 0x000ea20008100800 */
[----:B------:R-:W-:Y:S01]  /*1350*/  HFMA2 R13, -RZ, RZ, 1124, 1124 ;  /* 0x64646464ff0d7431 */ /* 0x000fe200000001ff */
[----:B------:R-:W-:-:S04]  /*1360*/  UISETP.NE.AND UP0, UPT, UR5, URZ, UPT ;  /* 0x000000ff0500728c */ /* 0x000fc8000bf05270 */
[C-C-:B--2---:R-:W-:Y:S02]  /*1370*/  PRMT R12, R0.reuse, 0x5250, R13.reuse ;  /* 0x00005250000c7816 */ /* 0x144fe4000000000d */
[----:B------:R-:W-:-:S03]  /*1380*/  PRMT R13, R0, 0x5351, R13 ;  /* 0x00005351000d7816 */ /* 0x000fc6000000000d */
[----:B------:R-:W-:Y:S02]  /*1390*/  HADD2 R12, R12, -1024, -1024 ;  /* 0xe400e4000c0c7430 */ /* 0x000fe40000000000 */
[----:B------:R-:W-:Y:S01]  /*13a0*/  HADD2 R13, R13, -1024, -1024 ;  /* 0xe400e4000d0d7430 */ /* 0x000fe20000000000 */
[----:B------:R-:W-:Y:S06]  /*13b0*/  BRA.U UP0, `(.L_x_305) ;  /* 0x0000000500bc7547 */ /* 0x000fec000b800000 */
[----:B------:R-:W-:Y:S01]  /*13c0*/  UISETP.GE.U32.AND UP0, UPT, UR4, 0x4, UPT ;  /* 0x000000040400788c */ /* 0x000fe2000bf06070 */
[----:B------:R-:W-:-:S08]  /*13d0*/  UMOV UR6, URZ ;  /* 0x000000ff00067c82 */ /* 0x000fd00008000000 */
[----:B------:R-:W-:Y:S05]  /*13e0*/  BRA.U !UP0, `(.L_x_306) ;  /* 0x0000000108e87547 */ /* 0x000fea000b800000 */
[----:B------:R-:W0:Y:S01]  /*13f0*/  S2UR UR9, SR_CgaCtaId ;  /* 0x00000000000979c3 */ /* 0x000e220000008800 */
[--C-:B------:R-:W-:Y:S02]  /*1400*/  HFMA2 R0, R12, 1, 1, -R10.reuse ;  /* 0x3c003c000c007831 */ /* 0x100fe4000010000a */
[----:B------:R-:W-:Y:S01]  /*1410*/  HADD2 R14, R13, -R10 ;  /* 0x8000000a0d0e7230 */ /* 0x000fe20000000000 */
[----:B------:R-:W-:Y:S01]  /*1420*/  UMOV UR6, 0x400 ;  /* 0x0000040000067882 */ /* 0x000fe20000000000 */
[----:B------:R-:W-:Y:S01]  /*1430*/  ULOP3.LUT UR15, UR4, 0x7ffffffc, URZ, 0xc0, !UPT ;  /* 0x7ffffffc040f7892 */ /* 0x000fe2000f8ec0ff */
[-C--:B-----5:R-:W-:Y:S02]  /*1440*/  HMUL2 R0, R0, R11.reuse.H0_H0 ;  /* 0x2000000b00007232 */ /* 0x0a0fe40000000000 */
[----:B------:R-:W-:Y:S01]  /*1450*/  HMUL2 R14, R14, R11.H0_H0 ;  /* 0x2000000b0e0e7232 */ /* 0x000fe20000000000 */
[----:B0-----:R-:W-:-:S03]  /*1460*/  ULEA UR16, UR9, UR6, 0x18 ;  /* 0x0000000609107291 */ /* 0x001fc6000f8ec0ff */
[----:B------:R-:W-:-:S09]  /*1470*/  UMOV UR6, URZ ;  /* 0x000000ff00067c82 */ /* 0x000fd20008000000 */
.L_x_307:
        /* <DEDUP_REMOVED lines=26> */
[----:B0-----:R-:W-:-:S02]  /*1620*/  HFMA2 R4, R0, R4, RZ ;  /* 0x0000000400047231 */ /* 0x001fc400000000ff */
[----:B-1----:R-:W-:Y:S02]  /*1630*/  HFMA2 R6, R0, R6, RZ ;  /* 0x0000000600067231 */ /* 0x002fe400000000ff */
[----:B------:R-:W-:Y:S02]  /*1640*/  HFMA2 R4, R14, R5, R4 ;  /* 0x000000050e047231 */ /* 0x000fe40000000004 */
[----:B--2---:R-:W-:-:S03]  /*1650*/  HFMA2 R15, R0, R15, RZ.H0_H0 ;  /* 0x0000000f000f7231 */ /* 0x004fc600000400ff */
[--C-:B------:R-:W-:Y:S02]  /*1660*/  HADD2.F32 R5, -RZ, R4.reuse.H0_H0 ;  /* 0x20000004ff057230 */ /* 0x100fe40000004100 */
[----:B---3--:R-:W-:Y:S02]  /*1670*/  HFMA2 R17, R0, R17, RZ ;  /* 0x0000001100117231 */ /* 0x008fe400000000ff */
[----:B------:R-:W-:Y:S02]  /*1680*/  HADD2.F32 R4, -RZ, R4.H1_H1 ;  /* 0x30000004ff047230 */ /* 0x000fe40000004100 */
[----:B----4-:R-:W-:-:S03]  /*1690*/  HFMA2 R6, R14, R7, R6 ;  /* 0x000000070e067231 */ /* 0x010fc60000000006 */
[----:B------:R-:W-:Y:S01]  /*16a0*/  FADD.FTZ R4, R5, R4 ;  /* 0x0000000405047221 */ /* 0x000fe20000010000 */
[C---:B-----5:R-:W-:Y:S02]  /*16b0*/  HFMA2 R15, R14.reuse, R16, R15 ;  /* 0x000000100e0f7231 */ /* 0x060fe4000000000f */
[--C-:B------:R-:W-:Y:S02]  /*16c0*/  HADD2.F32 R7, -RZ, R6.reuse.H0_H0 ;  /* 0x20000006ff077230 */ /* 0x100fe40000004100 */
[----:B------:R-:W-:Y:S02]  /*16d0*/  HADD2.F32 R6, -RZ, R6.H1_H1 ;  /* 0x30000006ff067230 */ /* 0x000fe40000004100 */
[----:B------:R-:W-:Y:S02]  /*16e0*/  HFMA2 R17, R14, R18, R17 ;  /* 0x000000120e117231 */ /* 0x000fe40000000011 */
[--C-:B------:R-:W-:Y:S02]  /*16f0*/  HADD2.F32 R16, -RZ, R15.reuse.H0_H0 ;  /* 0x2000000fff107230 */ /* 0x100fe40000004100 */
[----:B------:R-:W-:-:S02]  /*1700*/  HADD2.F32 R15, -RZ, R15.H1_H1 ;  /* 0x3000000fff0f7230 */ /* 0x000fc40000004100 */
[----:B------:R-:W-:Y:S01]  /*1710*/  FADD.FTZ R5, R7, R6 ;  /* 0x0000000607057221 */ /* 0x000fe20000010000 */
[--C-:B------:R-:W-:Y:S02]  /*1720*/  HADD2.F32 R18, -RZ, R17.reuse.H0_H0 ;  /* 0x20000011ff127230 */ /* 0x100fe40000004100 */
[----:B------:R-:W-:Y:S02]  /*1730*/  HADD2.F32 R17, -RZ, R17.H1_H1 ;  /* 0x30000011ff117230 */ /* 0x000fe40000004100 */
[----:B------:R-:W-:-:S03]  /*1740*/  FADD.FTZ R6, R16, R15 ;  /* 0x0000000f10067221 */ /* 0x000fc60000010000 */
[----:B------:R-:W-:-:S05]  /*1750*/  FADD.FTZ R7, R18, R17 ;  /* 0x0000001112077221 */ /* 0x000fca0000010000 */
[----:B------:R0:W-:Y:S01]  /*1760*/  STL.128 [UR9], R4 ;  /* 0x00000004ff007987 */ /* 0x0001e20008100c09 */
[----:B------:R-:W-:Y:S05]  /*1770*/  BRA.U UP0, `(.L_x_307) ;  /* 0xfffffffd00407547 */ /* 0x000fea000b83ffff */
[----:B------:R-:W-:-:S05]  /*1780*/  UMOV UR6, UR15 ;  /* 0x0000000f00067c82 */ /* 0x000fca0008000000 */
.L_x_306:
[----:B------:R-:W-:-:S09]  /*1790*/  ULOP3.LUT UP0, UR15, UR4, 0x3, URZ, 0xc0, !UPT ;  /* 0x00000003040f7892 */ /* 0x000fd2000f80c0ff */
[----:B------:R-:W-:Y:S05]  /*17a0*/  BRA.U !UP0, `(.L_x_304) ;  /* 0x0000000908b87547 */ /* 0x000fea000b800000 */
[----:B------:R-:W1:Y:S01]  /*17b0*/  S2UR UR14, SR_CgaCtaId ;  /* 0x00000000000e79c3 */ /* 0x000e620000008800 */
[----:B------:R-:W-:Y:S01]  /*17c0*/  UIMAD UR10, UR6, UR7, URZ ;  /* 0x00000007060a72a4 */ /* 0x000fe2000f8e02ff */
[--C-:B0-----:R-:W-:Y:S01]  /*17d0*/  HFMA2 R7, R12, 1, 1, -R10.reuse ;  /* 0x3c003c000c077831 */ /* 0x101fe2000010000a */
[----:B------:R-:W-:Y:S01]  /*17e0*/  UMOV UR11, 0x400 ;  /* 0x00000400000b7882 */ /* 0x000fe20000000000 */
[----:B------:R-:W-:Y:S01]  /*17f0*/  HADD2 R13, R13, -R10 ;  /* 0x8000000a0d0d7230 */ /* 0x000fe20000000000 */
[----:B------:R-:W-:Y:S01]  /*1800*/  USHF.R.U32.HI UR9, URZ, 0x1, UR10 ;  /* 0x00000001ff097899 */ /* 0x000fe2000801160a */
[-C--:B-----5:R-:W-:Y:S01]  /*1810*/  HMUL2 R7, R7, R11.reuse.H0_H0 ;  /* 0x2000000b07077232 */ /* 0x0a0fe20000000000 */
[----:B------:R-:W-:Y:S01]  /*1820*/  ULEA UR6, UR6, UR18, 0x2 ;  /* 0x0000001206067291 */ /* 0x000fe2000f8e10ff */
[----:B------:R-:W-:Y:S01]  /*1830*/  HMUL2 R13, R13, R11.H0_H0 ;  /* 0x2000000b0d0d7232 */ /* 0x000fe20000000000 */
[----:B------:R-:W-:Y:S02]  /*1840*/  ULEA UR9, UR5, UR9, 0x1 ;  /* 0x0000000905097291 */ /* 0x000fe4000f8e08ff */
[----:B------:R-:W-:-:S02]  /*1850*/  UISETP.NE.AND UP0, UPT, UR15, 0x1, UPT ;  /* 0x000000010f00788c */ /* 0x000fc4000bf05270 */
[----:B-1----:R-:W-:-:S04]  /*1860*/  ULEA UR11, UR14, UR11, 0x18 ;  /* 0x0000000b0e0b7291 */ /* 0x002fc8000f8ec0ff */
[----:B------:R-:W-:-:S09]  /*1870*/  ULEA UR9, UR9, UR11, 0x2 ;  /* 0x0000000b09097291 */ /* 0x000fd2000f8e10ff */
[----:B------:R-:W0:Y:S02]  /*1880*/  LDS.64 R4, [UR9] ;  /* 0x00000009ff047984 */ /* 0x000e240008000a00 */
[----:B0-----:R-:W-:-:S04]  /*1890*/  HFMA2 R4, R7, R4, RZ ;  /* 0x0000000407047231 */ /* 0x001fc800000000ff */
[----:B------:R-:W-:-:S05]  /*18a0*/  HFMA2 R4, R13, R5, R4 ;  /* 0x000000050d047231 */ /* 0x000fca0000000004 */
[--C-:B------:R-:W-:Y:S02]  /*18b0*/  HADD2.F32 R0, -RZ, R4.reuse.H0_H0 ;  /* 0x20000004ff007230 */ /* 0x100fe40000004100 */
[----:B------:R-:W-:-:S05]  /*18c0*/  HADD2.F32 R5, -RZ, R4.H1_H1 ;  /* 0x30000004ff057230 */ /* 0x000fca0000004100 */
        /* <DEDUP_REMOVED lines=8> */
[----:B---3--:R-:W0:Y:S04]  /*1950*/  LDS R0, [UR9] ;  /* 0x00000009ff007984 */ /* 0x008e280008000800 */
[----:B------:R-:W1:Y:S01]  /*1960*/  LDS R5, [UR9+0x4] ;  /* 0x00000409ff057984 */ /* 0x000e620008000800 */
[----:B0-----:R-:W-:-:S04]  /*1970*/  HFMA2 R0, R7, R0, RZ ;  /* 0x0000000007007231 */ /* 0x001fc800000000ff */
[----:B-1----:R-:W-:-:S05]  /*1980*/  HFMA2 R0, R13, R5, R0 ;  /* 0x000000050d007231 */ /* 0x002fca0000000000 */
[--C-:B------:R-:W-:Y:S02]  /*1990*/  HADD2.F32 R4, -RZ, R0.reuse.H0_H0 ;  /* 0x20000000ff047230 */ /* 0x100fe40000004100 */
[----:B------:R-:W-:-:S05]  /*19a0*/  HADD2.F32 R5, -RZ, R0.H1_H1 ;  /* 0x30000000ff057230 */ /* 0x000fca0000004100 */
[----:B------:R-:W-:-:S05]  /*19b0*/  FADD.FTZ R4, R4, R5 ;  /* 0x0000000504047221 */ /* 0x000fca0000010000 */
[----:B------:R4:W-:Y:S01]  /*19c0*/  STL [UR6+0x4], R4 ;  /* 0x00000404ff007987 */ /* 0x0009e20008100806 */
[----:B------:R-:W-:Y:S05]  /*19d0*/  BRA.U !UP0, `(.L_x_304) ;  /* 0x00000009082c7547 */ /* 0x000fea000b800000 */
[----:B------:R-:W-:-:S04]  /*19e0*/  UIADD3 UR7, UPT, UPT, UR10, UR7, URZ ;  /* 0x000000070a077290 */ /* 0x000fc8000fffe0ff */
[----:B------:R-:W-:-:S04]  /*19f0*/  USHF.R.U32.HI UR7, URZ, 0x1, UR7 ;  /* 0x00000001ff077899 */ /* 0x000fc80008011607 */
[----:B------:R-:W-:-:S04]  /*1a00*/  ULEA UR7, UR5, UR7, 0x1 ;  /* 0x0000000705077291 */ /* 0x000fc8000f8e08ff */
[----:B------:R-:W-:-:S09]  /*1a10*/  ULEA UR7, UR7, UR11, 0x2 ;  /* 0x0000000b07077291 */ /* 0x000fd2000f8e10ff */
[----:B------:R-:W0:Y:S04]  /*1a20*/  LDS R0, [UR7] ;  /* 0x00000007ff007984 */ /* 0x000e280008000800 */
[----:B------:R-:W1:Y:S01]  /*1a30*/  LDS R5, [UR7+0x4] ;  /* 0x00000407ff057984 */ /* 0x000e620008000800 */
[----:B0-----:R-:W-:-:S04]  /*1a40*/  HFMA2 R0, R7, R0, RZ ;  /* 0x0000000007007231 */ /* 0x001fc800000000ff */
[----:B-1----:R-:W-:-:S05]  /*1a50*/  HFMA2 R0, R13, R5, R0 ;  /* 0x000000050d007231 */ /* 0x002fca0000000000 */
[--C-:B----4-:R-:W-:Y:S02]  /*1a60*/  HADD2.F32 R4, -RZ, R0.reuse.H0_H0 ;  /* 0x20000000ff047230 */ /* 0x110fe40000004100 */
[----:B------:R-:W-:-:S05]  /*1a70*/  HADD2.F32 R5, -RZ, R0.H1_H1 ;  /* 0x30000000ff057230 */ /* 0x000fca0000004100 */
[----:B------:R-:W-:-:S05]  /*1a80*/  FADD.FTZ R4, R4, R5 ;  /* 0x0000000504047221 */ /* 0x000fca0000010000 */
[----:B------:R0:W-:Y:S01]  /*1a90*/  STL [UR6+0x8], R4 ;  /* 0x00000804ff007987 */ /* 0x0001e20008100806 */
[----:B------:R-:W-:Y:S05]  /*1aa0*/  BRA `(.L_x_304) ;  /* 0x0000000400f87947 */ /* 0x000fea0003800000 */
.L_x_305:
[----:B------:R-:W-:Y:S01]  /*1ab0*/  UISETP.GE.U32.AND UP0, UPT, UR4, 0x4, UPT ;  /* 0x000000040400788c */ /* 0x000fe2000bf06070 */
[----:B------:R-:W-:-:S08]  /*1ac0*/  UMOV UR6, URZ ;  /* 0x000000ff00067c82 */ /* 0x000fd00008000000 */
[----:B------:R-:W-:Y:S05]  /*1ad0*/  BRA.U !UP0, `(.L_x_308) ;  /* 0x0000000508107547 */ /* 0x000fea000b800000 */
[----:B------:R-:W0:Y:S01]  /*1ae0*/  S2UR UR11, SR_CgaCtaId ;  /* 0x00000000000b79c3 */ /* 0x000e220000008800 */
[----:B------:R-:W-:Y:S01]  /*1af0*/  ULOP3.LUT UR6, UR4, 0xfffffffc, URZ, 0xc0, !UPT ;  /* 0xfffffffc04067892 */ /* 0x000fe2000f8ec0ff */
[--C-:B------:R-:W-:Y:S02]  /*1b00*/  HFMA2 R16, R12, 1, 1, -R10.reuse ;  /* 0x3c003c000c107831 */ /* 0x100fe4000010000a */
[----:B------:R-:W-:Y:S01]  /*1b10*/  HADD2 R17, R13, -R10 ;  /* 0x8000000a0d117230 */ /* 0x000fe20000000000 */
[----:B------:R-:W-:Y:S01]  /*1b20*/  UMOV UR10, 0x400 ;  /* 0x00000400000a7882 */ /* 0x000fe20000000000 */
[----:B------:R-:W-:Y:S02]  /*1b30*/  IMAD.MOV.U32 R0, RZ, RZ, R1 ;  /* 0x000000ffff007224 */ /* 0x000fe400078e0001 */
[-C--:B-----5:R-:W-:Y:S01]  /*1b40*/  HMUL2 R16, R16, R11.reuse.H0_H0 ;  /* 0x2000000b10107232 */ /* 0x0a0fe20000000000 */
[----:B------:R-:W-:Y:S01]  /*1b50*/  UIADD3 UR9, UPT, UPT, URZ, -UR6, URZ ;  /* 0x80000006ff097290 */ /* 0x000fe2000fffe0ff */
[----:B------:R-:W-:Y:S01]  /*1b60*/  HMUL2 R17, R17, R11.H0_H0 ;  /* 0x2000000b11117232 */ /* 0x000fe20000000000 */
[----:B------:R-:W-:-:S02]  /*1b70*/  USHF.L.U32 UR22, UR7, 0x1, URZ ;  /* 0x0000000107167899 */ /* 0x000fc400080006ff */
[----:B------:R-:W-:Y:S01]  /*1b80*/  UIMAD UR23, UR7, 0x3, URZ ;  /* 0x00000003071778a4 */ /* 0x000fe2000f8e02ff */
[----:B------:R-:W-:Y:S01]  /*1b90*/  UMOV UR6, URZ ;  /* 0x000000ff00067c82 */ /* 0x000fe20008000000 */
[----:B0-----:R-:W-:-:S03]  /*1ba0*/  ULEA UR21, UR11, UR10, 0x18 ;  /* 0x0000000a0b157291 */ /* 0x001fc6000f8ec0ff */
[----:B------:R-:W-:-:S09]  /*1bb0*/  UMOV UR10, UR7 ;  /* 0x00000007000a7c82 */ /* 0x000fd20008000000 */
.L_x_309:
[----:B------:R-:W2:Y:S01]  /*1bc0*/  LDL.128 R4, [R0] ;  /* 0x0000000000047983 */ /* 0x000ea20000100c00 */
        /* <DEDUP_REMOVED lines=25> */
[----:B0-----:R-:W-:-:S02]  /*1d60*/  HFMA2 R14, R16, R14, RZ ;  /* 0x0000000e100e7231 */ /* 0x001fc400000000ff */
[C---:B-1----:R-:W-:Y:S02]  /*1d70*/  HFMA2 R19, R16.reuse, R19, RZ ;  /* 0x0000001310137231 */ /* 0x042fe400000000ff */
[----:B------:R-:W-:Y:S02]  /*1d80*/  HFMA2 R15, R17, R15, R14 ;  /* 0x0000000f110f7231 */ /* 0x000fe4000000000e */
[----:B---3--:R-:W-:-:S03]  /*1d90*/  HFMA2 R21, R16, R21, RZ.H0_H0 ;  /* 0x0000001510157231 */ /* 0x008fc600000400ff */
[--C-:B------:R-:W-:Y:S02]  /*1da0*/  HADD2.F32 R14, -RZ, R15.reuse.H0_H0 ;  /* 0x2000000fff0e7230 */ /* 0x100fe40000004100 */
[----:B----4-:R-:W-:Y:S02]  /*1db0*/  HFMA2 R23, R16, R23, RZ ;  /* 0x0000001710177231 */ /* 0x010fe400000000ff */
[----:B------:R-:W-:Y:S02]  /*1dc0*/  HADD2.F32 R15, -RZ, R15.H1_H1 ;  /* 0x3000000fff0f7230 */ /* 0x000fe40000004100 */
[----:B-----5:R-:W-:-:S03]  /*1dd0*/  HFMA2 R19, R17, R22, R19 ;  /* 0x0000001611137231 */ /* 0x020fc60000000013 */
[----:B------:R-:W-:Y:S01]  /*1de0*/  FADD.FTZ R15, R14, R15 ;  /* 0x0000000f0e0f7221 */ /* 0x000fe20000010000 */
[C---:B------:R-:W-:Y:S02]  /*1df0*/  HFMA2 R21, R17.reuse, R20, R21 ;  /* 0x0000001411157231 */ /* 0x040fe40000000015 */
[----:B------:R-:W-:Y:S02]  /*1e00*/  HFMA2 R23, R17, R18, R23 ;  /* 0x0000001211177231 */ /* 0x000fe40000000017 */
[----:B------:R-:W-:Y:S02]  /*1e10*/  HADD2.F32 R18, -RZ, R19.H0_H0 ;  /* 0x20000013ff127230 */ /* 0x000fe40000004100 */
[----:B------:R-:W-:Y:S02]  /*1e20*/  HADD2.F32 R20, -RZ, R21.H0_H0 ;  /* 0x20000015ff147230 */ /* 0x000fe40000004100 */
[----:B------:R-:W-:Y:S02]  /*1e30*/  HADD2.F32 R22, -RZ, R23.H0_H0 ;  /* 0x20000017ff167230 */ /* 0x000fe40000004100 */
[----:B------:R-:W-:-:S02]  /*1e40*/  HADD2.F32 R19, -RZ, R19.H1_H1 ;  /* 0x30000013ff137230 */ /* 0x000fc40000004100 */
[----:B------:R-:W-:Y:S02]  /*1e50*/  HADD2.F32 R21, -RZ, R21.H1_H1 ;  /* 0x30000015ff157230 */ /* 0x000fe40000004100 */
[----:B------:R-:W-:Y:S02]  /*1e60*/  HADD2.F32 R23, -RZ, R23.H1_H1 ;  /* 0x30000017ff177230 */ /* 0x000fe40000004100 */
[----:B------:R-:W-:Y:S01]  /*1e70*/  FADD.FTZ R18, R18, R19 ;  /* 0x0000001312127221 */ /* 0x000fe20000010000 */
[----:B------:R-:W-:Y:S02]  /*1e80*/  FADD.FTZ R21, R20, R21 ;  /* 0x0000001514157221 */ /* 0x000fe40000010000 */
[----:B------:R-:W-:Y:S01]  /*1e90*/  FADD.FTZ R22, R22, R23 ;  /* 0x0000001716167221 */ /* 0x000fe20000010000 */
[----:B--2---:R-:W-:Y:S01]  /*1ea0*/  FADD.FTZ R4, R15, R4 ;  /* 0x000000040f047221 */ /* 0x004fe20000010000 */
[----:B------:R-:W-:Y:S01]  /*1eb0*/  FADD.FTZ R5, R5, R18 ;  /* 0x0000001205057221 */ /* 0x000fe20000010000 */
[----:B------:R-:W-:Y:S01]  /*1ec0*/  FADD.FTZ R6, R6, R21 ;  /* 0x0000001506067221 */ /* 0x000fe20000010000 */
[----:B------:R-:W-:-:S05]  /*1ed0*/  FADD.FTZ R7, R7, R22 ;  /* 0x0000001607077221 */ /* 0x000fca0000010000 */
[----:B------:R0:W-:Y:S02]  /*1ee0*/  STL.128 [R0], R4 ;  /* 0x0000000400007387 */ /* 0x0001e40000100c00 */
[----:B0-----:R-:W-:Y:S01]  /*1ef0*/  IADD3 R0, PT, PT, R0, 0x10, RZ ;  /* 0x0000001000007810 */ /* 0x001fe20007ffe0ff */
[----:B------:R-:W-:Y:S06]  /*1f00*/  BRA.U UP0, `(.L_x_309) ;  /* 0xfffffffd002c7547 */ /* 0x000fec000b83ffff */
[----:B------:R-:W-:-:S12]  /*1f10*/  ULOP3.LUT UR6, UR4, 0x7ffffffc, URZ, 0xc0, !UPT ;  /* 0x7ffffffc04067892 */ /* 0x000fd8000f8ec0ff */
.L_x_308:
[----:B------:R-:W-:-:S09]  /*1f20*/  ULOP3.LUT UP0, UR15, UR4, 0x3, URZ, 0xc0, !UPT ;  /* 0x00000003040f7892 */ /* 0x000fd2000f80c0ff */
[----:B------:R-:W-:Y:S05]  /*1f30*/  BRA.U !UP0, `(.L_x_304) ;  /* 0x0000000108d47547 */ /* 0x000fea000b800000 */
[----:B------:R-:W-:-:S09]  /*1f40*/  ULEA UR14, UR6, UR18, 0x2 ;  /* 0x00000012060e7291 */ /* 0x000fd2000f8e10ff */
[----:B------:R-:W2:Y:S01]  /*1f50*/  LDL R15, [UR14] ;  /* 0x0000000eff0f7983 */ /* 0x000ea20008100800 */
[----:B------:R-:W0:Y:S01]  /*1f60*/  S2UR UR11, SR_CgaCtaId ;  /* 0x00000000000b79c3 */ /* 0x000e220000008800 */
[----:B------:R-:W-:Y:S01]  /*1f70*/  UIMAD UR9, UR6, UR7, URZ ;  /* 0x00000007060972a4 */ /* 0x000fe2000f8e02ff */
[--C-:B------:R-:W-:Y:S01]  /*1f80*/  HFMA2 R7, R12, 1, 1, -R10.reuse ;  /* 0x3c003c000c077831 */ /* 0x100fe2000010000a */
[----:B------:R-:W-:Y:S01]  /*1f90*/  UMOV UR10, 0x400 ;  /* 0x00000400000a7882 */ /* 0x000fe20000000000 */
[----:B------:R-:W-:Y:S01]  /*1fa0*/  HADD2 R0, R13, -R10 ;  /* 0x8000000a0d007230 */ /* 0x000fe20000000000 */
[----:B------:R-:W-:Y:S01]  /*1fb0*/  USHF.R.U32.HI UR6, URZ, 0x1, UR9 ;  /* 0x00000001ff067899 */ /* 0x000fe20008011609 */
[-C--:B-----5:R-:W-:Y:S01]  /*1fc0*/  HMUL2 R7, R7, R11.reuse.H0_H0 ;  /* 0x2000000b07077232 */ /* 0x0a0fe20000000000 */
[----:B------:R-:W-:Y:S01]  /*1fd0*/  UISETP.NE.AND UP0, UPT, UR15, 0x1, UPT ;  /* 0x000000010f00788c */ /* 0x000fe2000bf05270 */
[----:B------:R-:W-:Y:S01]  /*1fe0*/  HMUL2 R0, R0, R11.H0_H0 ;  /* 0x2000000b00007232 */ /* 0x000fe20000000000 */
[----:B------:R-:W-:-:S02]  /*1ff0*/  ULEA UR6, UR5, UR6, 0x1 ;  /* 0x0000000605067291 */ /* 0x000fc4000f8e08ff */
[----:B0-----:R-:W-:-:S04]  /*2000*/  ULEA UR10, UR11, UR10, 0x18 ;  /* 0x0000000a0b0a7291 */ /* 0x001fc8000f8ec0ff */
[----:B------:R-:W-:-:S09]  /*2010*/  ULEA UR6, UR6, UR10, 0x2 ;  /* 0x0000000a06067291 */ /* 0x000fd2000f8e10ff */
[----:B------:R-:W0:Y:S02]  /*2020*/  LDS.64 R4, [UR6] ;  /* 0x00000006ff047984 */ /* 0x000e240008000a00 */
[----:B0-----:R-:W-:-:S04]  /*2030*/  HFMA2 R4, R7, R4, RZ ;  /* 0x0000000407047231 */ /* 0x001fc800000000ff */
[----:B------:R-:W-:-:S05]  /*2040*/  HFMA2 R4, R0, R5, R4 ;  /* 0x0000000500047231 */ /* 0x000fca0000000004 */
[--C-:B------:R-:W-:Y:S02]  /*2050*/  HADD2.F32 R5, -RZ, R4.reuse.H0_H0 ;  /* 0x20000004ff057230 */ /* 0x100fe40000004100 */
[----:B------:R-:W-:-:S05]  /*2060*/  HADD2.F32 R4, -RZ, R4.H1_H1 ;  /* 0x30000004ff047230 */ /* 0x000fca0000004100 */
        /* <DEDUP_REMOVED lines=10> */
[----:B0-----:R-:W0:Y:S04]  /*2110*/  LDS R4, [UR6] ;  /* 0x00000006ff047984 */ /* 0x001e280008000800 */
[----:B------:R-:W1:Y:S01]  /*2120*/  LDS R5, [UR6+0x4] ;  /* 0x00000406ff057984 */ /* 0x000e620008000800 */
[----:B0-----:R-:W-:-:S04]  /*2130*/  HFMA2 R4, R7, R4, RZ ;  /* 0x0000000407047231 */ /* 0x001fc800000000ff */
[----:B-1----:R-:W-:-:S05]  /*2140*/  HFMA2 R4, R0, R5, R4 ;  /* 0x0000000500047231 */ /* 0x002fca0000000004 */
[--C-:B------:R-:W-:Y:S02]  /*2150*/  HADD2.F32 R5, -RZ, R4.reuse.H0_H0 ;  /* 0x20000004ff057230 */ /* 0x100fe40000004100 */
[----:B------:R-:W-:-:S05]  /*2160*/  HADD2.F32 R4, -RZ, R4.H1_H1 ;  /* 0x30000004ff047230 */ /* 0x000fca0000004100 */
        /* <DEDUP_REMOVED lines=9> */
[----:B-1----:R-:W0:Y:S04]  /*2200*/  LDS R4, [UR7] ;  /* 0x00000007ff047984 */ /* 0x002e280008000800 */
[----:B------:R-:W1:Y:S01]  /*2210*/  LDS R5, [UR7+0x4] ;  /* 0x00000407ff057984 */ /* 0x000e620008000800 */
[----:B0-----:R-:W-:-:S04]  /*2220*/  HFMA2 R4, R7, R4, RZ ;  /* 0x0000000407047231 */ /* 0x001fc800000000ff */
[----:B-1----:R-:W-:-:S05]  /*2230*/  HFMA2 R4, R0, R5, R4 ;  /* 0x0000000500047231 */ /* 0x002fca0000000004 */
[--C-:B------:R-:W-:Y:S02]  /*2240*/  HADD2.F32 R0, -RZ, R4.reuse.H0_H0 ;  /* 0x20000004ff007230 */ /* 0x100fe40000004100 */
[----:B------:R-:W-:-:S05]  /*2250*/  HADD2.F32 R5, -RZ, R4.H1_H1 ;  /* 0x30000004ff057230 */ /* 0x000fca0000004100 */
[----:B------:R-:W-:-:S04]  /*2260*/  FADD.FTZ R0, R0, R5 ;  /* 0x0000000500007221 */ /* 0x000fc80000010000 */
[----:B--2---:R-:W-:-:S05]  /*2270*/  FADD.FTZ R0, R0, R13 ;  /* 0x0000000d00007221 */ /* 0x004fca0000010000 */
[----:B------:R2:W-:Y:S02]  /*2280*/  STL [UR14+0x8], R0 ;  /* 0x00000800ff007987 */ /* 0x0005e4000810080e */
.L_x_304:
[----:B------:R-:W0:Y:S01]  /*2290*/  LDCU UR7, c[0x0][0x3e0] ;  /* 0x00007c00ff0777ac */ /* 0x000e220008000800 */
[----:B------:R-:W-:Y:S02]  /*22a0*/  UIADD3 UR5, UPT, UPT, UR5, 0x1, URZ ;  /* 0x0000000105057890 */ /* 0x000fe4000fffe0ff */
[----:B0-----:R-:W-:-:S04]  /*22b0*/  ULOP3.LUT UR7, UR7, 0xffff, URZ, 0xc0, !UPT ;  /* 0x0000ffff07077892 */ /* 0x001fc8000f8ec0ff */
[----:B------:R-:W-:-:S04]  /*22c0*/  USHF.R.U32.HI UR6, URZ, 0x2, UR7 ;  /* 0x00000002ff067899 */ /* 0x000fc80008011607 */
[----:B------:R-:W-:-:S09]  /*22d0*/  UISETP.NE.AND UP0, UPT, UR5, UR6, UPT ;  /* 0x000000060500728c */ /* 0x000fd2000bf05270 */
[----:B------:R-:W-:Y:S05]  /*22e0*/  BRA.U UP0, `(.L_x_310) ;  /* 0xffffffed00787547 */ /* 0x000fea000b83ffff */
.L_x_301:
[----:B------:R-:W-:-:S13]  /*22f0*/  ISETP.NE.AND P0, PT, RZ, UR4, PT ;  /* 0x00000004ff007c0c */ /* 0x000fda000bf05270 */
[----:B------:R-:W-:Y:S05]  /*2300*/  @!P0 EXIT ;  /* 0x000000000000894d */ /* 0x000fea0003800000 */
[----:B------:R-:W-:Y:S02]  /*2310*/  UISETP.GE.U32.AND UP0, UPT, UR4, 0x4, UPT ;  /* 0x000000040400788c */ /* 0x000fe4000bf06070 */
[----:B------:R-:W-:Y:S01]  /*2320*/  ULOP3.LUT UR8, UR4, 0x3, URZ, 0xc0, !UPT ;  /* 0x0000000304087892 */ /* 0x000fe2000f8ec0ff */
[----:B------:R-:W-:-:S06]  /*2330*/  UMOV UR5, URZ ;  /* 0x000000ff00057c82 */ /* 0x000fcc0008000000 */
[----:B------:R-:W-:Y:S05]  /*2340*/  BRA.U !UP0, `(.L_x_311) ;  /* 0x0000000508f47547 */ /* 0x000fea000b800000 */
[----:B------:R-:W1:Y:S01]  /*2350*/  LDCU.S8 UR5, c[0x0][0x3e3] ;  /* 0x00007c60ff0577ac */ /* 0x000e620008000200 */
[----:B--23--:R-:W-:Y:S01]  /*2360*/  IADD3 R0, PT, PT, R1, 0x8, RZ ;  /* 0x0000000801007810 */ /* 0x00cfe20007ffe0ff */
[----:B------:R-:W-:Y:S02]  /*2370*/  UIADD3 UR7, UPT, UPT, UR17, 0x3, URZ ;  /* 0x0000000311077890 */ /* 0x000fe4000fffe0ff */
[----:B------:R-:W-:-:S04]  /*2380*/  ULOP3.LUT UR6, UR4, 0xfffffffc, URZ, 0xc0, !UPT ;  /* 0xfffffffc04067892 */ /* 0x000fc8000f8ec0ff */
[----:B0-----:R-:W-:Y:S01]  /*2390*/  IMAD.U32 R2, RZ, RZ, UR7 ;  /* 0x00000007ff027e24 */ /* 0x001fe2000f8e00ff */
[----:B------:R-:W-:Y:S02]  /*23a0*/  UIADD3 UR6, UPT, UPT, URZ, -UR6, URZ ;  /* 0x80000006ff067290 */ /* 0x000fe4000fffe0ff */
[----:B-1----:R-:W-:Y:S02]  /*23b0*/  UISETP.NE.AND UP0, UPT, UR5, URZ, UPT ;  /* 0x000000ff0500728c */ /* 0x002fe4000bf05270 */
[----:B------:R-:W-:-:S04]  /*23c0*/  ULOP3.LUT UR5, UR4, 0x7ffffffc, URZ, 0xc0, !UPT ;  /* 0x7ffffffc04057892 */ /* 0x000fc8000f8ec0ff */
[----:B------:R-:W-:-:S13]  /*23d0*/  PLOP3.LUT P0, PT, PT, PT, UP0, 0x80, 0x8 ;  /* 0x000000000008781c */ /* 0x000fda0003f0f008 */
.L_x_320:
[----:B----4-:R-:W0:Y:S01]  /*23e0*/  LDC.64 R4, c[0x0][0x3b0] ;  /* 0x0000ec00ff047b82 */ /* 0x010e220000000a00 */
        /* <DEDUP_REMOVED lines=22> */
[----:B------:R-:W-:Y:S01]  /*2550*/  HFMA2 R3, -RZ, RZ, 0, 0.19775390625 ;  /* 0x00003254ff037431 */ /* 0x000fe200000001ff */
[----:B------:R-:W-:-:S04]  /*2560*/  F2FP.F16.F32.PACK_AB R16, RZ, R9 ;  /* 0x00000009ff10723e */ /* 0x000fc800000000ff */
[----:B------:R-:W-:Y:S02]  /*2570*/  SEL R18, R3, 0x7610, P1 ;  /* 0x0000761003127807 */ /* 0x000fe40000800000 */
[----:B01----:R-:W-:-:S13]  /*2580*/  ISETP.NE.AND P0, PT, R14, RZ, PT ;  /* 0x000000ff0e00720c */ /* 0x003fda0003f05270 */
.L_x_313:
[----:B-----5:R-:W-:-:S05]  /*2590*/  HADD2 R14, R17, R16.H0_H0 ;  /* 0x20000010110e7230 */ /* 0x020fca0000000000 */
[----:B------:R-:W-:-:S05]  /*25a0*/  PRMT R9, R17, R18, R14 ;  /* 0x0000001211097216 */ /* 0x000fca000000000e */
[----:B------:R-:W2:Y:S02]  /*25b0*/  ATOM.E.CAS.STRONG.GPU PT, R14, [R12], R17, R9 ;  /* 0x000000110c0e738b */ /* 0x000ea400001ee109 */
[----:B--2---:R-:W-:Y:S01]  /*25c0*/  ISETP.NE.U32.AND P1, PT, R14, R17, PT ;  /* 0x000000110e00720c */ /* 0x004fe20003f25070 */
[----:B------:R-:W-:-:S12]  /*25d0*/  IMAD.MOV.U32 R17, RZ, RZ, R14 ;  /* 0x000000ffff117224 */ /* 0x000fd800078e000e */
[----:B------:R-:W-:Y:S05]  /*25e0*/  @P1 BRA `(.L_x_313) ;  /* 0xfffffffc00e81947 */ /* 0x000fea000383ffff */
[----:B------:R-:W-:Y:S05]  /*25f0*/  BSYNC.RECONVERGENT B0 ;  /* 0x0000000000007941 */ /* 0x000fea0003800200 */
.L_x_312:
[----:B------:R-:W-:Y:S01]  /*2600*/  IMAD.WIDE.U32 R14, R15, 0x4, R4 ;  /* 0x000000040f0e7825 */ /* 0x000fe200078e0004 */
[----:B------:R-:W0:Y:S01]  /*2610*/  @P0 LDC.64 R16, c[0x0][0x3a8] ;  /* 0x0000ea00ff100b82 */ /* 0x000e220000000a00 */
[----:B------:R-:W2:Y:S04]  /*2620*/  LDL R9, [R0+-0x4] ;  /* 0xfffffc0000097983 */ /* 0x000ea80000100800 */
        /* <DEDUP_REMOVED lines=12> */
[----:B------:R0:W-:Y:S04]  /*26f0*/  @P0 STL [R0+-0x4], R9 ;  /* 0xfffffc0900000387 */ /* 0x0001e80000100800 */
[----:B------:R0:W5:Y:S01]  /*2700*/  LD.E R15, desc[UR12][R12.64] ;  /* 0x0000000c0c0f7980 */ /* 0x000162000c101900 */
[----:B------:R-:W-:-:S07]  /*2710*/  F2FP.F16.F32.PACK_AB R16, RZ, R9 ;  /* 0x00000009ff10723e */ /* 0x000fce00000000ff */
.L_x_315:
[----:B-----5:R-:W-:-:S05]  /*2720*/  HADD2 R14, R15, R16.H0_H0 ;  /* 0x200000100f0e7230 */ /* 0x020fca0000000000 */
[----:B0-----:R-:W-:-:S05]  /*2730*/  PRMT R9, R15, R17, R14 ;  /* 0x000000110f097216 */ /* 0x001fca000000000e */
[----:B------:R-:W2:Y:S02]  /*2740*/  ATOM.E.CAS.STRONG.GPU PT, R14, [R12], R15, R9 ;  /* 0x0000000f0c0e738b */ /* 0x000ea400001ee109 */
[----:B--2---:R-:W-:Y:S02]  /*2750*/  ISETP.NE.U32.AND P1, PT, R14, R15, PT ;  /* 0x0000000f0e00720c */ /* 0x004fe40003f25070 */
[----:B------:R-:W-:-:S11]  /*2760*/  MOV R15, R14 ;  /* 0x0000000e000f7202 */ /* 0x000fd60000000f00 */
[----:B------:R-:W-:Y:S05]  /*2770*/  @P1 BRA `(.L_x_315) ;  /* 0xfffffffc00e81947 */ /* 0x000fea000383ffff */
[----:B------:R-:W-:Y:S05]  /*2780*/  BSYNC.RECONVERGENT B0 ;  /* 0x0000000000007941 */ /* 0x000fea0003800200 */
.L_x_314:
        /* <DEDUP_REMOVED lines=18> */
[----:B------:R-:W-:-:S07]  /*28b0*/  F2FP.F16.F32.PACK_AB R16, RZ, R9 ;  /* 0x00000009ff10723e */ /* 0x000fce00000000ff */
.L_x_317:
[----:B-----5:R-:W-:-:S05]  /*28c0*/  HADD2 R14, R15, R16.H0_H0 ;  /* 0x200000100f0e7230 */ /* 0x020fca0000000000 */
[----:B0-----:R-:W-:-:S05]  /*28d0*/  PRMT R9, R15, R17, R14 ;  /* 0x000000110f097216 */ /* 0x001fca000000000e */
[----:B------:R-:W2:Y:S02]  /*28e0*/  ATOM.E.CAS.STRONG.GPU PT, R14, [R12], R15, R9 ;  /* 0x0000000f0c0e738b */ /* 0x000ea400001ee109 */
[----:B--2---:R-:W-:Y:S02]  /*28f0*/  ISETP.NE.U32.AND P1, PT, R14, R15, PT ;  /* 0x0000000f0e00720c */ /* 0x004fe40003f25070 */
[----:B------:R-:W-:-:S11]  /*2900*/  MOV R15, R14 ;  /* 0x0000000e000f7202 */ /* 0x000fd60000000f00 */
[----:B------:R-:W-:Y:S05]  /*2910*/  @P1 BRA `(.L_x_317) ;  /* 0xfffffffc00e81947 */ /* 0x000fea000383ffff */
[----:B------:R-:W-:Y:S05]  /*2920*/  BSYNC.RECONVERGENT B0 ;  /* 0x0000000000007941 */ /* 0x000fea0003800200 */
.L_x_316:
[----:B------:R-:W-:Y:S01]  /*2930*/  IMAD.WIDE.U32 R10, R2, 0x4, R4 ;  /* 0x00000004020a7825 */ /* 0x000fe200078e0004 */
[----:B------:R-:W0:Y:S01]  /*2940*/  @P0 LDC.64 R12, c[0x0][0x3a8] ;  /* 0x0000ea00ff0c0b82 */ /* 0x000e220000000a00 */
[----:B------:R-:W2:Y:S04]  /*2950*/  LDL R5, [R0+0x4] ;  /* 0x0000040000057983 */ /* 0x000ea80000100800 */
[----:B------:R-:W0:Y:S02]  /*2960*/  LDG.E.CONSTANT R11, desc[UR12][R10.64] ;  /* 0x0000000c0a0b7981 */ /* 0x000e24000c1e9900 */
[----:B0-----:R-:W-:-:S06]  /*2970*/  @P0 IMAD.WIDE R12, R11, 0x4, R12 ;  /* 0x000000040b0c0825 */ /* 0x001fcc00078e020c */
[----:B------:R0:W3:Y:S01]  /*2980*/  @P0 LDG.E.CONSTANT R12, desc[UR12][R12.64] ;  /* 0x0000000c0c0c0981 */ /* 0x0000e2000c1e9900 */
[----:B------:R-:W-:-:S04]  /*2990*/  IMAD R9, R11, UR7, R8 ;  /* 0x000000070b097c24 */ /* 0x000fc8000f8e0208 */
[----:B------:R-:W-:-:S04]  /*29a0*/  IMAD.WIDE.U32 R6, R9, 0x2, R6 ;  /* 0x0000000209067825 */ /* 0x000fc800078e0006 */
[----:B--2---:R-:W-:Y:S01]  /*29b0*/  @!P0 IMAD.MOV.U32 R9, RZ, RZ, R5 ;  /* 0x000000ffff098224 */ /* 0x004fe200078e0005 */
[C---:B------:R-:W-:Y:S02]  /*29c0*/  LOP3.LUT R4, R6.reuse, 0xfffffffd, RZ, 0xc0, !PT ;  /* 0xfffffffd06047812 */ /* 0x040fe400078ec0ff */
[----:B------:R-:W-:Y:S01]  /*29d0*/  LOP3.LUT R10, R6, 0x2, RZ, 0xc0, !PT ;  /* 0x00000002060a7812 */ /* 0x000fe200078ec0ff */
[----:B------:R-:W-:Y:S03]  /*29e0*/  BSSY.RECONVERGENT B0, `(.L_x_318) ;  /* 0x000000e000007945 */ /* 0x000fe60003800200 */
[----:B------:R-:W-:-:S04]  /*29f0*/  ISETP.EQ.U32.AND P1, PT, R10, RZ, PT ;  /* 0x000000ff0a00720c */ /* 0x000fc80003f22070 */
[----:B0-----:R-:W-:Y:S01]  /*2a00*/  SEL R13, R3, 0x7610, P1 ;  /* 0x00007610030d7807 */ /* 0x001fe20000800000 */
[----:B---3--:R-:W-:Y:S01]  /*2a10*/  @P0 FMUL.FTZ R9, R12, R5 ;  /* 0x000000050c090220 */ /* 0x008fe20000410000 */
[----:B------:R-:W-:-:S04]  /*2a20*/  MOV R5, R7 ;  /* 0x0000000700057202 */ /* 0x000fc80000000f00 */
[----:B------:R0:W-:Y:S04]  /*2a30*/  @P0 STL [R0+0x4], R9 ;  /* 0x0000040900000387 */ /* 0x0001e80000100800 */
[----:B------:R0:W5:Y:S01]  /*2a40*/  LD.E R11, desc[UR12][R4.64] ;  /* 0x0000000c040b7980 */ /* 0x000162000c101900 */
[----:B------:R-:W-:-:S07]  /*2a50*/  F2FP.F16.F32.PACK_AB R12, RZ, R9 ;  /* 0x00000009ff0c723e */ /* 0x000fce00000000ff */
.L_x_319:
[----:B-----5:R-:W-:-:S05]  /*2a60*/  HADD2 R10, R11, R12.H0_H0 ;  /* 0x2000000c0b0a7230 */ /* 0x020fca0000000000 */
[----:B------:R-:W-:-:S05]  /*2a70*/  PRMT R3, R11, R13, R10 ;  /* 0x0000000d0b037216 */ /* 0x000fca000000000a */
[----:B------:R-:W2:Y:S02]  /*2a80*/  ATOM.E.CAS.STRONG.GPU PT, R10, [R4], R11, R3 ;  /* 0x0000000b040a738b */ /* 0x000ea400001ee103 */
[----:B--2---:R-:W-:Y:S02]  /*2a90*/  ISETP.NE.U32.AND P1, PT, R10, R11, PT ;  /* 0x0000000b0a00720c */ /* 0x004fe40003f25070 */
[----:B------:R-:W-:-:S11]  /*2aa0*/  MOV R11, R10 ;  /* 0x0000000a000b7202 */ /* 0x000fd60000000f00 */
[----:B------:R-:W-:Y:S05]  /*2ab0*/  @P1 BRA `(.L_x_319) ;  /* 0xfffffffc00e81947 */ /* 0x000fea000383ffff */
[----:B------:R-:W-:Y:S05]  /*2ac0*/  BSYNC.RECONVERGENT B0 ;  /* 0x0000000000007941 */ /* 0x000fea0003800200 */
.L_x_318:
[----:B------:R-:W-:Y:S01]  /*2ad0*/  UIADD3 UR6, UPT, UPT, UR6, 0x4, URZ ;  /* 0x0000000406067890 */ /* 0x000fe2000fffe0ff */
[----:B0-----:R-:W-:Y:S01]  /*2ae0*/  VIADD R0, R0, 0x10 ;  /* 0x0000001000007836 */ /* 0x001fe20000000000 */
[----:B------:R-:W-:Y:S02]  /*2af0*/  IADD3 R2, PT, PT, R2, 0x4, RZ ;  /* 0x0000000402027810 */ /* 0x000fe40007ffe0ff */
[----:B------:R-:W-:-:S09]  /*2b00*/  UISETP.NE.AND UP0, UPT, UR6, URZ, UPT ;  /* 0x000000ff0600728c */ /* 0x000fd2000bf05270 */
[----:B------:R-:W-:Y:S05]  /*2b10*/  BRA.U UP0, `(.L_x_320) ;  /* 0xfffffff900307547 */ /* 0x000fea000b83ffff */
.L_x_311:
        /* <DEDUP_REMOVED lines=8> */
.L_x_323:
[----:B------:R-:W0:Y:S01]  /*2ba0*/  LDC.64 R2, c[0x0][0x3b0] ;  /* 0x0000ec00ff027b82 */ /* 0x000e220000000a00 */
[----:B--23--:R-:W2:Y:S01]  /*2bb0*/  LDL R0, [UR7] ;  /* 0x00000007ff007983 */ /* 0x00cea20008100800 */
[----:B------:R-:W3:Y:S06]  /*2bc0*/  LDCU UR5, c[0x0][0x3d4] ;  /* 0x00007a80ff0577ac */ /* 0x000eec0008000800 */
[----:B-1--4-:R-:W1:Y:S08]  /*2bd0*/  @P1 LDC.64 R4, c[0x0][0x3a8] ;  /* 0x0000ea00ff041b82 */ /* 0x012e700000000a00 */
[----:B------:R-:W4:Y:S01]  /*2be0*/  LDC.64 R6, c[0x0][0x388] ;  /* 0x0000e200ff067b82 */ /* 0x000f220000000a00 */
[----:B0-----:R-:W-:-:S06]  /*2bf0*/  IMAD.WIDE.U32 R2, R9, 0x4, R2 ;  /* 0x0000000409027825 */ /* 0x001fcc00078e0002 */
[----:B------:R-:W1:Y:S02]  /*2c00*/  LDG.E.CONSTANT R3, desc[UR12][R2.64] ;  /* 0x0000000c02037981 */ /* 0x000e64000c1e9900 */
[----:B-1----:R-:W-:-:S06]  /*2c10*/  @P1 IMAD.WIDE R4, R3, 0x4, R4 ;  /* 0x0000000403041825 */ /* 0x002fcc00078e0204 */
[----:B------:R0:W2:Y:S01]  /*2c20*/  @P1 LDG.E.CONSTANT R5, desc[UR12][R4.64] ;  /* 0x0000000c04051981 */ /* 0x0000a2000c1e9900 */
[----:B---3-5:R-:W-:-:S04]  /*2c30*/  IMAD R11, R3, UR5, R8 ;  /* 0x00000005030b7c24 */ /* 0x028fc8000f8e0208 */
[----:B----4-:R-:W-:-:S04]  /*2c40*/  IMAD.WIDE.U32 R6, R11, 0x2, R6 ;  /* 0x000000020b067825 */ /* 0x010fc800078e0006 */
[----:B------:R-:W-:Y:S01]  /*2c50*/  IMAD.MOV.U32 R11, RZ, RZ, R7 ;  /* 0x000000ffff0b7224 */ /* 0x000fe200078e0007 */
[C---:B------:R-:W-:Y:S02]  /*2c60*/  LOP3.LUT R10, R6.reuse, 0xfffffffd, RZ, 0xc0, !PT ;  /* 0xfffffffd060a7812 */ /* 0x040fe400078ec0ff */
[----:B------:R-:W-:Y:S01]  /*2c70*/  LOP3.LUT R2, R6, 0x2, RZ, 0xc0, !PT ;  /* 0x0000000206027812 */ /* 0x000fe200078ec0ff */
[----:B0-----:R-:W-:Y:S01]  /*2c80*/  HFMA2 R4, -RZ, RZ, 0, 0.19775390625 ;  /* 0x00003254ff047431 */ /* 0x001fe200000001ff */
[----:B------:R-:W-:Y:S02]  /*2c90*/  BSSY.RECONVERGENT B0, `(.L_x_321) ;  /* 0x000000d000007945 */ /* 0x000fe40003800200 */
[----:B------:R-:W-:-:S04]  /*2ca0*/  ISETP.EQ.U32.AND P0, PT, R2, RZ, PT ;  /* 0x000000ff0200720c */ /* 0x000fc80003f02070 */
[----:B------:R-:W-:Y:S01]  /*2cb0*/  SEL R4, R4, 0x7610, P0 ;  /* 0x0000761004047807 */ /* 0x000fe20000000000 */
[----:B--2---:R-:W-:-:S05]  /*2cc0*/  @P1 FMUL.FTZ R0, R5, R0 ;  /* 0x0000000005001220 */ /* 0x004fca0000410000 */
[----:B------:R0:W-:Y:S04]  /*2cd0*/  @P1 STL [UR7], R0 ;  /* 0x00000000ff001987 */ /* 0x0001e80008100807 */
[----:B------:R0:W5:Y:S01]  /*2ce0*/  LD.E R3, desc[UR12][R10.64] ;  /* 0x0000000c0a037980 */ /* 0x000162000c101900 */
[----:B------:R-:W-:-:S07]  /*2cf0*/  F2FP.F16.F32.PACK_AB R2, RZ, R0 ;  /* 0x00000000ff02723e */ /* 0x000fce00000000ff */
.L_x_322:
[----:B0----5:R-:W-:-:S05]  /*2d00*/  HADD2 R0, R3, R2.H0_H0 ;  /* 0x2000000203007230 */ /* 0x021fca0000000000 */
[----:B------:R-:W-:-:S05]  /*2d10*/  PRMT R5, R3, R4, R0 ;  /* 0x0000000403057216 */ /* 0x000fca0000000000 */
[----:B------:R-:W2:Y:S02]  /*2d20*/  ATOM.E.CAS.STRONG.GPU PT, R0, [R10], R3, R5 ;  /* 0x000000030a00738b */ /* 0x000ea400001ee105 */
[----:B--2---:R-:W-:Y:S02]  /*2d30*/  ISETP.NE.U32.AND P0, PT, R0, R3, PT ;  /* 0x000000030000720c */ /* 0x004fe40003f05070 */
[----:B------:R-:W-:-:S11]  /*2d40*/  MOV R3, R0 ;  /* 0x0000000000037202 */ /* 0x000fd60000000f00 */
[----:B------:R-:W-:Y:S05]  /*2d50*/  @P0 BRA `(.L_x_322) ;  /* 0xfffffffc00e80947 */ /* 0x000fea000383ffff */
[----:B------:R-:W-:Y:S05]  /*2d60*/  BSYNC.RECONVERGENT B0 ;  /* 0x0000000000007941 */ /* 0x000fea0003800200 */
.L_x_321:
[----:B------:R-:W-:Y:S01]  /*2d70*/  UIADD3 UR4, UPT, UPT, UR4, 0x1, URZ ;  /* 0x0000000104047890 */ /* 0x000fe2000fffe0ff */
[----:B------:R-:W-:Y:S01]  /*2d80*/  VIADD R9, R9, 0x1 ;  /* 0x0000000109097836 */ /* 0x000fe20000000000 */
[----:B------:R-:W-:Y:S02]  /*2d90*/  UIADD3 UR7, UPT, UPT, UR7, 0x4, URZ ;  /* 0x0000000407077890 */ /* 0x000fe4000fffe0ff */
[----:B------:R-:W-:-:S09]  /*2da0*/  UISETP.NE.AND UP0, UPT, UR4, URZ, UPT ;  /* 0x000000ff0400728c */ /* 0x000fd2000bf05270 */
[----:B------:R-:W-:Y:S05]  /*2db0*/  BRA.U UP0, `(.L_x_323) ;  /* 0xfffffffd00787547 */ /* 0x000fea000b83ffff */
[----:B------:R-:W-:Y:S05]  /*2dc0*/  EXIT ;  /* 0x000000000000794d */ /* 0x000fea0003800000 */
        .weak           $__internal_22_$__cuda_sm20_div_u16
        .type           $__internal_22_$__cuda_sm20_div_u16,@function
        .size           $__internal_22_$__cuda_sm20_div_u16,($__internal_23_$__cuda_sm20_div_u64 - $__internal_22_$__cuda_sm20_div_u16)
$__internal_22_$__cuda_sm20_div_u16:
[----:B------:R-:W0:Y:S01]  /*2dd0*/  I2F.U16 R0, UR11 ;  /* 0x0000000b00007d06 */ /* 0x000e220008101000 */
[----:B------:R-:W-:Y:S01]  /*2de0*/  MOV R4, 0x4b800000 ;  /* 0x4b80000000047802 */ /* 0x000fe20000000f00 */
[----:B------:R-:W-:Y:S01]  /*2df0*/  ULOP3.LUT UR6, UR6, 0xffff, URZ, 0xc0, !UPT ;  /* 0x0000ffff06067892 */ /* 0x000fe2000f8ec0ff */
[C---:B0-----:R-:W-:Y:S02]  /*2e00*/  FSETP.GEU.AND P2, PT, |R0|.reuse, 1.175494350822287508e-38, PT ;  /* 0x008000000000780b */ /* 0x041fe40003f4e200 */
[----:B------:R-:W-:Y:S02]  /*2e10*/  FSETP.GT.AND P0, PT, |R0|, 8.50705917302346158658e+37, PT ;  /* 0x7e8000000000780b */ /* 0x000fe40003f04200 */
[----:B------:R-:W-:-:S04]  /*2e20*/  FSEL R4, R4, 1, !P2 ;  /* 0x3f80000004047808 */ /* 0x000fc80005000000 */
[----:B------:R-:W-:Y:S02]  /*2e30*/  FSEL R5, R4, 0.25, !P0 ;  /* 0x3e80000004057808 */ /* 0x000fe40004000000 */
[----:B------:R-:W-:Y:S02]  /*2e40*/  ISETP.NE.U32.AND P0, PT, RZ, UR11, PT ;  /* 0x0000000bff007c0c */ /* 0x000fe4000bf05070 */
[----:B------:R-:W-:Y:S01]  /*2e50*/  MOV R4, R11 ;  /* 0x0000000b00047202 */ /* 0x000fe20000000f00 */
[----:B------:R-:W-:Y:S01]  /*2e60*/  FMUL R6, R0, R5 ;  /* 0x0000000500067220 */ /* 0x000fe20000400000 */
[----:B------:R-:W-:-:S05]  /*2e70*/  I2FP.F32.U32.RZ R0, UR6 ;  /* 0x0000000600007c45 */ /* 0x000fca000820d000 */
[----:B------:R-:W0:Y:S02]  /*2e80*/  MUFU.RCP R6, R6 ;  /* 0x0000000600067308 */ /* 0x000e240000001000 */
[----:B0-----:R-:W-:-:S05]  /*2e90*/  FMUL R5, R5, R6 ;  /* 0x0000000605057220 */ /* 0x001fca0000400000 */
[----:B------:R-:W-:-:S05]  /*2ea0*/  IADD3 R5, PT, PT, R5, 0x2, RZ ;  /* 0x0000000205057810 */ /* 0x000fca0007ffe0ff */
[----:B------:R-:W-:Y:S01]  /*2eb0*/  FMUL.RZ R0, R0, R5 ;  /* 0x0000000500007220 */ /* 0x000fe2000040c000 */
[----:B------:R-:W-:-:S05]  /*2ec0*/  HFMA2 R5, -RZ, RZ, 0, 0 ;  /* 0x00000000ff057431 */ /* 0x000fca00000001ff */
[----:B------:R-:W0:Y:S02]  /*2ed0*/  F2I.U32.TRUNC.NTZ R0, R0 ;  /* 0x0000000000007305 */ /* 0x000e24000020f000 */
[----:B0-----:R-:W-:Y:S01]  /*2ee0*/  LOP3.LUT R7, R0, 0xffff, RZ, 0xc0, !PT ;  /* 0x0000ffff00077812 */ /* 0x001fe200078ec0ff */
[----:B------:R-:W-:Y:S01]  /*2ef0*/  @!P0 IMAD.MOV.U32 R7, RZ, RZ, -0x1 ;  /* 0xffffffffff078424 */ /* 0x000fe200078e00ff */
[----:B------:R-:W-:Y:S06]  /*2f00*/  RET.REL.NODEC R4 `(_Z21moe_wna16_gemm_kernelI6__halfLi8ELi8EEvPKT_PS1_PKjS3_S6_PKfPKiSA_SA_tttjjjtttbb) ;  /* 0xffffffd0043c7950 */ /* 0x000fec0003c3ffff */
        .weak           $__internal_23_$__cuda_sm20_div_u64
        .type           $__internal_23_$__cuda_sm20_div_u64,@function
        .size           $__internal_23_$__cuda_sm20_div_u64,($__internal_24_$__cuda_sm20_rem_u16 - $__internal_23_$__cuda_sm20_div_u64)
$__internal_23_$__cuda_sm20_div_u64:
        /* <DEDUP_REMOVED lines=12> */
[----:B------:R-:W-:Y:S01]  /*2fd0*/  IMAD.HI.U32 R4, R2, R7, RZ ;  /* 0x0000000702047227 */ /* 0x000fe200078e00ff */
[----:B------:R-:W-:-:S03]  /*2fe0*/  MOV R5, R2 ;  /* 0x0000000200057202 */ /* 0x000fc60000000f00 */
[-C--:B------:R-:W-:Y:S02]  /*2ff0*/  IMAD R17, R3, R15.reuse, RZ ;  /* 0x0000000f03117224 */ /* 0x080fe400078e02ff */
[----:B------:R-:W-:-:S04]  /*3000*/  IMAD.WIDE.U32 R4, P0, R2, R15, R4 ;  /* 0x0000000f02047225 */ /* 0x000fc80007800004 */
[----:B------:R-:W-:-:S04]  /*3010*/  IMAD.HI.U32 R15, R3, R15, RZ ;  /* 0x0000000f030f7227 */ /* 0x000fc800078e00ff */
[----:B------:R-:W-:-:S05]  /*3020*/  IMAD.HI.U32 R4, P1, R3, R7, R4 ;  /* 0x0000000703047227 */ /* 0x000fca0007820004 */
[----:B------:R-:W-:Y:S01]  /*3030*/  IADD3 R5, P2, PT, R17, R4, RZ ;  /* 0x0000000411057210 */ /* 0x000fe20007f5e0ff */
[----:B------:R-:W-:-:S04]  /*3040*/  IMAD.X R4, R15, 0x1, R3, P0 ;  /* 0x000000010f047824 */ /* 0x000fc800000e0603 */
[----:B------:R-:W-:Y:S01]  /*3050*/  IMAD.WIDE.U32 R2, R5, UR6, RZ ;  /* 0x0000000605027c25 */ /* 0x000fe2000f8e00ff */
[----:B------:R-:W-:Y:S02]  /*3060*/  IADD3.X R7, PT, PT, RZ, RZ, R4, P2, P1 ;  /* 0x000000ffff077210 */ /* 0x000fe400017e2404 */
[----:B------:R-:W-:-:S03]  /*3070*/  IADD3 R15, P0, PT, RZ, -R2, RZ ;  /* 0x80000002ff0f7210 */ /* 0x000fc60007f1e0ff */
[----:B------:R-:W-:Y:S02]  /*3080*/  IMAD R2, R7, UR6, R3 ;  /* 0x0000000607027c24 */ /* 0x000fe4000f8e0203 */
[----:B------:R-:W-:Y:S02]  /*3090*/  IMAD.MOV.U32 R3, RZ, RZ, RZ ;  /* 0x000000ffff037224 */ /* 0x000fe400078e00ff */
[----:B------:R-:W-:Y:S01]  /*30a0*/  IMAD.HI.U32 R4, R5, R15, RZ ;  /* 0x0000000f05047227 */ /* 0x000fe200078e00ff */
[----:B------:R-:W-:-:S05]  /*30b0*/  IADD3.X R2, PT, PT, RZ, ~R2, RZ, P0, !PT ;  /* 0x80000002ff027210 */ /* 0x000fca00007fe4ff */
        /* <DEDUP_REMOVED lines=13> */
[----:B------:R-:W-:-:S04]  /*3190*/  IADD3.X R2, PT, PT, R7, RZ, RZ, P0, !PT ;  /* 0x000000ff07027210 */ /* 0x000fc800007fe4ff */
[----:B------:R-:W-:Y:S01]  /*31a0*/  IADD3.X R5, PT, PT, RZ, R2, RZ, P1, !PT ;  /* 0x00000002ff057210 */ /* 0x000fe20000ffe4ff */
[----:B------:R-:W-:-:S04]  /*31b0*/  IMAD.WIDE.U32 R2, R4, UR6, RZ ;  /* 0x0000000604027c25 */ /* 0x000fc8000f8e00ff */
[----:B------:R-:W-:Y:S01]  /*31c0*/  IMAD R6, R5, UR6, R3 ;  /* 0x0000000605067c24 */ /* 0x000fe2000f8e0203 */
[----:B------:R-:W-:Y:S02]  /*31d0*/  IADD3 R15, P0, PT, -R2, R12, RZ ;  /* 0x0000000c020f7210 */ /* 0x000fe40007f1e1ff */
[----:B------:R-:W-:-:S03]  /*31e0*/  IADD3 R3, P2, PT, R4, 0x1, RZ ;  /* 0x0000000104037810 */ /* 0x000fc60007f5e0ff */
[----:B------:R-:W-:Y:S01]  /*31f0*/  IMAD.X R10, R11, 0x1, ~R6, P0 ;  /* 0x000000010b0a7824 */ /* 0x000fe200000e0e06 */
[C---:B------:R-:W-:Y:S02]  /*3200*/  ISETP.GE.U32.AND P0, PT, R15.reuse, UR6, PT ;  /* 0x000000060f007c0c */ /* 0x040fe4000bf06070 */
[----:B------:R-:W-:Y:S02]  /*3210*/  IADD3 R6, P1, PT, R15, -UR6, RZ ;  /* 0x800000060f067c10 */ /* 0x000fe4000ff3e0ff */
[C---:B------:R-:W-:Y:S02]  /*3220*/  ISETP.GE.U32.AND.EX P0, PT, R10.reuse, RZ, PT, P0 ;  /* 0x000000ff0a00720c */ /* 0x040fe40003f06100 */
[----:B------:R-:W-:Y:S02]  /*3230*/  IADD3.X R7, PT, PT, R10, -0x1, RZ, P1, !PT ;  /* 0xffffffff0a077810 */ /* 0x000fe40000ffe4ff */
[----:B------:R-:W-:Y:S02]  /*3240*/  IADD3.X R2, PT, PT, RZ, R5, RZ, P2, !PT ;  /* 0x00000005ff027210 */ /* 0x000fe400017fe4ff */
        /* <DEDUP_REMOVED lines=16> */
[----:B------:R-:W-:Y:S06]  /*3350*/  RET.REL.NODEC R2 `(_Z21moe_wna16_gemm_kernelI6__halfLi8ELi8EEvPKT_PS1_PKjS3_S6_PKfPKiSA_SA_tttjjjtttbb) ;  /* 0xffffffcc02287950 */ /* 0x000fec0003c3ffff */
        .weak           $__internal_24_$__cuda_sm20_rem_u16
        .type           $__internal_24_$__cuda_sm20_rem_u16,@function
        .size           $__internal_24_$__cuda_sm20_rem_u16,(.L_x_571 - $__internal_24_$__cuda_sm20_rem_u16)
$__internal_24_$__cuda_sm20_rem_u16:
[----:B------:R-:W0:Y:S01]  /*3360*/  I2F.U16 R0, UR11 ;  /* 0x0000000b00007d06 */ /* 0x000e220008101000 */
[----:B------:R-:W-:Y:S01]  /*3370*/  MOV R4, 0x4b800000 ;  /* 0x4b80000000047802 */ /* 0x000fe20000000f00 */
        /* <DEDUP_REMOVED lines=9> */
[----:B------:R-:W-:-:S03]  /*3410*/  MOV R4, R6 ;  /* 0x0000000600047202 */ /* 0x000fc60000000f00 */
[----:B------:R-:W-:-:S04]  /*3420*/  VIADD R5, R5, 0x2 ;  /* 0x0000000205057836 */ /* 0x000fc80000000000 */
[----:B------:R-:W-:Y:S01]  /*3430*/  FMUL.RZ R0, R0, R5 ;  /* 0x0000000500007220 */ /* 0x000fe2000040c000 */
[----:B------:R-:W-:-:S05]  /*3440*/  HFMA2 R5, -RZ, RZ, 0, 0 ;  /* 0x00000000ff057431 */ /* 0x000fca00000001ff */
[----:B------:R-:W0:Y:S02]  /*3450*/  F2I.U32.TRUNC.NTZ R0, R0 ;  /* 0x0000000000007305 */ /* 0x000e24000020f000 */
[----:B0-----:R-:W-:-:S13]  /*3460*/  R2UR UR6, R0 ;  /* 0x00000000000672ca */ /* 0x001fda00000e0000 */
[----:B------:R-:W-:-:S04]  /*3470*/  ULOP3.LUT UR6, UR6, 0xffff, URZ, 0xc0, !UPT ;  /* 0x0000ffff06067892 */ /* 0x000fc8000f8ec0ff */
[----:B------:R-:W-:-:S04]  /*3480*/  UIADD3 UR6, UPT, UPT, URZ, -UR6, URZ ;  /* 0x80000006ff067290 */ /* 0x000fc8000fffe0ff */
[----:B------:R-:W-:-:S07]  /*3490*/  UIMAD UR6, UR11, UR6, UR10 ;  /* 0x000000060b0672a4 */ /* 0x000fce000f8e020a */
[----:B------:R-:W-:Y:S01]  /*34a0*/  @!UP0 UMOV UR6, 0xffffffff ;  /* 0xffffffff00068882 */ /* 0x000fe20000000000 */
[----:B------:R-:W-:Y:S05]  /*34b0*/  RET.REL.NODEC R4 `(_Z21moe_wna16_gemm_kernelI6__halfLi8ELi8EEvPKT_PS1_PKjS3_S6_PKfPKiSA_SA_tttjjjtttbb) ;  /* 0xffffffc804d07950 */ /* 0x000fea0003c3ffff */
.L_x_324:
        /* <DEDUP_REMOVED lines=12> */
.L_x_571:


//--------------------- .text._Z21moe_wna16_gemm_kernelI6__halfLi8ELi4EEvPKT_PS1_PKjS3_S6_PKfPKiSA_SA_tttjjjtttbb --------------------------
	.section	.text._Z21moe_wna16_gemm_kernelI6__halfLi8ELi4EEvPKT_PS1_PKjS3_S6_PKfPKiSA_SA_tttjjjtttbb,"ax",@progbits
	.align	128
        .global         _Z21moe_wna16_gemm_kernelI6__halfLi8ELi4EEvPKT_PS1_PKjS3_S6_PKfPKiSA_SA_tttjjjtttbb
        .type           _Z21moe_wna16_gemm_kernelI6__halfLi8ELi4EEvPKT_PS1_PKjS3_S6_PKfPKiSA_SA_tttjjjtttbb,@function
        .size           _Z21moe_wna16_gemm_kernelI6__halfLi8ELi4EEvPKT_PS1_PKjS3_S6_PKfPKiSA_SA_tttjjjtttbb,(.L_x_574 - _Z21moe_wna16_gemm_kernelI6__halfLi8ELi4EEvPKT_PS1_PKjS3_S6_PKfPKiSA_SA_tttjjjtttbb)
        .other          _Z21moe_wna16_gemm_kernelI6__halfLi8ELi4EEvPKT_PS1_PKjS3_S6_PKfPKiSA_SA_tttjjjtttbb,@"STO_CUDA_ENTRY STV_DEFAULT"
_Z21moe_wna16_gemm_kernelI6__halfLi8ELi4EEvPKT_PS1_PKjS3_S6_PKfPKiSA_SA_tttjjjtttbb:
.text._Z21moe_wna16_gemm_kernelI6__halfLi8ELi4EEvPKT_PS1_PKjS3_S6_PKfPKiSA_SA_tttjjjtttbb:
        /* <DEDUP_REMOVED lines=40> */
.L_x_329:
        /* <DEDUP_REMOVED lines=9> */
[----:B------:R-:W-:-:S05]  /*0310*/  IABS R13, R2 ;  /* 0x00000002000d7213 */ /* 0x000fca0000000000 */
[----:B-1----:R-:W-:Y:S02]  /*0320*/  IMAD.MOV R6, RZ, RZ, -R13 ;  /* 0x000000ffff067224 */ /* 0x002fe400078e0a0d */
[----:B---3--:R-:W1:Y:S02]  /*0330*/  MUFU.RCP R5, R5 ;  /* 0x0000000500057308 */ /* 0x008e640000001000 */
[----:B-1----:R-:W-:-:S06]  /*0340*/  VIADD R10, R5, 0xffffffe ;  /* 0x0ffffffe050a7836 */ /* 0x002fcc0000000000 */
        /* <DEDUP_REMOVED lines=65> */
.L_x_328:
[----:B------:R-:W-:-:S04]  /*0760*/  IMAD R11, R5, UR11, RZ ;  /* 0x0000000b050b7c24 */ /* 0x000fc8000f8e02ff */
[----:B0-----:R-:W-:-:S05]  /*0770*/  IMAD.IADD R9, R11, 0x1, R0 ;  /* 0x000000010b097824 */ /* 0x001fca00078e0200 */
        /* <DEDUP_REMOVED lines=13> */
.L_x_327:
[----:B------:R-:W-:Y:S05]  /*0850*/  BSYNC.RECONVERGENT B0 ;  /* 0x0000000000007941 */ /* 0x000fea0003800200 */
.L_x_326:
[----:B------:R-:W-:-:S09]  /*0860*/  UISETP.NE.AND UP0, UPT, UR5, UR9, UPT ;  /* 0x000000090500728c */ /* 0x000fd2000bf05270 */
[----:B------:R-:W-:Y:S05]  /*0870*/  BRA.U UP0, `(.L_x_329) ;  /* 0xfffffff900807547 */ /* 0x000fea000b83ffff */
[----:B------:R-:W-:-:S05]  /*0880*/  UMOV UR4, UR9 ;  /* 0x0000000900047c82 */ /* 0x000fca0008000000 */
.L_x_325:
        /* <DEDUP_REMOVED lines=9> */
[----:B0-----:R-:W-:Y:S01]  /*0920*/  VIADD R9, R1, 0x110 ;  /* 0x0000011001097836 */ /* 0x001fe20000000000 */
[----:B-1----:R-:W-:-:S06]  /*0930*/  UIMAD.WIDE.U32 UR6, UR7, UR6, URZ ;  /* 0x00000006070672a5 */ /* 0x002fcc000f8e00ff */
[C---:B------:R-:W-:Y:S02]  /*0940*/  IMAD R3, R4.reuse, UR7, RZ ;  /* 0x0000000704037c24 */ /* 0x040fe4000f8e02ff */
[----:B------:R-:W-:-:S04]  /*0950*/  IMAD.WIDE.U32 R4, R4, UR6, RZ ;  /* 0x0000000604047c25 */ /* 0x000fc8000f8e00ff */
[----:B------:R-:W-:Y:S01]  /*0960*/  IMAD R3, R0, UR6, R3 ;  /* 0x0000000600037c24 */ /* 0x000fe2000f8e0203 */
[----:B------:R-:W0:Y:S04]  /*0970*/  LDCU.U16 UR6, c[0x0][0x3ca] ;  /* 0x00007940ff0677ac */ /* 0x000e280008000400 */
[----:B---3--:R-:W-:-:S04]  /*0980*/  IADD3 R6, PT, PT, R5, R3, RZ ;  /* 0x0000000305067210 */ /* 0x008fc80007ffe0ff */
[----:B------:R-:W-:-:S13]  /*0990*/  ISETP.NE.U32.AND P0, PT, R6, RZ, PT ;  /* 0x000000ff0600720c */ /* 0x000fda0003f05070 */
[----:B0-----:R-:W-:Y:S05]  /*09a0*/  @P0 BRA `(.L_x_330) ;  /* 0x0000000000500947 */ /* 0x001fea0003800000 */
[----:B------:R-:W0:Y:S01]  /*09b0*/  I2F.U32.RP R0, UR6 ;  /* 0x0000000600007d06 */ /* 0x000e220008209000 */
[----:B------:R-:W-:Y:S01]  /*09c0*/  ISETP.NE.U32.AND P2, PT, RZ, UR6, PT ;  /* 0x00000006ff007c0c */ /* 0x000fe2000bf45070 */
[----:B------:R-:W-:-:S06]  /*09d0*/  IMAD.MOV.U32 R11, RZ, RZ, RZ ;  /* 0x000000ffff0b7224 */ /* 0x000fcc00078e00ff */
[----:B0-----:R-:W0:Y:S02]  /*09e0*/  MUFU.RCP R0, R0 ;  /* 0x0000000000007308 */ /* 0x001e240000001000 */
[----:B0-----:R-:W-:-:S06]  /*09f0*/  IADD3 R2, PT, PT, R0, 0xffffffe, RZ ;  /* 0x0ffffffe00027810 */ /* 0x001fcc0007ffe0ff */
[----:B------:R0:W1:Y:S02]  /*0a00*/  F2I.FTZ.U32.TRUNC.NTZ R3, R2 ;  /* 0x0000000200037305 */ /* 0x000064000021f000 */
[----:B0-----:R-:W-:Y:S02]  /*0a10*/  HFMA2 R2, -RZ, RZ, 0, 0 ;  /* 0x00000000ff027431 */ /* 0x001fe400000001ff */
[----:B-1----:R-:W-:-:S04]  /*0a20*/  IMAD.MOV R7, RZ, RZ, -R3 ;  /* 0x000000ffff077224 */ /* 0x002fc800078e0a03 */
        /* <DEDUP_REMOVED lines=12> */
.L_x_330:
[----:B------:R-:W-:-:S07]  /*0af0*/  MOV R0, 0xb10 ;  /* 0x00000b1000007802 */ /* 0x000fce0000000f00 */
[----:B------:R-:W-:Y:S05]  /*0b00*/  CALL.REL.NOINC `($__internal_26_$__cuda_sm20_div_u64) ;  /* 0x0000002400007944 */ /* 0x000fea0003c00000 */
.L_x_331:
[----:B------:R-:W0:Y:S01]  /*0b10*/  LDC.U16 R7, c[0x0][0x3ca] ;  /* 0x0000f280ff077b82 */ /* 0x000e220000000400 */
[----:B------:R-:W1:Y:S01]  /*0b20*/  LDCU UR6, c[0x0][0x3d8] ;  /* 0x00007b00ff0677ac */ /* 0x000e620008000800 */
[----:B------:R-:W2:Y:S01]  /*0b30*/  LDCU.S8 UR5, c[0x0][0x3e2] ;  /* 0x00007c40ff0577ac */ /* 0x000ea20008000200 */
[----:B------:R-:W3:Y:S01]  /*0b40*/  LDCU UR7, c[0x0][0x3e0] ;  /* 0x00007c00ff0777ac */ /* 0x000ee20008000800 */
[----:B-1----:R-:W-:Y:S01]  /*0b50*/  MOV R15, UR6 ;  /* 0x00000006000f7c02 */ /* 0x002fe20008000f00 */
[----:B0-----:R-:W0:Y:S08]  /*0b60*/  I2F.U32.RP R12, R7 ;  /* 0x00000007000c7306 */ /* 0x001e300000209000 */
[----:B0-----:R-:W0:Y:S02]  /*0b70*/  MUFU.RCP R12, R12 ;  /* 0x0000000c000c7308 */ /* 0x001e240000001000 */
[----:B0-----:R-:W-:-:S06]  /*0b80*/  IADD3 R2, PT, PT, R12, 0xffffffe, RZ ;  /* 0x0ffffffe0c027810 */ /* 0x001fcc0007ffe0ff */
[----:B------:R0:W1:Y:S02]  /*0b90*/  F2I.FTZ.U32.TRUNC.NTZ R3, R2 ;  /* 0x0000000200037305 */ /* 0x000064000021f000 */
[----:B0-----:R-:W-:Y:S02]  /*0ba0*/  IMAD.MOV.U32 R2, RZ, RZ, RZ ;  /* 0x000000ffff027224 */ /* 0x001fe400078e00ff */
[----:B-1----:R-:W-:-:S04]  /*0bb0*/  IMAD.MOV R0, RZ, RZ, -R3 ;  /* 0x000000ffff007224 */ /* 0x002fc800078e0a03 */
[----:B------:R-:W-:Y:S02]  /*0bc0*/  IMAD R13, R0, R7, RZ ;  /* 0x00000007000d7224 */ /* 0x000fe400078e02ff */
[----:B------:R-:W-:Y:S02]  /*0bd0*/  IMAD R0, R8, R15, UR8 ;  /* 0x0000000808007e24 */ /* 0x000fe4000f8e020f */
[----:B------:R-:W-:Y:S01]  /*0be0*/  IMAD.HI.U32 R13, R3, R13, R2 ;  /* 0x0000000d030d7227 */ /* 0x000fe200078e0002 */
[----:B------:R-:W0:Y:S05]  /*0bf0*/  LDC.64 R14, c[0x0][0x398] ;  /* 0x0000e600ff0e7b82 */ /* 0x000e2a0000000a00 */
[----:B------:R-:W-:-:S05]  /*0c00*/  IMAD.HI.U32 R3, R13, R0, RZ ;  /* 0x000000000d037227 */ /* 0x000fca00078e00ff */
[----:B------:R-:W-:-:S05]  /*0c10*/  IADD3 R12, PT, PT, RZ, -R3, RZ ;  /* 0x80000003ff0c7210 */ /* 0x000fca0007ffe0ff */
[----:B------:R-:W-:Y:S01]  /*0c20*/  IMAD R0, R7, R12, R0 ;  /* 0x0000000c07007224 */ /* 0x000fe200078e0200 */
[----:B------:R-:W-:-:S04]  /*0c30*/  LOP3.LUT R12, RZ, R7, RZ, 0x33, !PT ;  /* 0x00000007ff0c7212 */ /* 0x000fc800078e33ff */
        /* <DEDUP_REMOVED lines=15> */
[----:B------:R-:W0:Y:S01]  /*0d30*/  @!P1 I2F.F16 R0, 0x80 ;  /* 0x0000008000009906 */ /* 0x000e220000200c00 */
        /* <DEDUP_REMOVED lines=9> */
[----:B-1----:R-:W-:Y:S01]  /*0dd0*/  IADD3 R2, PT, PT, R15, 0xffffffe, RZ ;  /* 0x0ffffffe0f027810 */ /* 0x002fe20007ffe0ff */
[----:B------:R-:W-:-:S05]  /*0de0*/  IMAD.MOV R15, RZ, RZ, -R18 ;  /* 0x000000ffff0f7224 */ /* 0x000fca00078e0a12 */
[----:B------:R1:W2:Y:S02]  /*0df0*/  F2I.FTZ.U32.TRUNC.NTZ R3, R2 ;  /* 0x0000000200037305 */ /* 0x0002a4000021f000 */
[----:B-1----:R-:W-:Y:S01]  /*0e00*/  MOV R2, RZ ;  /* 0x000000ff00027202 */ /* 0x002fe20000000f00 */
[----:B--2---:R-:W-:-:S04]  /*0e10*/  IMAD.MOV R17, RZ, RZ, -R3 ;  /* 0x000000ffff117224 */ /* 0x004fc800078e0a03 */
[----:B------:R-:W-:-:S04]  /*0e20*/  IMAD R17, R17, R14, RZ ;  /* 0x0000000e11117224 */ /* 0x000fc800078e02ff */
[----:B------:R-:W-:Y:S01]  /*0e30*/  IMAD.HI.U32 R3, R3, R17, R2 ;  /* 0x0000001103037227 */ /* 0x000fe200078e0002 */
[----:B------:R-:W-:-:S05]  /*0e40*/  IADD3 R2, PT, PT, RZ, -R13, RZ ;  /* 0x8000000dff027210 */ /* 0x000fca0007ffe0ff */
        /* <DEDUP_REMOVED lines=8> */
[----:B------:R-:W-:Y:S01]  /*0ed0*/  ISETP.NE.AND P5, PT, R7, RZ, PT ;  /* 0x000000ff0700720c */ /* 0x000fe20003fa5270 */
[----:B------:R-:W-:Y:S01]  /*0ee0*/  @P2 VIADD R13, R13, 0x1 ;  /* 0x000000010d0d2836 */ /* 0x000fe20000000000 */
[----:B------:R-:W-:Y:S02]  /*0ef0*/  ISETP.GE.U32.AND P4, PT, R15, R14, PT ;  /* 0x0000000e0f00720c */ /* 0x000fe40003f86070 */
[----:B------:R-:W-:-:S04]  /*0f00*/  LOP3.LUT R14, R7, UR8, RZ, 0x3c, !PT ;  /* 0x00000008070e7c12 */ /* 0x000fc8000f8e3cff */
        /* <DEDUP_REMOVED lines=11> */
[----:B------:R-:W-:Y:S01]  /*0fc0*/  IMAD R2, R8, R3, R2 ;  /* 0x0000000308027224 */ /* 0x000fe200078e0202 */
[--C-:B------:R-:W-:Y:S02]  /*0fd0*/  SHF.R.U64 R3, R10, 0x2, R11.reuse ;  /* 0x000000020a037819 */ /* 0x100fe4000000120b */
[----:B------:R-:W-:Y:S02]  /*0fe0*/  SHF.R.U32.HI R11, RZ, 0x2, R11 ;  /* 0x00000002ff0b7819 */ /* 0x000fe4000001160b */
[----:B------:R-:W-:-:S04]  /*0ff0*/  IADD3 R3, P0, PT, R2, R3, RZ ;  /* 0x0000000302037210 */ /* 0x000fc80007f1e0ff */
[----:B------:R-:W-:Y:S02]  /*1000*/  LEA.HI.X.SX32 R10, R2, R11, 0x1, P0 ;  /* 0x0000000b020a7211 */ /* 0x000fe400000f0eff */
[----:B0-----:R-:W-:-:S04]  /*1010*/  LEA R2, P0, R3, UR10, 0x2 ;  /* 0x0000000a03027c11 */ /* 0x001fc8000f8010ff */
[----:B------:R-:W-:-:S05]  /*1020*/  LEA.HI.X R3, R3, UR11, R10, 0x2, P0 ;  /* 0x0000000b03037c11 */ /* 0x000fca00080f140a */
[----:B------:R-:W2:Y:S04]  /*1030*/  LDG.E.CONSTANT R2, desc[UR12][R2.64] ;  /* 0x0000000c02027981 */ /* 0x000ea8000c1e9900 */
[----:B--2---:R0:W-:Y:S02]  /*1040*/  STL [R1+0x118], R2 ;  /* 0x0001180201007387 */ /* 0x0041e40000100800 */
.L_x_332:
[----:B------:R-:W-:Y:S01]  /*1050*/  @!P1 PRMT R10, R0, 0x5410, R0 ;  /* 0x00005410000a9816 */ /* 0x000fe20000000000 */
[----:B------:R-:W-:Y:S06]  /*1060*/  BRA.U !UP0, `(.L_x_333) ;  /* 0x0000001108a07547 */ /* 0x000fec000b800000 */
[----:B------:R-:W2:Y:S01]  /*1070*/  LDCU.64 UR10, c[0x0][0x390] ;  /* 0x00007200ff0a77ac */ /* 0x000ea20008000a00 */
[----:B01----:R-:W-:Y:S01]  /*1080*/  LOP3.LUT R2, R4, 0xfffffffc, RZ, 0xc0, !PT ;  /* 0xfffffffc04027812 */ /* 0x003fe200078ec0ff */
[----:B------:R-:W-:Y:S01]  /*1090*/  UIADD3 UR20, UPT, UPT, UR19, 0x100, URZ ;  /* 0x0000010013147890 */ /* 0x000fe2000fffe0ff */
[----:B------:R-:W-:Y:S02]  /*10a0*/  UMOV UR5, URZ ;  /* 0x000000ff00057c82 */ /* 0x000fe40008000000 */
[----:B--2---:R-:W-:-:S04]  /*10b0*/  IADD3 R2, P0, PT, R2, UR10, RZ ;  /* 0x0000000a02027c10 */ /* 0x004fc8000ff1e0ff */
[----:B------:R-:W-:-:S09]  /*10c0*/  IADD3.X R3, PT, PT, R6, UR11, RZ, P0, !PT ;  /* 0x0000000b06037c10 */ /* 0x000fd200087fe4ff */
.L_x_342:
        /* <DEDUP_REMOVED lines=9> */
[----:B------:R-:W-:-:S05]  /*1160*/  MOV R5, UR14 ;  /* 0x0000000e00057c02 */ /* 0x000fca0008000f00 */
[----:B------:R-:W-:-:S05]  /*1170*/  IMAD R0, R8, UR15, R5 ;  /* 0x0000000f08007c24 */ /* 0x000fca000f8e0205 */
[----:B------:R-:W-:-:S04]  /*1180*/  SHF.R.S32.HI R5, RZ, 0x1f, R0 ;  /* 0x0000001fff057819 */ /* 0x000fc80000011400 */
[----:B------:R-:W-:-:S04]  /*1190*/  LEA.HI R5, R5, R0, RZ, 0x4 ;  /* 0x0000000005057211 */ /* 0x000fc800078f20ff */
[----:B------:R-:W-:-:S05]  /*11a0*/  SHF.R.S32.HI R5, RZ, 0x4, R5 ;  /* 0x00000004ff057819 */ /* 0x000fca0000011405 */
[----:B------:R-:W-:-:S06]  /*11b0*/  IMAD.WIDE R4, R5, 0x10, R2 ;  /* 0x0000001005047825 */ /* 0x000fcc00078e0202 */
[----:B------:R-:W2:Y:S04]  /*11c0*/  LDG.E.128.CONSTANT R4, desc[UR12][R4.64] ;  /* 0x0000000c04047981 */ /* 0x000ea8000c1e9d00 */
[----:B--2---:R0:W-:Y:S02]  /*11d0*/  STL.128 [R1+0x100], R4 ;  /* 0x0001000401007387 */ /* 0x0041e40000100c00 */
.L_x_334:
[----:B0-----:R-:W-:-:S07]  /*11e0*/  MOV R6, 0x1200 ;  /* 0x0000120000067802 */ /* 0x001fce0000000f00 */
[----:B------:R-:W-:Y:S05]  /*11f0*/  CALL.REL.NOINC `($__internal_27_$__cuda_sm20_rem_u16) ;  /* 0x0000002000587944 */ /* 0x000fea0003c00000 */
[----:B------:R-:W-:-:S04]  /*1200*/  UPRMT UR6, UR6, 0x9910, URZ ;  /* 0x0000991006067896 */ /* 0x000fc800080000ff */
[----:B------:R-:W-:-:S09]  /*1210*/  UISETP.NE.AND UP0, UPT, UR6, URZ, UPT ;  /* 0x000000ff0600728c */ /* 0x000fd2000bf05270 */
[----:B------:R-:W-:Y:S05]  /*1220*/  BRA.U UP0, `(.L_x_335) ;  /* 0x0000000100387547 */ /* 0x000fea000b800000 */
[----:B------:R-:W0:Y:S01]  /*1230*/  LDCU.S8 UR6, c[0x0][0x3e2] ;  /* 0x00007c40ff0677ac */ /* 0x000e220008000200 */
[----:B------:R-:W-:Y:S02]  /*1240*/  MOV R11, 0x1280 ;  /* 0x00001280000b7802 */ /* 0x000fe40000000f00 */
[----:B0-----:R-:W-:Y:S01]  /*1250*/  ISETP.NE.AND P1, PT, RZ, UR6, PT ;  /* 0x00000006ff007c0c */ /* 0x001fe2000bf25270 */
[----:B------:R-:W-:-:S12]  /*1260*/  ULOP3.LUT UR6, UR5, 0xffff, URZ, 0xc0, !UPT ;  /* 0x0000ffff05067892 */ /* 0x000fd8000f8ec0ff */
[----:B------:R-:W-:Y:S05]  /*1270*/  CALL.REL.NOINC `($__internal_25_$__cuda_sm20_div_u16) ;  /* 0x0000001800d47944 */ /* 0x000fea0003c00000 */
        /* <DEDUP_REMOVED lines=9> */
.L_x_335:
        /* <DEDUP_REMOVED lines=23> */
.L_x_339:
        /* <DEDUP_REMOVED lines=49> */
.L_x_338:
        /* <DEDUP_REMOVED lines=50> */
.L_x_337:
        /* <DEDUP_REMOVED lines=17> */
.L_x_341:
        /* <DEDUP_REMOVED lines=54> */
.L_x_340:
        /* <DEDUP_REMOVED lines=55> */
.L_x_336:
[----:B------:R-:W0:Y:S01]  /*2290*/  LDCU UR7, c[0x0][0x3e0] ;  /* 0x00007c00ff0777ac */ /* 0x000e220008000800 */
[----:B------:R-:W-:Y:S02]  /*22a0*/  UIADD3 UR5, UPT, UPT, UR5, 0x1, URZ ;  /* 0x0000000105057890 */ /* 0x000fe4000fffe0ff */
[----:B0-----:R-:W-:-:S04]  /*22b0*/  ULOP3.LUT UR7, UR7, 0xffff, URZ, 0xc0, !UPT ;  /* 0x0000ffff07077892 */ /* 0x001fc8000f8ec0ff */
[----:B------:R-:W-:-:S04]  /*22c0*/  USHF.R.U32.HI UR6, URZ, 0x2, UR7 ;  /* 0x00000002ff067899 */ /* 0x000fc80008011607 */
[----:B------:R-:W-:-:S09]  /*22d0*/  UISETP.NE.AND UP0, UPT, UR5, UR6, UPT ;  /* 0x000000060500728c */ /* 0x000fd2000bf05270 */
[----:B------:R-:W-:Y:S05]  /*22e0*/  BRA.U UP0, `(.L_x_342) ;  /* 0xffffffed00787547 */ /* 0x000fea000b83ffff */
.L_x_333:
[----:B------:R-:W-:-:S13]  /*22f0*/  ISETP.NE.AND P0, PT, RZ, UR4, PT ;  /* 0x00000004ff007c0c */ /* 0x000fda000bf05270 */
[----:B------:R-:W-:Y:S05]  /*2300*/  @!P0 EXIT ;  /* 0x000000000000894d */ /* 0x000fea0003800000 */
[----:B------:R-:W-:Y:S02]  /*2310*/  UISETP.GE.U32.AND UP0, UPT, UR4, 0x4, UPT ;  /* 0x000000040400788c */ /* 0x000fe4000bf06070 */
[----:B------:R-:W-:Y:S01]  /*2320*/  ULOP3.LUT UR8, UR4, 0x3, URZ, 0xc0, !UPT ;  /* 0x0000000304087892 */ /* 0x000fe2000f8ec0ff */
[----:B------:R-:W-:-:S06]  /*2330*/  UMOV UR5, URZ ;  /* 0x000000ff00057c82 */ /* 0x000fcc0008000000 */
[----:B------:R-:W-:Y:S05]  /*2340*/  BRA.U !UP0, `(.L_x_343) ;  /* 0x0000000508f47547 */ /* 0x000fea000b800000 */
[----:B------:R-:W4:Y:S01]  /*2350*/  LDCU.S8 UR5, c[0x0][0x3e3] ;  /* 0x00007c60ff0577ac */ /* 0x000f220008000200 */
[----:B--23--:R-:W-:Y:S01]  /*2360*/  IADD3 R0, PT, PT, R1, 0x8, RZ ;  /* 0x0000000801007810 */ /* 0x00cfe20007ffe0ff */
[----:B------:R-:W-:Y:S02]  /*2370*/  UIADD3 UR7, UPT, UPT, UR17, 0x3, URZ ;  /* 0x0000000311077890 */ /* 0x000fe4000fffe0ff */
[----:B------:R-:W-:-:S04]  /*2380*/  ULOP3.LUT UR6, UR4, 0xfffffffc, URZ, 0xc0, !UPT ;  /* 0xfffffffc04067892 */ /* 0x000fc8000f8ec0ff */
[----:B01----:R-:W-:Y:S01]  /*2390*/  IMAD.U32 R2, RZ, RZ, UR7 ;  /* 0x00000007ff027e24 */ /* 0x003fe2000f8e00ff */
[----:B------:R-:W-:Y:S02]  /*23a0*/  UIADD3 UR6, UPT, UPT, URZ, -UR6, URZ ;  /* 0x80000006ff067290 */ /* 0x000fe4000fffe0ff */
[----:B----4-:R-:W-:Y:S02]  /*23b0*/  UISETP.NE.AND UP0, UPT, UR5, URZ, UPT ;  /* 0x000000ff0500728c */ /* 0x010fe4000bf05270 */
[----:B------:R-:W-:-:S04]  /*23c0*/  ULOP3.LUT UR5, UR4, 0x7ffffffc, URZ, 0xc0, !UPT ;  /* 0x7ffffffc04057892 */ /* 0x000fc8000f8ec0ff */
[----:B------:R-:W-:-:S13]  /*23d0*/  PLOP3.LUT P0, PT, PT, PT, UP0, 0x80, 0x8 ;  /* 0x000000000008781c */ /* 0x000fda0003f0f008 */
.L_x_352:
[----:B------:R-:W0:Y:S01]  /*23e0*/  LDC.64 R4, c[0x0][0x3b0] ;  /* 0x0000ec00ff047b82 */ /* 0x000e220000000a00 */
        /* <DEDUP_REMOVED lines=26> */
.L_x_345:
[----:B-----5:R-:W-:-:S05]  /*2590*/  HADD2 R14, R17, R16.H0_H0 ;  /* 0x20000010110e7230 */ /* 0x020fca0000000000 */
[----:B------:R-:W-:-:S05]  /*25a0*/  PRMT R9, R17, R18, R14 ;  /* 0x0000001211097216 */ /* 0x000fca000000000e */
[----:B------:R-:W2:Y:S02]  /*25b0*/  ATOM.E.CAS.STRONG.GPU PT, R14, [R12], R17, R9 ;  /* 0x000000110c0e738b */ /* 0x000ea400001ee109 */
[----:B--2---:R-:W-:Y:S01]  /*25c0*/  ISETP.NE.U32.AND P1, PT, R14, R17, PT ;  /* 0x000000110e00720c */ /* 0x004fe20003f25070 */
[----:B------:R-:W-:-:S12]  /*25d0*/  IMAD.MOV.U32 R17, RZ, RZ, R14 ;  /* 0x000000ffff117224 */ /* 0x000fd800078e000e */
[----:B------:R-:W-:Y:S05]  /*25e0*/  @P1 BRA `(.L_x_345) ;  /* 0xfffffffc00e81947 */ /* 0x000fea000383ffff */
[----:B------:R-:W-:Y:S05]  /*25f0*/  BSYNC.RECONVERGENT B0 ;  /* 0x0000000000007941 */ /* 0x000fea0003800200 */
.L_x_344:
        /* <DEDUP_REMOVED lines=18> */
.L_x_347:
[----:B-----5:R-:W-:-:S05]  /*2720*/  HADD2 R14, R15, R16.H0_H0 ;  /* 0x200000100f0e7230 */ /* 0x020fca0000000000 */
[----:B0-----:R-:W-:-:S05]  /*2730*/  PRMT R9, R15, R17, R14 ;  /* 0x000000110f097216 */ /* 0x001fca000000000e */
[----:B------:R-:W2:Y:S02]  /*2740*/  ATOM.E.CAS.STRONG.GPU PT, R14, [R12], R15, R9 ;  /* 0x0000000f0c0e738b */ /* 0x000ea400001ee109 */
[----:B--2---:R-:W-:Y:S02]  /*2750*/  ISETP.NE.U32.AND P1, PT, R14, R15, PT ;  /* 0x0000000f0e00720c */ /* 0x004fe40003f25070 */
[----:B------:R-:W-:-:S11]  /*2760*/  MOV R15, R14 ;  /* 0x0000000e000f7202 */ /* 0x000fd60000000f00 */
[----:B------:R-:W-:Y:S05]  /*2770*/  @P1 BRA `(.L_x_347) ;  /* 0xfffffffc00e81947 */ /* 0x000fea000383ffff */
[----:B------:R-:W-:Y:S05]  /*2780*/  BSYNC.RECONVERGENT B0 ;  /* 0x0000000000007941 */ /* 0x000fea0003800200 */
.L_x_346:
        /* <DEDUP_REMOVED lines=19> */
.L_x_349:
[----:B-----5:R-:W-:-:S05]  /*28c0*/  HADD2 R14, R15, R16.H0_H0 ;  /* 0x200000100f0e7230 */ /* 0x020fca0000000000 */
[----:B0-----:R-:W-:-:S05]  /*28d0*/  PRMT R9, R15, R17, R14 ;  /* 0x000000110f097216 */ /* 0x001fca000000000e */
[----:B------:R-:W2:Y:S02]  /*28e0*/  ATOM.E.CAS.STRONG.GPU PT, R14, [R12], R15, R9 ;  /* 0x0000000f0c0e738b */ /* 0x000ea400001ee109 */
[----:B--2---:R-:W-:Y:S02]  /*28f0*/  ISETP.NE.U32.AND P1, PT, R14, R15, PT ;  /* 0x0000000f0e00720c */ /* 0x004fe40003f25070 */
[----:B------:R-:W-:-:S11]  /*2900*/  MOV R15, R14 ;  /* 0x0000000e000f7202 */ /* 0x000fd60000000f00 */
[----:B------:R-:W-:Y:S05]  /*2910*/  @P1 BRA `(.L_x_349) ;  /* 0xfffffffc00e81947 */ /* 0x000fea000383ffff */
[----:B------:R-:W-:Y:S05]  /*2920*/  BSYNC.RECONVERGENT B0 ;  /* 0x0000000000007941 */ /* 0x000fea0003800200 */
.L_x_348:
        /* <DEDUP_REMOVED lines=19> */
.L_x_351:
[----:B-----5:R-:W-:-:S05]  /*2a60*/  HADD2 R10, R11, R12.H0_H0 ;  /* 0x2000000c0b0a7230 */ /* 0x020fca0000000000 */
[----:B------:R-:W-:-:S05]  /*2a70*/  PRMT R3, R11, R13, R10 ;  /* 0x0000000d0b037216 */ /* 0x000fca000000000a */
[----:B------:R-:W2:Y:S02]  /*2a80*/  ATOM.E.CAS.STRONG.GPU PT, R10, [R4], R11, R3 ;  /* 0x0000000b040a738b */ /* 0x000ea400001ee103 */
[----:B--2---:R-:W-:Y:S02]  /*2a90*/  ISETP.NE.U32.AND P1, PT, R10, R11, PT ;  /* 0x0000000b0a00720c */ /* 0x004fe40003f25070 */
[----:B------:R-:W-:-:S11]  /*2aa0*/  MOV R11, R10 ;  /* 0x0000000a000b7202 */ /* 0x000fd60000000f00 */
[----:B------:R-:W-:Y:S05]  /*2ab0*/  @P1 BRA `(.L_x_351) ;  /* 0xfffffffc00e81947 */ /* 0x000fea000383ffff */
[----:B------:R-:W-:Y:S05]  /*2ac0*/  BSYNC.RECONVERGENT B0 ;  /* 0x0000000000007941 */ /* 0x000fea0003800200 */
.L_x_350:
[----:B------:R-:W-:Y:S01]  /*2ad0*/  UIADD3 UR6, UPT, UPT, UR6, 0x4, URZ ;  /* 0x0000000406067890 */ /* 0x000fe2000fffe0ff */
[----:B0-----:R-:W-:Y:S01]  /*2ae0*/  VIADD R0, R0, 0x10 ;  /* 0x0000001000007836 */ /* 0x001fe20000000000 */
[----:B------:R-:W-:Y:S02]  /*2af0*/  IADD3 R2, PT, PT, R2, 0x4, RZ ;  /* 0x0000000402027810 */ /* 0x000fe40007ffe0ff */
[----:B------:R-:W-:-:S09]  /*2b00*/  UISETP.NE.AND UP0, UPT, UR6, URZ, UPT ;  /* 0x000000ff0600728c */ /* 0x000fd2000bf05270 */
[----:B------:R-:W-:Y:S05]  /*2b10*/  BRA.U UP0, `(.L_x_352) ;  /* 0xfffffff900307547 */ /* 0x000fea000b83ffff */
.L_x_343:
        /* <DEDUP_REMOVED lines=8> */
.L_x_355:
[----:B-1----:R-:W0:Y:S01]  /*2ba0*/  LDC.64 R2, c[0x0][0x3b0] ;  /* 0x0000ec00ff027b82 */ /* 0x002e220000000a00 */
[----:B--23--:R-:W2:Y:S01]  /*2bb0*/  LDL R0, [UR7] ;  /* 0x00000007ff007983 */ /* 0x00cea20008100800 */
[----:B------:R-:W1:Y:S06]  /*2bc0*/  LDCU UR5, c[0x0][0x3d4] ;  /* 0x00007a80ff0577ac */ /* 0x000e6c0008000800 */
[----:B----4-:R-:W3:Y:S08]  /*2bd0*/  @P1 LDC.64 R4, c[0x0][0x3a8] ;  /* 0x0000ea00ff041b82 */ /* 0x010ef00000000a00 */
[----:B------:R-:W4:Y:S01]  /*2be0*/  LDC.64 R6, c[0x0][0x388] ;  /* 0x0000e200ff067b82 */ /* 0x000f220000000a00 */
[----:B0-----:R-:W-:-:S06]  /*2bf0*/  IMAD.WIDE.U32 R2, R9, 0x4, R2 ;  /* 0x0000000409027825 */ /* 0x001fcc00078e0002 */
[----:B------:R-:W3:Y:S02]  /*2c00*/  LDG.E.CONSTANT R3, desc[UR12][R2.64] ;  /* 0x0000000c02037981 */ /* 0x000ee4000c1e9900 */
[----:B---3--:R-:W-:-:S06]  /*2c10*/  @P1 IMAD.WIDE R4, R3, 0x4, R4 ;  /* 0x0000000403041825 */ /* 0x008fcc00078e0204 */
[----:B------:R0:W2:Y:S01]  /*2c20*/  @P1 LDG.E.CONSTANT R5, desc[UR12][R4.64] ;  /* 0x0000000c04051981 */ /* 0x0000a2000c1e9900 */
[----:B-1---5:R-:W-:-:S04]  /*2c30*/  IMAD R11, R3, UR5, R8 ;  /* 0x00000005030b7c24 */ /* 0x022fc8000f8e0208 */
        /* <DEDUP_REMOVED lines=12> */
.L_x_354:
[----:B0----5:R-:W-:-:S05]  /*2d00*/  HADD2 R0, R3, R2.H0_H0 ;  /* 0x2000000203007230 */ /* 0x021fca0000000000 */
[----:B------:R-:W-:-:S05]  /*2d10*/  PRMT R5, R3, R4, R0 ;  /* 0x0000000403057216 */ /* 0x000fca0000000000 */
[----:B------:R-:W2:Y:S02]  /*2d20*/  ATOM.E.CAS.STRONG.GPU PT, R0, [R10], R3, R5 ;  /* 0x000000030a00738b */ /* 0x000ea400001ee105 */
[----:B--2---:R-:W-:Y:S02]  /*2d30*/  ISETP.NE.U32.AND P0, PT, R0, R3, PT ;  /* 0x000000030000720c */ /* 0x004fe40003f05070 */
[----:B------:R-:W-:-:S11]  /*2d40*/  MOV R3, R0 ;  /* 0x0000000000037202 */ /* 0x000fd60000000f00 */
[----:B------:R-:W-:Y:S05]  /*2d50*/  @P0 BRA `(.L_x_354) ;  /* 0xfffffffc00e80947 */ /* 0x000fea000383ffff */
[----:B------:R-:W-:Y:S05]  /*2d60*/  BSYNC.RECONVERGENT B0 ;  /* 0x0000000000007941 */ /* 0x000fea0003800200 */
.L_x_353:
[----:B------:R-:W-:Y:S01]  /*2d70*/  UIADD3 UR4, UPT, UPT, UR4, 0x1, URZ ;  /* 0x0000000104047890 */ /* 0x000fe2000fffe0ff */
[----:B------:R-:W-:Y:S01]  /*2d80*/  VIADD R9, R9, 0x1 ;  /* 0x0000000109097836 */ /* 0x000fe20000000000 */
[----:B------:R-:W-:Y:S02]  /*2d90*/  UIADD3 UR7, UPT, UPT, UR7, 0x4, URZ ;  /* 0x0000000407077890 */ /* 0x000fe4000fffe0ff */
[----:B------:R-:W-:-:S09]  /*2da0*/  UISETP.NE.AND UP0, UPT, UR4, URZ, UPT ;  /* 0x000000ff0400728c */ /* 0x000fd2000bf05270 */
[----:B------:R-:W-:Y:S05]  /*2db0*/  BRA.U UP0, `(.L_x_355) ;  /* 0xfffffffd00787547 */ /* 0x000fea000b83ffff */
[----:B------:R-:W-:Y:S05]  /*2dc0*/  EXIT ;  /* 0x000000000000794d */ /* 0x000fea0003800000 */
        .weak           $__internal_25_$__cuda_sm20_div_u16
        .type           $__internal_25_$__cuda_sm20_div_u16,@function
        .size           $__internal_25_$__cuda_sm20_div_u16,($__internal_26_$__cuda_sm20_div_u64 - $__internal_25_$__cuda_sm20_div_u16)
$__internal_25_$__cuda_sm20_div_u16:
        /* <DEDUP_REMOVED lines=19> */
[----:B------:R-:W-:Y:S06]  /*2f00*/  RET.REL.NODEC R4 `(_Z21moe_wna16_gemm_kernelI6__halfLi8ELi4EEvPKT_PS1_PKjS3_S6_PKfPKiSA_SA_tttjjjtttbb) ;  /* 0xffffffd0043c7950 */ /* 0x000fec0003c3ffff */
        .weak           $__internal_26_$__cuda_sm20_div_u64
        .type           $__internal_26_$__cuda_sm20_div_u64,@function
        .size           $__internal_26_$__cuda_sm20_div_u64,($__internal_27_$__cuda_sm20_rem_u16 - $__internal_26_$__cuda_sm20_div_u64)
$__internal_26_$__cuda_sm20_div_u64:
        /* <DEDUP_REMOVED lines=56> */
[----:B------:R-:W-:Y:S01]  /*3290*/  ISETP.GE.U32.AND P0, PT, R3, UR6, PT ;  /* 0x0000000603007c0c */ /* 0x000fe2000bf06070 */
[----:B------:R-:W-:Y:S01]  /*32a0*/  HFMA2 R3, -RZ, RZ, 0, 0 ;  /* 0x00000000ff037431 */ /* 0x000fe200000001ff */
[----:B------:R-:W-:Y:S02]  /*32b0*/  IADD3 R10, P2, PT, R7, 0x1, RZ ;  /* 0x00000001070a7810 */ /* 0x000fe40007f5e0ff */
[----:B------:R-:W-:-:S02]  /*32c0*/  ISETP.GE.U32.AND.EX P0, PT, R12, RZ, PT, P0 ;  /* 0x000000ff0c00720c */ /* 0x000fc40003f06100 */
[-C--:B------:R-:W-:Y:S02]  /*32d0*/  IADD3.X R11, PT, PT, RZ, R2.reuse, RZ, P2, !PT ;  /* 0x00000002ff0b7210 */ /* 0x080fe400017fe4ff */
[----:B------:R-:W-:Y:S02]  /*32e0*/  ISETP.NE.U32.AND P1, PT, RZ, UR6, PT ;  /* 0x00000006ff007c0c */ /* 0x000fe4000bf25070 */
[----:B------:R-:W-:Y:S01]  /*32f0*/  SEL R11, R11, R2, P0 ;  /* 0x000000020b0b7207 */ /* 0x000fe20000000000 */
[----:B------:R-:W-:Y:S01]  /*3300*/  IMAD.MOV.U32 R2, RZ, RZ, R0 ;  /* 0x000000ffff027224 */ /* 0x000fe200078e0000 */
[----:B------:R-:W-:Y:S02]  /*3310*/  ISETP.NE.AND.EX P1, PT, RZ, RZ, PT, P1 ;  /* 0x000000ffff00720c */ /* 0x000fe40003f25310 */
[----:B------:R-:W-:Y:S02]  /*3320*/  SEL R10, R10, R7, P0 ;  /* 0x000000070a0a7207 */ /* 0x000fe40000000000 */
[----:B------:R-:W-:-:S02]  /*3330*/  SEL R11, R11, 0xffffffff, P1 ;  /* 0xffffffff0b0b7807 */ /* 0x000fc40000800000 */
[----:B------:R-:W-:Y:S01]  /*3340*/  SEL R10, R10, 0xffffffff, P1 ;  /* 0xffffffff0a0a7807 */ /* 0x000fe20000800000 */
[----:B------:R-:W-:Y:S06]  /*3350*/  RET.REL.NODEC R2 `(_Z21moe_wna16_gemm_kernelI6__halfLi8ELi4EEvPKT_PS1_PKjS3_S6_PKfPKiSA_SA_tttjjjtttbb) ;  /* 0xffffffcc02287950 */ /* 0x000fec0003c3ffff */
        .weak           $__internal_27_$__cuda_sm20_rem_u16
        .type           $__internal_27_$__cuda_sm20_rem_u16,@function
        .size           $__internal_27_$__cuda_sm20_rem_u16,(.L_x_574 - $__internal_27_$__cuda_sm20_rem_u16)
$__internal_27_$__cuda_sm20_rem_u16:
        /* <DEDUP_REMOVED lines=21> */
[----:B------:R-:W-:Y:S05]  /*34b0*/  RET.REL.NODEC R4 `(_Z21moe_wna16_gemm_kernelI6__halfLi8ELi4EEvPKT_PS1_PKjS3_S6_PKfPKiSA_SA_tttjjjtttbb) ;  /* 0xffffffc804d07950 */ /* 0x000fea0003c3ffff */
.L_x_356:
        /* <DEDUP_REMOVED lines=12> */
.L_x_574:


//--------------------- .text._Z21moe_wna16_gemm_kernelI6__halfLi8ELi2EEvPKT_PS1_PKjS3_S6_PKfPKiSA_SA_tttjjjtttbb --------------------------
	.section	.text._Z21moe_wna16_gemm_kernelI6__halfLi8ELi2EEvPKT_PS1_PKjS3_S6_PKfPKiSA_SA_tttjjjtttbb,"ax",@progbits
	.align	128
        .global         _Z21moe_wna16_gemm_kernelI6__halfLi8ELi2EEvPKT_PS1_PKjS3_S6_PKfPKiSA_SA_tttjjjtttbb
        .type           _Z21moe_wna16_gemm_kernelI6__halfLi8ELi2EEvPKT_PS1_PKjS3_S6_PKfPKiSA_SA_tttjjjtttbb,@function
        .size           _Z21moe_wna16_gemm_kernelI6__halfLi8ELi2EEvPKT_PS1_PKjS3_S6_PKfPKiSA_SA_tttjjjtttbb,(.L_x_577 - _Z21moe_wna16_gemm_kernelI6__halfLi8ELi2EEvPKT_PS1_PKjS3_S6_PKfPKiSA_SA_tttjjjtttbb)
        .other          _Z21moe_wna16_gemm_kernelI6__halfLi8ELi2EEvPKT_PS1_PKjS3_S6_PKfPKiSA_SA_tttjjjtttbb,@"STO_CUDA_ENTRY STV_DEFAULT"
_Z21moe_wna16_gemm_kernelI6__halfLi8ELi2EEvPKT_PS1_PKjS3_S6_PKfPKiSA_SA_tttjjjtttbb:
.text._Z21moe_wna16_gemm_kernelI6__halfLi8ELi2EEvPKT_PS1_PKjS3_S6_PKfPKiSA_SA_tttjjjtttbb:
        /* <DEDUP_REMOVED lines=40> */
.L_x_361:
        /* <DEDUP_REMOVED lines=78> */
.L_x_360:
        /* <DEDUP_REMOVED lines=15> */
.L_x_359:
[----:B------:R-:W-:Y:S05]  /*0850*/  BSYNC.RECONVERGENT B0 ;  /* 0x0000000000007941 */ /* 0x000fea0003800200 */
.L_x_358:
[----:B------:R-:W-:-:S09]  /*0860*/  UISETP.NE.AND UP0, UPT, UR5, UR9, UPT ;  /* 0x000000090500728c */ /* 0x000fd2000bf05270 */
[----:B------:R-:W-:Y:S05]  /*0870*/  BRA.U UP0, `(.L_x_361) ;  /* 0xfffffff900807547 */ /* 0x000fea000b83ffff */
[----:B------:R-:W-:-:S05]  /*0880*/  UMOV UR4, UR9 ;  /* 0x0000000900047c82 */ /* 0x000fca0008000000 */
.L_x_357:
        /* <DEDUP_REMOVED lines=19> */
[----:B------:R-:W-:-:S07]  /*09c0*/  ISETP.NE.U32.AND P2, PT, RZ, UR6, PT ;  /* 0x00000006ff007c0c */ /* 0x000fce000bf45070 */
        /* <DEDUP_REMOVED lines=18> */
.L_x_362:
[----:B------:R-:W-:-:S07]  /*0af0*/  MOV R0, 0xb10 ;  /* 0x00000b1000007802 */ /* 0x000fce0000000f00 */
[----:B------:R-:W-:Y:S05]  /*0b00*/  CALL.REL.NOINC `($__internal_29_$__cuda_sm20_div_u64) ;  /* 0x0000002000fc7944 */ /* 0x000fea0003c00000 */
[----:B------:R-:W-:Y:S02]  /*0b10*/  MOV R2, R4 ;  /* 0x0000000400027202 */ /* 0x000fe40000000f00 */
[----:B------:R-:W-:-:S07]  /*0b20*/  MOV R3, R11 ;  /* 0x0000000b00037202 */ /* 0x000fce0000000f00 */
.L_x_363:
[----:B------:R-:W0:Y:S01]  /*0b30*/  LDC.U16 R10, c[0x0][0x3ca] ;  /* 0x0000f280ff0a7b82 */ /* 0x000e220000000400 */
[----:B------:R-:W1:Y:S07]  /*0b40*/  LDCU UR6, c[0x0][0x3d8] ;  /* 0x00007b00ff0677ac */ /* 0x000e6e0008000800 */
[----:B------:R-:W2:Y:S01]  /*0b50*/  LDC.64 R16, c[0x0][0x398] ;  /* 0x0000e600ff107b82 */ /* 0x000ea20000000a00 */
[----:B------:R-:W3:Y:S01]  /*0b60*/  LDCU.S8 UR5, c[0x0][0x3e2] ;  /* 0x00007c40ff0577ac */ /* 0x000ee20008000200 */
[----:B------:R-:W4:Y:S01]  /*0b70*/  LDCU UR7, c[0x0][0x3e0] ;  /* 0x00007c00ff0777ac */ /* 0x000f220008000800 */
[----:B------:R-:W5:Y:S01]  /*0b80*/  LDCU.64 UR10, c[0x0][0x3a0] ;  /* 0x00007400ff0a77ac */ /* 0x000f620008000a00 */
[----:B-1----:R-:W-:Y:S01]  /*0b90*/  MOV R15, UR6 ;  /* 0x00000006000f7c02 */ /* 0x002fe20008000f00 */
[----:B0-----:R-:W0:Y:S04]  /*0ba0*/  I2F.U32.RP R4, R10 ;  /* 0x0000000a00047306 */ /* 0x001e280000209000 */
[----:B------:R-:W-:-:S04]  /*0bb0*/  IMAD R0, R8, R15, UR8 ;  /* 0x0000000808007e24 */ /* 0x000fc8000f8e020f */
[----:B0-----:R-:W0:Y:S02]  /*0bc0*/  MUFU.RCP R4, R4 ;  /* 0x0000000400047308 */ /* 0x001e240000001000 */
[----:B0-----:R-:W-:-:S06]  /*0bd0*/  VIADD R12, R4, 0xffffffe ;  /* 0x0ffffffe040c7836 */ /* 0x001fcc0000000000 */
[----:B------:R0:W1:Y:S02]  /*0be0*/  F2I.FTZ.U32.TRUNC.NTZ R13, R12 ;  /* 0x0000000c000d7305 */ /* 0x000064000021f000 */
[----:B0-----:R-:W-:Y:S01]  /*0bf0*/  IMAD.MOV.U32 R12, RZ, RZ, RZ ;  /* 0x000000ffff0c7224 */ /* 0x001fe200078e00ff */
[----:B-1----:R-:W-:-:S05]  /*0c00*/  IADD3 R11, PT, PT, RZ, -R13, RZ ;  /* 0x8000000dff0b7210 */ /* 0x002fca0007ffe0ff */
[----:B------:R-:W-:-:S04]  /*0c10*/  IMAD R11, R11, R10, RZ ;  /* 0x0000000a0b0b7224 */ /* 0x000fc800078e02ff */
[----:B------:R-:W-:Y:S01]  /*0c20*/  IMAD.HI.U32 R11, R13, R11, R12 ;  /* 0x0000000b0d0b7227 */ /* 0x000fe200078e000c */
[----:B------:R-:W-:-:S05]  /*0c30*/  LOP3.LUT R12, RZ, R10, RZ, 0x33, !PT ;  /* 0x0000000aff0c7212 */ /* 0x000fca00078e33ff */
        /* <DEDUP_REMOVED lines=9> */
[----:B--2---:R-:W-:Y:S02]  /*0cd0*/  LEA R14, P1, R2, R16, 0x1 ;  /* 0x00000010020e7211 */ /* 0x004fe400078208ff */
[----:B------:R-:W-:Y:S02]  /*0ce0*/  SEL R13, R12, R13, !P0 ;  /* 0x0000000d0c0d7207 */ /* 0x000fe40004000000 */
[----:B------:R-:W-:Y:S02]  /*0cf0*/  LEA.HI.X R15, R2, R17, R3, 0x1, P1 ;  /* 0x00000011020f7211 */ /* 0x000fe400008f0c03 */
[----:B------:R-:W-:-:S05]  /*0d00*/  SHF.R.U32.HI R13, RZ, 0x1, R13 ;  /* 0x00000001ff0d7819 */ /* 0x000fca000001160d */
[----:B------:R-:W-:-:S05]  /*0d10*/  IMAD.WIDE.U32 R14, R13, 0x4, R14 ;  /* 0x000000040d0e7825 */ /* 0x000fca00078e000e */
[----:B------:R-:W2:Y:S01]  /*0d20*/  LDG.E.CONSTANT R4, desc[UR12][R14.64] ;  /* 0x0000000c0e047981 */ /* 0x000ea2000c1e9900 */
[----:B---3--:R-:W-:Y:S01]  /*0d30*/  ISETP.NE.AND P1, PT, RZ, UR5, PT ;  /* 0x00000005ff007c0c */ /* 0x008fe2000bf25270 */
[----:B----4-:R-:W-:Y:S01]  /*0d40*/  ULOP3.LUT UR7, UR7, 0xffff, URZ, 0xc0, !UPT ;  /* 0x0000ffff07077892 */ /* 0x010fe2000f8ec0ff */
[----:B------:R-:W-:-:S03]  /*0d50*/  LOP3.LUT R2, R2, 0xfffffffc, RZ, 0xc0, !PT ;  /* 0xfffffffc02027812 */ /* 0x000fc600078ec0ff */
[----:B------:R-:W-:Y:S01]  /*0d60*/  UISETP.GE.U32.AND UP0, UPT, UR7, 0x4, UPT ;  /* 0x000000040700788c */ /* 0x000fe2000bf06070 */
[----:B-----5:R-:W-:-:S04]  /*0d70*/  IADD3 R2, P2, PT, R2, UR10, RZ ;  /* 0x0000000a02027c10 */ /* 0x020fc8000ff5e0ff */
[----:B------:R-:W-:-:S03]  /*0d80*/  IADD3.X R3, PT, PT, R3, UR11, RZ, P2, !PT ;  /* 0x0000000b03037c10 */ /* 0x000fc600097fe4ff */
[----:B------:R-:W0:Y:S01]  /*0d90*/  @!P1 I2F.F16 R0, 0x80 ;  /* 0x0000008000009906 */ /* 0x000e220000200c00 */
[----:B--2---:R1:W-:Y:S01]  /*0da0*/  STL [R1+0x110], R4 ;  /* 0x0001100401007387 */ /* 0x0043e20000100800 */
[----:B0-----:R-:W-:Y:S05]  /*0db0*/  @!P1 BRA `(.L_x_364) ;  /* 0x0000000000a09947 */ /* 0x001fea0003800000 */
[-C--:B-1----:R-:W-:Y:S01]  /*0dc0*/  IABS R4, R10.reuse ;  /* 0x0000000a00047213 */ /* 0x082fe20000000000 */
[----:B------:R-:W-:Y:S01]  /*0dd0*/  IMAD.HI.U32 R11, R11, UR6, RZ ;  /* 0x000000060b0b7c27 */ /* 0x000fe2000f8e00ff */
[----:B------:R-:W-:Y:S02]  /*0de0*/  IABS R16, UR8 ;  /* 0x0000000800107c13 */ /* 0x000fe40008000000 */
[----:B------:R-:W0:Y:S01]  /*0df0*/  I2F.RP R13, R4 ;  /* 0x00000004000d7306 */ /* 0x000e220000209400 */
[----:B------:R-:W-:-:S07]  /*0e00*/  IABS R18, R10 ;  /* 0x0000000a00127213 */ /* 0x000fce0000000000 */
[----:B0-----:R-:W0:Y:S02]  /*0e10*/  MUFU.RCP R13, R13 ;  /* 0x0000000d000d7308 */ /* 0x001e240000001000 */
[----:B0-----:R-:W-:Y:S01]  /*0e20*/  IADD3 R14, PT, PT, R13, 0xffffffe, RZ ;  /* 0x0ffffffe0d0e7810 */ /* 0x001fe20007ffe0ff */
[----:B------:R-:W-:-:S05]  /*0e30*/  IMAD.MOV R13, RZ, RZ, -R11 ;  /* 0x000000ffff0d7224 */ /* 0x000fca00078e0a0b */
[----:B------:R0:W1:Y:S01]  /*0e40*/  F2I.FTZ.U32.TRUNC.NTZ R15, R14 ;  /* 0x0000000e000f7305 */ /* 0x000062000021f000 */
[----:B------:R-:W-:-:S05]  /*0e50*/  IMAD R13, R10, R13, UR6 ;  /* 0x000000060a0d7e24 */ /* 0x000fca000f8e020d */
[----:B------:R-:W-:Y:S01]  /*0e60*/  ISETP.GE.U32.AND P4, PT, R13, R10, PT ;  /* 0x0000000a0d00720c */ /* 0x000fe20003f86070 */
[----:B0-----:R-:W-:Y:S02]  /*0e70*/  HFMA2 R14, -RZ, RZ, 0, 0 ;  /* 0x00000000ff0e7431 */ /* 0x001fe400000001ff */
[----:B-1----:R-:W-:-:S04]  /*0e80*/  IMAD.MOV R17, RZ, RZ, -R15 ;  /* 0x000000ffff117224 */ /* 0x002fc800078e0a0f */
[----:B------:R-:W-:-:S06]  /*0e90*/  IMAD R17, R17, R4, RZ ;  /* 0x0000000411117224 */ /* 0x000fcc00078e02ff */
[----:B------:R-:W-:Y:S02]  /*0ea0*/  @P4 IADD3 R13, PT, PT, R13, -R10, RZ ;  /* 0x8000000a0d0d4210 */ /* 0x000fe40007ffe0ff */
[----:B------:R-:W-:Y:S01]  /*0eb0*/  @P4 IADD3 R11, PT, PT, R11, 0x1, RZ ;  /* 0x000000010b0b4810 */ /* 0x000fe20007ffe0ff */
[----:B------:R-:W-:Y:S01]  /*0ec0*/  IMAD.HI.U32 R15, R15, R17, R14 ;  /* 0x000000110f0f7227 */ /* 0x000fe200078e000e */
[----:B------:R-:W-:-:S05]  /*0ed0*/  IADD3 R17, PT, PT, RZ, -R18, RZ ;  /* 0x80000012ff117210 */ /* 0x000fca0007ffe0ff */
[----:B------:R-:W-:-:S04]  /*0ee0*/  IMAD.HI.U32 R15, R15, R16, RZ ;  /* 0x000000100f0f7227 */ /* 0x000fc800078e00ff */
[----:B------:R-:W-:-:S05]  /*0ef0*/  IMAD R17, R15, R17, R16 ;  /* 0x000000110f117224 */ /* 0x000fca00078e0210 */
[----:B------:R-:W-:-:S13]  /*0f00*/  ISETP.GT.U32.AND P2, PT, R4, R17, PT ;  /* 0x000000110400720c */ /* 0x000fda0003f44070 */
[----:B------:R-:W-:Y:S01]  /*0f10*/  @!P2 IADD3 R17, PT, PT, R17, -R4, RZ ;  /* 0x800000041111a210 */ /* 0x000fe20007ffe0ff */
[----:B------:R-:W-:Y:S01]  /*0f20*/  @!P2 VIADD R15, R15, 0x1 ;  /* 0x000000010f0fa836 */ /* 0x000fe20000000000 */
[----:B------:R-:W-:Y:S02]  /*0f30*/  ISETP.GE.U32.AND P2, PT, R13, R10, PT ;  /* 0x0000000a0d00720c */ /* 0x000fe40003f46070 */
[----:B------:R-:W-:Y:S02]  /*0f40*/  ISETP.GE.U32.AND P5, PT, R17, R4, PT ;  /* 0x000000041100720c */ /* 0x000fe40003fa6070 */
[----:B------:R-:W-:-:S04]  /*0f50*/  LOP3.LUT R4, R10, UR8, RZ, 0x3c, !PT ;  /* 0x000000080a047c12 */ /* 0x000fc8000f8e3cff */
[----:B------:R-:W-:-:S05]  /*0f60*/  ISETP.GE.AND P3, PT, R4, RZ, PT ;  /* 0x000000ff0400720c */ /* 0x000fca0003f66270 */
[----:B------:R-:W-:Y:S02]  /*0f70*/  @P2 IADD3 R11, PT, PT, R11, 0x1, RZ ;  /* 0x000000010b0b2810 */ /* 0x000fe40007ffe0ff */
[----:B------:R-:W-:Y:S02]  /*0f80*/  @P5 IADD3 R15, PT, PT, R15, 0x1, RZ ;  /* 0x000000010f0f5810 */ /* 0x000fe40007ffe0ff */
[----:B------:R-:W-:Y:S02]  /*0f90*/  ISETP.NE.AND P5, PT, R10, RZ, PT ;  /* 0x000000ff0a00720c */ /* 0x000fe40003fa5270 */
[----:B------:R-:W-:Y:S02]  /*0fa0*/  SEL R11, R12, R11, !P0 ;  /* 0x0000000b0c0b7207 */ /* 0x000fe40004000000 */
[----:B------:R-:W-:Y:S02]  /*0fb0*/  @!P3 IMAD.MOV R15, RZ, RZ, -R15 ;  /* 0x000000ffff0fb224 */ /* 0x000fe400078e0a0f */
[----:B------:R-:W-:-:S03]  /*0fc0*/  SHF.R.U32.HI R11, RZ, 0x1, R11 ;  /* 0x00000001ff0b7819 */ /* 0x000fc6000001160b */
[----:B------:R-:W-:-:S04]  /*0fd0*/  SEL R15, R12, R15, !P5 ;  /* 0x0000000f0c0f7207 */ /* 0x000fc80006800000 */
[----:B------:R-:W-:-:S04]  /*0fe0*/  LEA.HI R15, R15, R15, RZ, 0x1 ;  /* 0x0000000f0f0f7211 */ /* 0x000fc800078f08ff */
[----:B------:R-:W-:-:S05]  /*0ff0*/  SHF.R.S32.HI R15, RZ, 0x1, R15 ;  /* 0x00000001ff0f7819 */ /* 0x000fca000001140f */
[----:B------:R-:W-:-:S04]  /*1000*/  IMAD R11, R8, R11, R15 ;  /* 0x0000000b080b7224 */ /* 0x000fc800078e020f */
[----:B------:R-:W-:-:S06]  /*1010*/  IMAD.WIDE R2, R11, 0x2, R2 ;  /* 0x000000020b027825 */ /* 0x000fcc00078e0202 */
[----:B------:R-:W2:Y:S04]  /*1020*/  LDG.E.U16.CONSTANT R2, desc[UR12][R2.64] ;  /* 0x0000000c02027981 */ /* 0x000ea8000c1e9500 */
[----:B--2---:R0:W-:Y:S02]  /*1030*/  STL.U16 [R1+0x114], R2 ;  /* 0x0001140201007387 */ /* 0x0041e40000100400 */
.L_x_364:
        /* <DEDUP_REMOVED lines=8> */
.L_x_374:
        /* <DEDUP_REMOVED lines=14> */
[----:B-1----:R-:W-:-:S06]  /*11a0*/  IMAD.WIDE R4, R5, 0x10, R2 ;  /* 0x0000001005047825 */ /* 0x002fcc00078e0202 */
[----:B------:R-:W2:Y:S04]  /*11b0*/  LDG.E.128.CONSTANT R4, desc[UR12][R4.64] ;  /* 0x0000000c04047981 */ /* 0x000ea8000c1e9d00 */
[----:B--2---:R0:W-:Y:S02]  /*11c0*/  STL.128 [R1+0x100], R4 ;  /* 0x0001000401007387 */ /* 0x0041e40000100c00 */
.L_x_366:
[----:B0-----:R-:W-:-:S07]  /*11d0*/  MOV R6, 0x11f0 ;  /* 0x000011f000067802 */ /* 0x001fce0000000f00 */
[----:B-1----:R-:W-:Y:S05]  /*11e0*/  CALL.REL.NOINC `($__internal_30_$__cuda_sm20_rem_u16) ;  /* 0x0000002000587944 */ /* 0x002fea0003c00000 */
[----:B------:R-:W-:-:S04]  /*11f0*/  UPRMT UR6, UR6, 0x9910, URZ ;  /* 0x0000991006067896 */ /* 0x000fc800080000ff */
[----:B------:R-:W-:-:S09]  /*1200*/  UISETP.NE.AND UP0, UPT, UR6, URZ, UPT ;  /* 0x000000ff0600728c */ /* 0x000fd2000bf05270 */
[----:B------:R-:W-:Y:S05]  /*1210*/  BRA.U UP0, `(.L_x_367) ;  /* 0x0000000100387547 */ /* 0x000fea000b800000 */
[----:B------:R-:W0:Y:S01]  /*1220*/  LDCU.S8 UR6, c[0x0][0x3e2] ;  /* 0x00007c40ff0677ac */ /* 0x000e220008000200 */
[----:B------:R-:W-:Y:S02]  /*1230*/  MOV R11, 0x1270 ;  /* 0x00001270000b7802 */ /* 0x000fe40000000f00 */
[----:B0-----:R-:W-:Y:S01]  /*1240*/  ISETP.NE.AND P1, PT, RZ, UR6, PT ;  /* 0x00000006ff007c0c */ /* 0x001fe2000bf25270 */
[----:B------:R-:W-:-:S12]  /*1250*/  ULOP3.LUT UR6, UR5, 0xffff, URZ, 0xc0, !UPT ;  /* 0x0000ffff05067892 */ /* 0x000fd8000f8ec0ff */
[----:B------:R-:W-:Y:S05]  /*1260*/  CALL.REL.NOINC `($__internal_28_$__cuda_sm20_div_u16) ;  /* 0x0000001800d47944 */ /* 0x000fea0003c00000 */
        /* <DEDUP_REMOVED lines=9> */
.L_x_367:
        /* <DEDUP_REMOVED lines=23> */
.L_x_371:
        /* <DEDUP_REMOVED lines=49> */
.L_x_370:
        /* <DEDUP_REMOVED lines=50> */
.L_x_369:
        /* <DEDUP_REMOVED lines=17> */
.L_x_373:
        /* <DEDUP_REMOVED lines=54> */
.L_x_372:
        /* <DEDUP_REMOVED lines=55> */
.L_x_368:
[----:B------:R-:W0:Y:S01]  /*2280*/  LDCU UR7, c[0x0][0x3e0] ;  /* 0x00007c00ff0777ac */ /* 0x000e220008000800 */
[----:B------:R-:W-:Y:S02]  /*2290*/  UIADD3 UR5, UPT, UPT, UR5, 0x1, URZ ;  /* 0x0000000105057890 */ /* 0x000fe4000fffe0ff */
[----:B0-----:R-:W-:-:S04]  /*22a0*/  ULOP3.LUT UR7, UR7, 0xffff, URZ, 0xc0, !UPT ;  /* 0x0000ffff07077892 */ /* 0x001fc8000f8ec0ff */
[----:B------:R-:W-:-:S04]  /*22b0*/  USHF.R.U32.HI UR6, URZ, 0x2, UR7 ;  /* 0x00000002ff067899 */ /* 0x000fc80008011607 */
[----:B------:R-:W-:-:S09]  /*22c0*/  UISETP.NE.AND UP0, UPT, UR5, UR6, UPT ;  /* 0x000000060500728c */ /* 0x000fd2000bf05270 */
[----:B------:R-:W-:Y:S05]  /*22d0*/  BRA.U UP0, `(.L_x_374) ;  /* 0xffffffed00787547 */ /* 0x000fea000b83ffff */
.L_x_365:
        /* <DEDUP_REMOVED lines=15> */
.L_x_384:
        /* <DEDUP_REMOVED lines=27> */
.L_x_377:
[----:B-----5:R-:W-:-:S05]  /*2580*/  HADD2 R14, R17, R16.H0_H0 ;  /* 0x20000010110e7230 */ /* 0x020fca0000000000 */
[----:B------:R-:W-:-:S05]  /*2590*/  PRMT R9, R17, R18, R14 ;  /* 0x0000001211097216 */ /* 0x000fca000000000e */
[----:B------:R-:W2:Y:S02]  /*25a0*/  ATOM.E.CAS.STRONG.GPU PT, R14, [R12], R17, R9 ;  /* 0x000000110c0e738b */ /* 0x000ea400001ee109 */
[----:B--2---:R-:W-:Y:S01]  /*25b0*/  ISETP.NE.U32.AND P1, PT, R14, R17, PT ;  /* 0x000000110e00720c */ /* 0x004fe20003f25070 */
[----:B------:R-:W-:-:S12]  /*25c0*/  IMAD.MOV.U32 R17, RZ, RZ, R14 ;  /* 0x000000ffff117224 */ /* 0x000fd800078e000e */
[----:B------:R-:W-:Y:S05]  /*25d0*/  @P1 BRA `(.L_x_377) ;  /* 0xfffffffc00e81947 */ /* 0x000fea000383ffff */
[----:B------:R-:W-:Y:S05]  /*25e0*/  BSYNC.RECONVERGENT B0 ;  /* 0x0000000000007941 */ /* 0x000fea0003800200 */
.L_x_376:
        /* <DEDUP_REMOVED lines=18> */
.L_x_379:
[----:B-----5:R-:W-:-:S05]  /*2710*/  HADD2 R14, R15, R16.H0_H0 ;  /* 0x200000100f0e7230 */ /* 0x020fca0000000000 */
[----:B0-----:R-:W-:-:S05]  /*2720*/  PRMT R9, R15, R17, R14 ;  /* 0x000000110f097216 */ /* 0x001fca000000000e */
[----:B------:R-:W2:Y:S02]  /*2730*/  ATOM.E.CAS.STRONG.GPU PT, R14, [R12], R15, R9 ;  /* 0x0000000f0c0e738b */ /* 0x000ea400001ee109 */
[----:B--2---:R-:W-:Y:S02]  /*2740*/  ISETP.NE.U32.AND P1, PT, R14, R15, PT ;  /* 0x0000000f0e00720c */ /* 0x004fe40003f25070 */
[----:B------:R-:W-:-:S11]  /*2750*/  MOV R15, R14 ;  /* 0x0000000e000f7202 */ /* 0x000fd60000000f00 */
[----:B------:R-:W-:Y:S05]  /*2760*/  @P1 BRA `(.L_x_379) ;  /* 0xfffffffc00e81947 */ /* 0x000fea000383ffff */
[----:B------:R-:W-:Y:S05]  /*2770*/  BSYNC.RECONVERGENT B0 ;  /* 0x0000000000007941 */ /* 0x000fea0003800200 */
.L_x_378:
        /* <DEDUP_REMOVED lines=19> */
.L_x_381:
[----:B-----5:R-:W-:-:S05]  /*28b0*/  HADD2 R14, R15, R16.H0_H0 ;  /* 0x200000100f0e7230 */ /* 0x020fca0000000000 */
[----:B0-----:R-:W-:-:S05]  /*28c0*/  PRMT R9, R15, R17, R14 ;  /* 0x000000110f097216 */ /* 0x001fca000000000e */
[----:B------:R-:W2:Y:S02]  /*28d0*/  ATOM.E.CAS.STRONG.GPU PT, R14, [R12], R15, R9 ;  /* 0x0000000f0c0e738b */ /* 0x000ea400001ee109 */
[----:B--2---:R-:W-:Y:S02]  /*28e0*/  ISETP.NE.U32.AND P1, PT, R14, R15, PT ;  /* 0x0000000f0e00720c */ /* 0x004fe40003f25070 */
[----:B------:R-:W-:-:S11]  /*28f0*/  MOV R15, R14 ;  /* 0x0000000e000f7202 */ /* 0x000fd60000000f00 */
[----:B------:R-:W-:Y:S05]  /*2900*/  @P1 BRA `(.L_x_381) ;  /* 0xfffffffc00e81947 */ /* 0x000fea000383ffff */
[----:B------:R-:W-:Y:S05]  /*2910*/  BSYNC.RECONVERGENT B0 ;  /* 0x0000000000007941 */ /* 0x000fea0003800200 */
.L_x_380:
        /* <DEDUP_REMOVED lines=19> */
.L_x_383:
[----:B-----5:R-:W-:-:S05]  /*2a50*/  HADD2 R10, R11, R12.H0_H0 ;  /* 0x2000000c0b0a7230 */ /* 0x020fca0000000000 */
[----:B------:R-:W-:-:S05]  /*2a60*/  PRMT R3, R11, R13, R10 ;  /* 0x0000000d0b037216 */ /* 0x000fca000000000a */
[----:B------:R-:W2:Y:S02]  /*2a70*/  ATOM.E.CAS.STRONG.GPU PT, R10, [R4], R11, R3 ;  /* 0x0000000b040a738b */ /* 0x000ea400001ee103 */
[----:B--2---:R-:W-:Y:S02]  /*2a80*/  ISETP.NE.U32.AND P1, PT, R10, R11, PT ;  /* 0x0000000b0a00720c */ /* 0x004fe40003f25070 */
[----:B------:R-:W-:-:S11]  /*2a90*/  MOV R11, R10 ;  /* 0x0000000a000b7202 */ /* 0x000fd60000000f00 */
[----:B------:R-:W-:Y:S05]  /*2aa0*/  @P1 BRA `(.L_x_383) ;  /* 0xfffffffc00e81947 */ /* 0x000fea000383ffff */
[----:B------:R-:W-:Y:S05]  /*2ab0*/  BSYNC.RECONVERGENT B0 ;  /* 0x0000000000007941 */ /* 0x000fea0003800200 */
.L_x_382:
[----:B------:R-:W-:Y:S01]  /*2ac0*/  UIADD3 UR6, UPT, UPT, UR6, 0x4, URZ ;  /* 0x0000000406067890 */ /* 0x000fe2000fffe0ff */
[----:B0-----:R-:W-:Y:S01]  /*2ad0*/  VIADD R0, R0, 0x10 ;  /* 0x0000001000007836 */ /* 0x001fe20000000000 */
[----:B------:R-:W-:Y:S02]  /*2ae0*/  IADD3 R2, PT, PT, R2, 0x4, RZ ;  /* 0x0000000402027810 */ /* 0x000fe40007ffe0ff */
[----:B------:R-:W-:-:S09]  /*2af0*/  UISETP.NE.AND UP0, UPT, UR6, URZ, UPT ;  /* 0x000000ff0600728c */ /* 0x000fd2000bf05270 */
[----:B------:R-:W-:Y:S05]  /*2b00*/  BRA.U UP0, `(.L_x_384) ;  /* 0xfffffff900307547 */ /* 0x000fea000b83ffff */
.L_x_375:
        /* <DEDUP_REMOVED lines=8> */
.L_x_387:
        /* <DEDUP_REMOVED lines=22> */
.L_x_386:
[----:B0----5:R-:W-:-:S05]  /*2cf0*/  HADD2 R0, R3, R2.H0_H0 ;  /* 0x2000000203007230 */ /* 0x021fca0000000000 */
[----:B------:R-:W-:-:S05]  /*2d00*/  PRMT R5, R3, R4, R0 ;  /* 0x0000000403057216 */ /* 0x000fca0000000000 */
[----:B------:R-:W2:Y:S02]  /*2d10*/  ATOM.E.CAS.STRONG.GPU PT, R0, [R10], R3, R5 ;  /* 0x000000030a00738b */ /* 0x000ea400001ee105 */
[----:B--2---:R-:W-:Y:S02]  /*2d20*/  ISETP.NE.U32.AND P0, PT, R0, R3, PT ;  /* 0x000000030000720c */ /* 0x004fe40003f05070 */
[----:B------:R-:W-:-:S11]  /*2d30*/  MOV R3, R0 ;  /* 0x0000000000037202 */ /* 0x000fd60000000f00 */
[----:B------:R-:W-:Y:S05]  /*2d40*/  @P0 BRA `(.L_x_386) ;  /* 0xfffffffc00e80947 */ /* 0x000fea000383ffff */
[----:B------:R-:W-:Y:S05]  /*2d50*/  BSYNC.RECONVERGENT B0 ;  /* 0x0000000000007941 */ /* 0x000fea0003800200 */
.L_x_385:
[----:B------:R-:W-:Y:S01]  /*2d60*/  UIADD3 UR4, UPT, UPT, UR4, 0x1, URZ ;  /* 0x0000000104047890 */ /* 0x000fe2000fffe0ff */
[----:B------:R-:W-:Y:S01]  /*2d70*/  VIADD R9, R9, 0x1 ;  /* 0x0000000109097836 */ /* 0x000fe20000000000 */
[----:B------:R-:W-:Y:S02]  /*2d80*/  UIADD3 UR7, UPT, UPT, UR7, 0x4, URZ ;  /* 0x0000000407077890 */ /* 0x000fe4000fffe0ff */
[----:B------:R-:W-:-:S09]  /*2d90*/  UISETP.NE.AND UP0, UPT, UR4, URZ, UPT ;  /* 0x000000ff0400728c */ /* 0x000fd2000bf05270 */
[----:B------:R-:W-:Y:S05]  /*2da0*/  BRA.U UP0, `(.L_x_387) ;  /* 0xfffffffd00787547 */ /* 0x000fea000b83ffff */
[----:B------:R-:W-:Y:S05]  /*2db0*/  EXIT ;  /* 0x000000000000794d */ /* 0x000fea0003800000 */
        .weak           $__internal_28_$__cuda_sm20_div_u16
        .type           $__internal_28_$__cuda_sm20_div_u16,@function
        .size           $__internal_28_$__cuda_sm20_div_u16,($__internal_29_$__cuda_sm20_div_u64 - $__internal_28_$__cuda_sm20_div_u16)
$__internal_28_$__cuda_sm20_div_u16:
        /* <DEDUP_REMOVED lines=19> */
[----:B------:R-:W-:Y:S06]  /*2ef0*/  RET.REL.NODEC R4 `(_Z21moe_wna16_gemm_kernelI6__halfLi8ELi2EEvPKT_PS1_PKjS3_S6_PKfPKiSA_SA_tttjjjtttbb) ;  /* 0xffffffd004407950 */ /* 0x000fec0003c3ffff */
        .weak           $__internal_29_$__cuda_sm20_div_u64
        .type           $__internal_29_$__cuda_sm20_div_u64,@function
        .size           $__internal_29_$__cuda_sm20_div_u64,($__internal_30_$__cuda_sm20_rem_u16 - $__internal_29_$__cuda_sm20_div_u64)
$__internal_29_$__cuda_sm20_div_u64:
        /* <DEDUP_REMOVED lines=68> */
[----:B------:R-:W-:Y:S06]  /*3340*/  RET.REL.NODEC R2 `(_Z21moe_wna16_gemm_kernelI6__halfLi8ELi2EEvPKT_PS1_PKjS3_S6_PKfPKiSA_SA_tttjjjtttbb) ;  /* 0xffffffcc022c7950 */ /* 0x000fec0003c3ffff */
        .weak           $__internal_30_$__cuda_sm20_rem_u16
        .type           $__internal_30_$__cuda_sm20_rem_u16,@function
        .size           $__internal_30_$__cuda_sm20_rem_u16,(.L_x_577 - $__internal_30_$__cuda_sm20_rem_u16)
$__internal_30_$__cuda_sm20_rem_u16:
        /* <DEDUP_REMOVED lines=21> */
[----:B------:R-:W-:Y:S05]  /*34a0*/  RET.REL.NODEC R4 `(_Z21moe_wna16_gemm_kernelI6__halfLi8ELi2EEvPKT_PS1_PKjS3_S6_PKfPKiSA_SA_tttjjjtttbb) ;  /* 0xffffffc804d47950 */ /* 0x000fea0003c3ffff */
.L_x_388:
        /* <DEDUP_REMOVED lines=13> */
.L_x_577:


//--------------------- .text._Z21moe_wna16_gemm_kernelI6__halfLi8ELi1EEvPKT_PS1_PKjS3_S6_PKfPKiSA_SA_tttjjjtttbb --------------------------
	.section	.text._Z21moe_wna16_gemm_kernelI6__halfLi8ELi1EEvPKT_PS1_PKjS3_S6_PKfPKiSA_SA_tttjjjtttbb,"ax",@progbits
	.align	128
        .global         _Z21moe_wna16_gemm_kernelI6__halfLi8ELi1EEvPKT_PS1_PKjS3_S6_PKfPKiSA_SA_tttjjjtttbb
        .type           _Z21moe_wna16_gemm_kernelI6__halfLi8ELi1EEvPKT_PS1_PKjS3_S6_PKfPKiSA_SA_tttjjjtttbb,@function
        .size           _Z21moe_wna16_gemm_kernelI6__halfLi8ELi1EEvPKT_PS1_PKjS3_S6_PKfPKiSA_SA_tttjjjtttbb,(.L_x_579 - _Z21moe_wna16_gemm_kernelI6__halfLi8ELi1EEvPKT_PS1_PKjS3_S6_PKfPKiSA_SA_tttjjjtttbb)
        .other          _Z21moe_wna16_gemm_kernelI6__halfLi8ELi1EEvPKT_PS1_PKjS3_S6_PKfPKiSA_SA_tttjjjtttbb,@"STO_CUDA_ENTRY STV_DEFAULT"
_Z21moe_wna16_gemm_kernelI6__halfLi8ELi1EEvPKT_PS1_PKjS3_S6_PKfPKiSA_SA_tttjjjtttbb:
.text._Z21moe_wna16_gemm_kernelI6__halfLi8ELi1EEvPKT_PS1_PKjS3_S6_PKfPKiSA_SA_tttjjjtttbb:
        /* <DEDUP_REMOVED lines=30> */
[----:B----4-:R-:W-:-:S05]  /*01e0*/  SHF.R.S32.HI R0, RZ, 0x1f, R2 ;  /* 0x0000001fff007819 */ /* 0x010fca0000011402 */
[----:B------:R-:W-:Y:S05]  /*01f0*/  BRA.U !UP0, `(.L_x_389) ;  /* 0x0000000508a87547 */ /* 0x000fea000b800000 */
        /* <DEDUP_REMOVED lines=38> */
.L_x_393:
[----:B0-----:R-:W0:Y:S01]  /*0460*/  LDCU.64 UR6, c[0x0][0x3b0] ;  /* 0x00007600ff0677ac */ /* 0x001e220008000a00 */
[----:B------:R-:W-:-:S04]  /*0470*/  UIADD3 UR4, UPT, UPT, UR16, UR5, URZ ;  /* 0x0000000510047290 */ /* 0x000fc8000fffe0ff */
[----:B0-----:R-:W-:Y:S01]  /*0480*/  UIMAD.WIDE UR6, UR4, 0x4, UR6 ;  /* 0x00000004040678a5 */ /* 0x001fe2000f8e0206 */
[----:B------:R-:W-:-:S06]  /*0490*/  IABS R14, R5 ;  /* 0x00000005000e7213 */ /* 0x000fcc0000000000 */
[----:B------:R-:W0:Y:S01]  /*04a0*/  LDCU UR4, c[0x0][0x3d0] ;  /* 0x00007a00ff0477ac */ /* 0x000e220008000800 */
[----:B------:R-:W-:Y:S01]  /*04b0*/  MOV R12, UR6 ;  /* 0x00000006000c7c02 */ /* 0x000fe20008000f00 */
[----:B------:R-:W-:-:S05]  /*04c0*/  IMAD.U32 R13, RZ, RZ, UR7 ;  /* 0x00000007ff0d7e24 */ /* 0x000fca000f8e00ff */
[----:B------:R-:W2:Y:S01]  /*04d0*/  LDG.E.CONSTANT R12, desc[UR12][R12.64] ;  /* 0x0000000c0c0c7981 */ /* 0x000ea2000c1e9900 */
[----:B------:R-:W1:Y:S01]  /*04e0*/  I2F.RP R7, R14 ;  /* 0x0000000e00077306 */ /* 0x000e620000209400 */
[----:B------:R-:W-:-:S07]  /*04f0*/  IABS R15, R5 ;  /* 0x00000005000f7213 */ /* 0x000fce0000000000 */
[----:B-1----:R-:W1:Y:S02]  /*0500*/  MUFU.RCP R7, R7 ;  /* 0x0000000700077308 */ /* 0x002e640000001000 */
[----:B-1-3--:R-:W-:Y:S02]  /*0510*/  IADD3 R10, PT, PT, R7, 0xffffffe, RZ ;  /* 0x0ffffffe070a7810 */ /* 0x00afe40007ffe0ff */
[----:B------:R-:W-:-:S04]  /*0520*/  IADD3 R7, PT, PT, RZ, -R15, RZ ;  /* 0x8000000fff077210 */ /* 0x000fc80007ffe0ff */
        /* <DEDUP_REMOVED lines=16> */
[----:B------:R-:W-:-:S05]  /*0630*/  IMAD.MOV.U32 R9, RZ, RZ, R11 ;  /* 0x000000ffff097224 */ /* 0x000fca00078e000b */
[----:B------:R-:W-:Y:S02]  /*0640*/  @!P2 IADD3 R9, PT, PT, RZ, -R9, RZ ;  /* 0x80000009ff09a210 */ /* 0x000fe40007ffe0ff */
[----:B------:R-:W-:-:S04]  /*0650*/  @!P1 LOP3.LUT R9, RZ, R5, RZ, 0x33, !PT ;  /* 0x00000005ff099212 */ /* 0x000fc800078e33ff */
[----:B0-----:R-:W-:Y:S01]  /*0660*/  ISETP.GE.U32.AND P0, PT, R9, UR4, PT ;  /* 0x0000000409007c0c */ /* 0x001fe2000bf06070 */
[----:B------:R-:W-:-:S12]  /*0670*/  UMOV UR4, UR5 ;  /* 0x0000000500047c82 */ /* 0x000fd80008000000 */
[----:B------:R-:W-:Y:S05]  /*0680*/  @P0 BRA `(.L_x_389) ;  /* 0x0000000000840947 */ /* 0x000fea0003800000 */
[----:B------:R-:W-:Y:S01]  /*0690*/  ISETP.GE.AND P0, PT, R4, 0x1, PT ;  /* 0x000000010400780c */ /* 0x000fe20003f06270 */
[----:B------:R-:W-:-:S03]  /*06a0*/  UIADD3 UR5, UPT, UPT, UR4, 0x1, URZ ;  /* 0x0000000104057890 */ /* 0x000fc6000fffe0ff */
[----:B------:R-:W-:-:S13]  /*06b0*/  ISETP.EQ.OR P0, PT, R2, -0x1, !P0 ;  /* 0xffffffff0200780c */ /* 0x000fda0004702670 */
[----:B------:R-:W-:Y:S05]  /*06c0*/  @P0 BRA `(.L_x_390) ;  /* 0x0000000000680947 */ /* 0x000fea0003800000 */
        /* <DEDUP_REMOVED lines=10> */
.L_x_392:
[----:B------:R-:W-:-:S04]  /*0770*/  IMAD R13, R7, UR11, RZ ;  /* 0x0000000b070d7c24 */ /* 0x000fc8000f8e02ff */
[----:B0-----:R-:W-:-:S05]  /*0780*/  IMAD.IADD R9, R13, 0x1, R3 ;  /* 0x000000010d097824 */ /* 0x001fca00078e0203 */
[----:B------:R-:W-:-:S04]  /*0790*/  IADD3 R12, PT, PT, R9, UR8, RZ ;  /* 0x00000008090c7c10 */ /* 0x000fc8000fffe0ff */
        /* <DEDUP_REMOVED lines=12> */
.L_x_391:
[----:B------:R-:W-:Y:S05]  /*0860*/  BSYNC.RECONVERGENT B0 ;  /* 0x0000000000007941 */ /* 0x000fea0003800200 */
.L_x_390:
[----:B------:R-:W-:-:S09]  /*0870*/  UISETP.NE.AND UP0, UPT, UR5, UR9, UPT ;  /* 0x000000090500728c */ /* 0x000fd2000bf05270 */
[----:B------:R-:W-:Y:S05]  /*0880*/  BRA.U UP0, `(.L_x_393) ;  /* 0xfffffff900f47547 */ /* 0x000fea000b83ffff */
[----:B------:R-:W-:-:S05]  /*0890*/  UMOV UR4, UR9 ;  /* 0x0000000900047c82 */ /* 0x000fca0008000000 */
.L_x_389:
[----:B------:R-:W-:-:S13]  /*08a0*/  ISETP.NE.AND P0, PT, R2, -0x1, PT ;  /* 0xffffffff0200780c */ /* 0x000fda0003f05270 */
[----:B------:R-:W-:Y:S05]  /*08b0*/  @!P0 EXIT ;  /* 0x000000000000894d */ /* 0x000fea0003800000 */
[----:B------:R-:W1:Y:S01]  /*08c0*/  LDCU UR6, c[0x0][0x3d4] ;  /* 0x00007a80ff0677ac */ /* 0x000e620008000800 */
[----:B------:R-:W-:Y:S01]  /*08d0*/  BAR.SYNC.DEFER_BLOCKING 0x0 ;  /* 0x0000000000007b1d */ /* 0x000fe20000010000 */
[----:B-1----:R-:W-:-:S04]  /*08e0*/  ISETP.GE.U32.AND P0, PT, R8, UR6, PT ;  /* 0x0000000608007c0c */ /* 0x002fc8000bf06070 */
[----:B------:R-:W-:-:S13]  /*08f0*/  ISETP.GE.U32.OR P0, PT, R3, UR11, P0 ;  /* 0x0000000b03007c0c */ /* 0x000fda0008706470 */
[----:B------:R-:W-:Y:S05]  /*0900*/  @P0 EXIT ;  /* 0x000000000000094d */ /* 0x000fea0003800000 */
[----:B------:R-:W1:Y:S02]  /*0910*/  LDCU UR7, c[0x0][0x3d8] ;  /* 0x00007b00ff0777ac */ /* 0x000e640008000800 */
        /* <DEDUP_REMOVED lines=11> */
[----:B-1----:R-:W-:-:S06]  /*09d0*/  VIADD R4, R6, 0xffffffe ;  /* 0x0ffffffe06047836 */ /* 0x002fcc0000000000 */
[----:B------:R1:W2:Y:S02]  /*09e0*/  F2I.FTZ.U32.TRUNC.NTZ R5, R4 ;  /* 0x0000000400057305 */ /* 0x0002a4000021f000 */
[----:B-1----:R-:W-:Y:S01]  /*09f0*/  HFMA2 R4, -RZ, RZ, 0, 0 ;  /* 0x00000000ff047431 */ /* 0x002fe200000001ff */
[----:B--2---:R-:W-:-:S05]  /*0a00*/  IADD3 R7, PT, PT, RZ, -R5, RZ ;  /* 0x80000005ff077210 */ /* 0x004fca0007ffe0ff */
[----:B------:R-:W-:-:S04]  /*0a10*/  IMAD R7, R7, UR6, RZ ;  /* 0x0000000607077c24 */ /* 0x000fc8000f8e02ff */
[----:B------:R-:W-:-:S06]  /*0a20*/  IMAD.HI.U32 R5, R5, R7, R4 ;  /* 0x0000000705057227 */ /* 0x000fcc00078e0004 */
[----:B------:R-:W-:-:S04]  /*0a30*/  IMAD.HI.U32 R4, R5, R2, RZ ;  /* 0x0000000205047227 */ /* 0x000fc800078e00ff */
[----:B------:R-:W-:-:S04]  /*0a40*/  IMAD.MOV R5, RZ, RZ, -R4 ;  /* 0x000000ffff057224 */ /* 0x000fc800078e0a04 */
[----:B------:R-:W-:-:S05]  /*0a50*/  IMAD R5, R5, UR6, R2 ;  /* 0x0000000605057c24 */ /* 0x000fca000f8e0202 */
[----:B------:R-:W-:-:S13]  /*0a60*/  ISETP.GE.U32.AND P0, PT, R5, UR6, PT ;  /* 0x0000000605007c0c */ /* 0x000fda000bf06070 */
[----:B------:R-:W-:Y:S02]  /*0a70*/  @P0 IADD3 R5, PT, PT, R5, -UR6, RZ ;  /* 0x8000000605050c10 */ /* 0x000fe4000fffe0ff */
[----:B------:R-:W-:Y:S02]  /*0a80*/  @P0 IADD3 R4, PT, PT, R4, 0x1, RZ ;  /* 0x0000000104040810 */ /* 0x000fe40007ffe0ff */
[----:B------:R-:W-:Y:S02]  /*0a90*/  ISETP.GE.U32.AND P1, PT, R5, UR6, PT ;  /* 0x0000000605007c0c */ /* 0x000fe4000bf26070 */
[----:B------:R-:W-:-:S11]  /*0aa0*/  MOV R5, RZ ;  /* 0x000000ff00057202 */ /* 0x000fd60000000f00 */
[----:B------:R-:W-:Y:S01]  /*0ab0*/  @P1 VIADD R4, R4, 0x1 ;  /* 0x0000000104041836 */ /* 0x000fe20000000000 */
[----:B------:R-:W-:Y:S01]  /*0ac0*/  @!P2 LOP3.LUT R4, RZ, UR6, RZ, 0x33, !PT ;  /* 0x00000006ff04ac12 */ /* 0x000fe2000f8e33ff */
[----:B------:R-:W-:Y:S06]  /*0ad0*/  BRA `(.L_x_395) ;  /* 0x0000000000107947 */ /* 0x000fec0003800000 */
.L_x_394:
[----:B------:R-:W-:-:S07]  /*0ae0*/  MOV R4, 0xb00 ;  /* 0x00000b0000047802 */ /* 0x000fce0000000f00 */
[----:B0--3--:R-:W-:Y:S05]  /*0af0*/  CALL.REL.NOINC `($__internal_31_$__cuda_sm20_div_u64) ;  /* 0x0000002000787944 */ /* 0x009fea0003c00000 */
[----:B------:R-:W-:Y:S01]  /*0b00*/  MOV R4, R6 ;  /* 0x0000000600047202 */ /* 0x000fe20000000f00 */
[----:B------:R-:W-:-:S07]  /*0b10*/  IMAD.MOV.U32 R5, RZ, RZ, R7 ;  /* 0x000000ffff057224 */ /* 0x000fce00078e0007 */
.L_x_395:
[----:B------:R-:W0:Y:S01]  /*0b20*/  LDC.U16 R6, c[0x0][0x3ca] ;  /* 0x0000f280ff067b82 */ /* 0x000e220000000400 */
[----:B------:R-:W1:Y:S01]  /*0b30*/  LDCU UR9, c[0x0][0x3d8] ;  /* 0x00007b00ff0977ac */ /* 0x000e620008000800 */
[----:B------:R-:W2:Y:S01]  /*0b40*/  LDCU.64 UR6, c[0x0][0x398] ;  /* 0x00007300ff0677ac */ /* 0x000ea20008000a00 */
[----:B-1----:R-:W-:Y:S01]  /*0b50*/  IMAD.U32 R13, RZ, RZ, UR9 ;  /* 0x00000009ff0d7e24 */ /* 0x002fe2000f8e00ff */
[----:B0-----:R-:W0:Y:S08]  /*0b60*/  I2F.U32.RP R9, R6 ;  /* 0x0000000600097306 */ /* 0x001e300000209000 */
[----:B0-----:R-:W3:Y:S02]  /*0b70*/  MUFU.RCP R9, R9 ;  /* 0x0000000900097308 */ /* 0x001ee40000001000 */
[----:B---3--:R-:W-:-:S06]  /*0b80*/  IADD3 R10, PT, PT, R9, 0xffffffe, RZ ;  /* 0x0ffffffe090a7810 */ /* 0x008fcc0007ffe0ff */
[----:B------:R0:W1:Y:S02]  /*0b90*/  F2I.FTZ.U32.TRUNC.NTZ R11, R10 ;  /* 0x0000000a000b7305 */ /* 0x000064000021f000 */
[----:B0-----:R-:W-:Y:S02]  /*0ba0*/  MOV R10, RZ ;  /* 0x000000ff000a7202 */ /* 0x001fe40000000f00 */
[----:B-1----:R-:W-:-:S05]  /*0bb0*/  IADD3 R7, PT, PT, RZ, -R11, RZ ;  /* 0x8000000bff077210 */ /* 0x002fca0007ffe0ff */
[----:B------:R-:W-:-:S04]  /*0bc0*/  IMAD R7, R7, R6, RZ ;  /* 0x0000000607077224 */ /* 0x000fc800078e02ff */
[----:B------:R-:W-:Y:S01]  /*0bd0*/  IMAD.HI.U32 R11, R11, R7, R10 ;  /* 0x000000070b0b7227 */ /* 0x000fe200078e000a */
[----:B------:R-:W-:-:S03]  /*0be0*/  LOP3.LUT R10, RZ, R6, RZ, 0x33, !PT ;  /* 0x00000006ff0a7212 */ /* 0x000fc600078e33ff */
[----:B------:R-:W-:-:S04]  /*0bf0*/  IMAD R7, R8, R13, UR8 ;  /* 0x0000000808077e24 */ /* 0x000fc8000f8e020d */
        /* <DEDUP_REMOVED lines=20> */
[----:B------:R-:W0:Y:S01]  /*0d40*/  @!P1 I2F.F16 R7, 0x80 ;  /* 0x0000008000079906 */ /* 0x000e220000200c00 */
[----:B------:R-:W-:Y:S01]  /*0d50*/  @!P1 IMAD.MOV.U32 R14, RZ, RZ, RZ ;  /* 0x000000ffff0e9224 */ /* 0x000fe200078e00ff */
[----:B-1----:R-:W-:Y:S06]  /*0d60*/  @!P1 BRA `(.L_x_396) ;  /* 0x0000000000a49947 */ /* 0x002fec0003800000 */
[-C--:B------:R-:W-:Y:S01]  /*0d70*/  IABS R14, R6.reuse ;  /* 0x00000006000e7213 */ /* 0x080fe20000000000 */
[----:B------:R-:W-:Y:S01]  /*0d80*/  IMAD.HI.U32 R11, R11, UR9, RZ ;  /* 0x000000090b0b7c27 */ /* 0x000fe2000f8e00ff */
[----:B------:R-:W-:Y:S01]  /*0d90*/  IABS R16, UR8 ;  /* 0x0000000800107c13 */ /* 0x000fe20008000000 */
[----:B------:R-:W1:Y:S01]  /*0da0*/  LDCU.64 UR10, c[0x0][0x3a0] ;  /* 0x00007400ff0a77ac */ /* 0x000e620008000a00 */
[----:B------:R-:W2:Y:S01]  /*0db0*/  I2F.RP R15, R14 ;  /* 0x0000000e000f7306 */ /* 0x000ea20000209400 */
[----:B------:R-:W-:-:S07]  /*0dc0*/  IABS R18, R6 ;  /* 0x0000000600127213 */ /* 0x000fce0000000000 */
[----:B--2---:R-:W2:Y:S02]  /*0dd0*/  MUFU.RCP R15, R15 ;  /* 0x0000000f000f7308 */ /* 0x004ea40000001000 */
[----:B--2---:R-:W-:Y:S02]  /*0de0*/  IADD3 R12, PT, PT, R15, 0xffffffe, RZ ;  /* 0x0ffffffe0f0c7810 */ /* 0x004fe40007ffe0ff */
[----:B------:R-:W-:-:S04]  /*0df0*/  IADD3 R15, PT, PT, RZ, -R18, RZ ;  /* 0x80000012ff0f7210 */ /* 0x000fc80007ffe0ff */
[----:B------:R2:W3:Y:S02]  /*0e00*/  F2I.FTZ.U32.TRUNC.NTZ R13, R12 ;  /* 0x0000000c000d7305 */ /* 0x0004e4000021f000 */
[----:B--2---:R-:W-:Y:S01]  /*0e10*/  IMAD.MOV.U32 R12, RZ, RZ, RZ ;  /* 0x000000ffff0c7224 */ /* 0x004fe200078e00ff */
[----:B---3--:R-:W-:-:S05]  /*0e20*/  IADD3 R17, PT, PT, RZ, -R13, RZ ;  /* 0x8000000dff117210 */ /* 0x008fca0007ffe0ff */
[----:B------:R-:W-:-:S04]  /*0e30*/  IMAD R17, R17, R14, RZ ;  /* 0x0000000e11117224 */ /* 0x000fc800078e02ff */
[----:B------:R-:W-:-:S06]  /*0e40*/  IMAD.HI.U32 R13, R13, R17, R12 ;  /* 0x000000110d0d7227 */ /* 0x000fcc00078e000c */
[----:B------:R-:W-:Y:S01]  /*0e50*/  IMAD.HI.U32 R12, R13, R16, RZ ;  /* 0x000000100d0c7227 */ /* 0x000fe200078e00ff */
[----:B------:R-:W-:-:S03]  /*0e60*/  IADD3 R13, PT, PT, RZ, -R11, RZ ;  /* 0x8000000bff0d7210 */ /* 0x000fc60007ffe0ff */
[----:B------:R-:W-:Y:S02]  /*0e70*/  IMAD R15, R12, R15, R16 ;  /* 0x0000000f0c0f7224 */ /* 0x000fe400078e0210 */
[----:B------:R-:W-:-:S03]  /*0e80*/  IMAD R13, R6, R13, UR9 ;  /* 0x00000009060d7e24 */ /* 0x000fc6000f8e020d */
[----:B------:R-:W-:Y:S02]  /*0e90*/  ISETP.GT.U32.AND P6, PT, R14, R15, PT ;  /* 0x0000000f0e00720c */ /* 0x000fe40003fc4070 */
[----:B------:R-:W-:-:S11]  /*0ea0*/  ISETP.GE.U32.AND P4, PT, R13, R6, PT ;  /* 0x000000060d00720c */ /* 0x000fd60003f86070 */
[----:B------:R-:W-:Y:S01]  /*0eb0*/  @!P6 IMAD.IADD R15, R15, 0x1, -R14 ;  /* 0x000000010f0fe824 */ /* 0x000fe200078e0a0e */
[----:B------:R-:W-:Y:S02]  /*0ec0*/  @!P6 IADD3 R12, PT, PT, R12, 0x1, RZ ;  /* 0x000000010c0ce810 */ /* 0x000fe40007ffe0ff */
[----:B------:R-:W-:Y:S02]  /*0ed0*/  @P4 IADD3 R13, PT, PT, R13, -R6, RZ ;  /* 0x800000060d0d4210 */ /* 0x000fe40007ffe0ff */
[----:B------:R-:W-:Y:S02]  /*0ee0*/  ISETP.GE.U32.AND P5, PT, R15, R14, PT ;  /* 0x0000000e0f00720c */ /* 0x000fe40003fa6070 */
[----:B------:R-:W-:Y:S02]  /*0ef0*/  LOP3.LUT R14, R6, UR8, RZ, 0x3c, !PT ;  /* 0x00000008060e7c12 */ /* 0x000fe4000f8e3cff */
[----:B------:R-:W-:Y:S02]  /*0f00*/  ISETP.GE.U32.AND P2, PT, R13, R6, PT ;  /* 0x000000060d00720c */ /* 0x000fe40003f46070 */
[----:B------:R-:W-:-:S02]  /*0f10*/  ISETP.GE.AND P3, PT, R14, RZ, PT ;  /* 0x000000ff0e00720c */ /* 0x000fc40003f66270 */
[----:B------:R-:W-:Y:S02]  /*0f20*/  @P4 IADD3 R11, PT, PT, R11, 0x1, RZ ;  /* 0x000000010b0b4810 */ /* 0x000fe40007ffe0ff */
[----:B------:R-:W-:-:S03]  /*0f30*/  ISETP.NE.AND P4, PT, R6, RZ, PT ;  /* 0x000000ff0600720c */ /* 0x000fc60003f85270 */
[----:B------:R-:W-:-:S04]  /*0f40*/  @P5 VIADD R12, R12, 0x1 ;  /* 0x000000010c0c5836 */ /* 0x000fc80000000000 */
[----:B------:R-:W-:Y:S02]  /*0f50*/  @P2 IADD3 R11, PT, PT, R11, 0x1, RZ ;  /* 0x000000010b0b2810 */ /* 0x000fe40007ffe0ff */
[----:B------:R-:W-:Y:S02]  /*0f60*/  @!P3 IMAD.MOV R12, RZ, RZ, -R12 ;  /* 0x000000ffff0cb224 */ /* 0x000fe400078e0a0c */
[----:B------:R-:W-:-:S03]  /*0f70*/  SEL R11, R10, R11, !P0 ;  /* 0x0000000b0a0b7207 */ /* 0x000fc60004000000 */
[----:B------:R-:W-:-:S05]  /*0f80*/  SEL R10, R10, R12, !P4 ;  /* 0x0000000c0a0a7207 */ /* 0x000fca0006000000 */
[----:B------:R-:W-:Y:S01]  /*0f90*/  IMAD R10, R8, R11, R10 ;  /* 0x0000000b080a7224 */ /* 0x000fe200078e020a */
[----:B------:R-:W-:-:S04]  /*0fa0*/  LOP3.LUT R11, R4, 0xfffffffc, RZ, 0xc0, !PT ;  /* 0xfffffffc040b7812 */ /* 0x000fc800078ec0ff */
[----:B-1----:R-:W-:Y:S02]  /*0fb0*/  IADD3 R4, P0, P2, R10, UR10, R11 ;  /* 0x0000000a0a047c10 */ /* 0x002fe4000fa1e00b */
[----:B------:R-:W-:-:S04]  /*0fc0*/  SHF.R.S32.HI R11, RZ, 0x1f, R10 ;  /* 0x0000001fff0b7819 */ /* 0x000fc8000001140a */
[----:B------:R-:W-:-:S05]  /*0fd0*/  IADD3.X R5, PT, PT, R11, UR11, R5, P0, P2 ;  /* 0x0000000b0b057c10 */ /* 0x000fca00087e4405 */
[----:B------:R-:W2:Y:S02]  /*0fe0*/  LDG.E.U8.CONSTANT R4, desc[UR12][R4.64] ;  /* 0x0000000c04047981 */ /* 0x000ea4000c1e9100 */
[----:B--2---:R-:W-:-:S07]  /*0ff0*/  I2FP.F32.U32 R14, R4 ;  /* 0x00000004000e7245 */ /* 0x004fce0000201000 */
.L_x_396:
[----:B0-----:R-:W-:Y:S01]  /*1000*/  @!P1 PRMT R10, R7, 0x5410, R7 ;  /* 0x00005410070a9816 */ /* 0x001fe20000000007 */
[----:B------:R-:W-:Y:S06]  /*1010*/  BRA.U !UP0, `(.L_x_397) ;  /* 0x0000001108787547 */ /* 0x000fec000b800000 */
[----:B------:R-:W0:Y:S01]  /*1020*/  LDCU.64 UR10, c[0x0][0x390] ;  /* 0x00007200ff0a77ac */ /* 0x000e220008000a00 */
[----:B------:R1:W2:Y:S01]  /*1030*/  F2I.FTZ.TRUNC.NTZ R11, R14 ;  /* 0x0000000e000b7305 */ /* 0x0002a2000021f100 */
[----:B------:R-:W-:Y:S01]  /*1040*/  LOP3.LUT R2, R2, 0xfffffffc, RZ, 0xc0, !PT ;  /* 0xfffffffc02027812 */ /* 0x000fe200078ec0ff */
[----:B------:R-:W-:Y:S01]  /*1050*/  UIADD3 UR20, UPT, UPT, UR18, 0x100, URZ ;  /* 0x0000010012147890 */ /* 0x000fe2000fffe0ff */
[----:B------:R-:W-:Y:S02]  /*1060*/  UMOV UR5, URZ ;  /* 0x000000ff00057c82 */ /* 0x000fe40008000000 */
[----:B0-----:R-:W-:-:S04]  /*1070*/  IADD3 R2, P0, PT, R2, UR10, RZ ;  /* 0x0000000a02027c10 */ /* 0x001fc8000ff1e0ff */
[----:B-12---:R-:W-:-:S09]  /*1080*/  IADD3.X R3, PT, PT, R0, UR11, RZ, P0, !PT ;  /* 0x0000000b00037c10 */ /* 0x006fd200087fe4ff */
.L_x_405:
[----:B0-----:R-:W0:Y:S01]  /*1090*/  LDCU UR14, c[0x0][0x3d8] ;  /* 0x00007b00ff0e77ac */ /* 0x001e220008000800 */
[----:B------:R-:W-:-:S04]  /*10a0*/  ULEA UR9, UR5, UR8, 0x2 ;  /* 0x0000000805097291 */ /* 0x000fc8000f8e10ff */
[----:B0-----:R-:W-:-:S09]  /*10b0*/  UISETP.GE.U32.AND UP0, UPT, UR9, UR14, UPT ;  /* 0x0000000e0900728c */ /* 0x001fd2000bf06070 */
[----:B-1234-:R-:W-:Y:S05]  /*10c0*/  BRA.U UP0, `(.L_x_397) ;  /* 0x00000011004c7547 */ /* 0x01efea000b800000 */
        /* <DEDUP_REMOVED lines=13> */
.L_x_398:
[----:B0-----:R-:W-:-:S07]  /*11a0*/  MOV R6, 0x11c0 ;  /* 0x000011c000067802 */ /* 0x001fce0000000f00 */
[----:B-----5:R-:W-:Y:S05]  /*11b0*/  CALL.REL.NOINC `($__internal_32_$__cuda_sm20_rem_u16) ;  /* 0x0000001c00d87944 */ /* 0x020fea0003c00000 */
[----:B------:R-:W0:Y:S01]  /*11c0*/  LDCU.S8 UR9, c[0x0][0x3e2] ;  /* 0x00007c40ff0977ac */ /* 0x000e220008000200 */
[----:B------:R-:W-:Y:S02]  /*11d0*/  UPRMT UR6, UR6, 0x9910, URZ ;  /* 0x0000991006067896 */ /* 0x000fe400080000ff */
[----:B------:R-:W-:Y:S01]  /*11e0*/  UISETP.NE.AND UP0, UPT, UR4, URZ, UPT ;  /* 0x000000ff0400728c */ /* 0x000fe2000bf05270 */
[----:B0-----:R-:W-:-:S04]  /*11f0*/  ISETP.NE.AND P0, PT, RZ, UR9, PT ;  /* 0x00000009ff007c0c */ /* 0x001fc8000bf05270 */
[----:B------:R-:W-:-:S13]  /*1200*/  ISETP.NE.OR P0, PT, RZ, UR6, !P0 ;  /* 0x00000006ff007c0c */ /* 0x000fda000c705670 */
[----:B------:R-:W0:Y:S02]  /*1210*/  @!P0 I2F.F16 R0, R11 ;  /* 0x0000000b00008306 */ /* 0x000e240000200c00 */
[----:B0-----:R-:W-:Y:S01]  /*1220*/  @!P0 PRMT R10, R0, 0x5410, R0 ;  /* 0x00005410000a8816 */ /* 0x001fe20000000000 */
[----:B------:R-:W-:Y:S06]  /*1230*/  BRA.U !UP0, `(.L_x_399) ;  /* 0x0000000d08e07547 */ /* 0x000fec000b800000 */
        /* <DEDUP_REMOVED lines=17> */
[-C--:B------:R-:W-:Y:S02]  /*1350*/  HMUL2 R0, R0, R9.reuse.H0_H0 ;  /* 0x2000000900007232 */ /* 0x080fe40000000000 */
[----:B------:R-:W-:Y:S01]  /*1360*/  HMUL2 R14, R14, R9.H0_H0 ;  /* 0x200000090e0e7232 */ /* 0x000fe20000000000 */
[----:B0-----:R-:W-:-:S03]  /*1370*/  ULEA UR19, UR9, UR6, 0x18 ;  /* 0x0000000609137291 */ /* 0x001fc6000f8ec0ff */
[----:B------:R-:W-:-:S09]  /*1380*/  UMOV UR6, URZ ;  /* 0x000000ff00067c82 */ /* 0x000fd20008000000 */
.L_x_402:
        /* <DEDUP_REMOVED lines=49> */
.L_x_401:
[----:B------:R-:W-:-:S04]  /*16a0*/  ULOP3.LUT UR15, UR4, 0x3, URZ, 0xc0, !UPT ;  /* 0x00000003040f7892 */ /* 0x000fc8000f8ec0ff */
[----:B------:R-:W-:-:S09]  /*16b0*/  UISETP.NE.AND UP0, UPT, UR15, URZ, UPT ;  /* 0x000000ff0f00728c */ /* 0x000fd2000bf05270 */
[----:B------:R-:W-:Y:S05]  /*16c0*/  BRA.U !UP0, `(.L_x_399) ;  /* 0x0000000908bc7547 */ /* 0x000fea000b800000 */
[----:B------:R-:W1:Y:S01]  /*16d0*/  S2UR UR14, SR_CgaCtaId ;  /* 0x00000000000e79c3 */ /* 0x000e620000008800 */
[----:B------:R-:W-:Y:S01]  /*16e0*/  UIMAD UR10, UR7, UR6, URZ ;  /* 0x00000006070a72a4 */ /* 0x000fe2000f8e02ff */
[--C-:B0-----:R-:W-:Y:S01]  /*16f0*/  HFMA2 R7, R12, 1, 1, -R10.reuse ;  /* 0x3c003c000c077831 */ /* 0x101fe2000010000a */
[----:B------:R-:W-:Y:S01]  /*1700*/  UMOV UR11, 0x400 ;  /* 0x00000400000b7882 */ /* 0x000fe20000000000 */
[----:B------:R-:W-:Y:S01]  /*1710*/  HADD2 R13, R13, -R10 ;  /* 0x8000000a0d0d7230 */ /* 0x000fe20000000000 */
[----:B------:R-:W-:Y:S01]  /*1720*/  USHF.R.U32.HI UR9, URZ, 0x1, UR10 ;  /* 0x00000001ff097899 */ /* 0x000fe2000801160a */
[-C--:B------:R-:W-:Y:S01]  /*1730*/  HMUL2 R7, R7, R9.reuse.H0_H0 ;  /* 0x2000000907077232 */ /* 0x080fe20000000000 */
        /* <DEDUP_REMOVED lines=41> */
.L_x_400:
        /* <DEDUP_REMOVED lines=9> */
[-C--:B------:R-:W-:Y:S01]  /*1a60*/  HMUL2 R16, R16, R9.reuse.H0_H0 ;  /* 0x2000000910107232 */ /* 0x080fe20000000000 */
[----:B------:R-:W-:Y:S01]  /*1a70*/  UIADD3 UR9, UPT, UPT, URZ, -UR6, URZ ;  /* 0x80000006ff097290 */ /* 0x000fe2000fffe0ff */
[----:B------:R-:W-:Y:S01]  /*1a80*/  HMUL2 R17, R17, R9.H0_H0 ;  /* 0x2000000911117232 */ /* 0x000fe20000000000 */
[----:B------:R-:W-:-:S02]  /*1a90*/  USHF.L.U32 UR22, UR7, 0x1, URZ ;  /* 0x0000000107167899 */ /* 0x000fc400080006ff */
[----:B------:R-:W-:Y:S01]  /*1aa0*/  UIMAD UR23, UR7, 0x3, URZ ;  /* 0x00000003071778a4 */ /* 0x000fe2000f8e02ff */
[----:B------:R-:W-:Y:S01]  /*1ab0*/  UMOV UR6, URZ ;  /* 0x000000ff00067c82 */ /* 0x000fe20008000000 */
[----:B0-----:R-:W-:-:S03]  /*1ac0*/  ULEA UR21, UR11, UR10, 0x18 ;  /* 0x0000000a0b157291 */ /* 0x001fc6000f8ec0ff */
[----:B------:R-:W-:-:S09]  /*1ad0*/  UMOV UR10, UR7 ;  /* 0x00000007000a7c82 */ /* 0x000fd20008000000 */
.L_x_404:
        /* <DEDUP_REMOVED lines=54> */
.L_x_403:
[----:B------:R-:W-:-:S04]  /*1e40*/  ULOP3.LUT UR15, UR4, 0x3, URZ, 0xc0, !UPT ;  /* 0x00000003040f7892 */ /* 0x000fc8000f8ec0ff */
[----:B------:R-:W-:-:S09]  /*1e50*/  UISETP.NE.AND UP0, UPT, UR15, URZ, UPT ;  /* 0x000000ff0f00728c */ /* 0x000fd2000bf05270 */
        /* <DEDUP_REMOVED lines=9> */
[-C--:B------:R-:W-:Y:S01]  /*1ef0*/  HMUL2 R7, R7, R9.reuse.H0_H0 ;  /* 0x2000000907077232 */ /* 0x080fe20000000000 */
        /* <DEDUP_REMOVED lines=44> */
.L_x_399:
[----:B------:R-:W-:Y:S02]  /*21c0*/  USHF.R.U32.HI UR6, URZ, 0x2, UR7 ;  /* 0x00000002ff067899 */ /* 0x000fe40008011607 */
[----:B------:R-:W-:-:S04]  /*21d0*/  UIADD3 UR5, UPT, UPT, UR5, 0x1, URZ ;  /* 0x0000000105057890 */ /* 0x000fc8000fffe0ff */
[----:B------:R-:W-:-:S09]  /*21e0*/  UISETP.NE.AND UP0, UPT, UR5, UR6, UPT ;  /* 0x000000060500728c */ /* 0x000fd2000bf05270 */
[----:B------:R-:W-:Y:S05]  /*21f0*/  BRA.U UP0, `(.L_x_405) ;  /* 0xffffffed00a47547 */ /* 0x000fea000b83ffff */
.L_x_397:
[----:B------:R-:W-:-:S13]  /*2200*/  ISETP.NE.AND P0, PT, RZ, UR4, PT ;  /* 0x00000004ff007c0c */ /* 0x000fda000bf05270 */
[----:B------:R-:W-:Y:S05]  /*2210*/  @!P0 EXIT ;  /* 0x000000000000894d */ /* 0x000fea0003800000 */
[----:B------:R-:W-:Y:S02]  /*2220*/  UISETP.GE.U32.AND UP0, UPT, UR4, 0x4, UPT ;  /* 0x000000040400788c */ /* 0x000fe4000bf06070 */
[----:B------:R-:W-:Y:S01]  /*2230*/  ULOP3.LUT UR8, UR4, 0x3, URZ, 0xc0, !UPT ;  /* 0x0000000304087892 */ /* 0x000fe2000f8ec0ff */
[----:B------:R-:W-:-:S06]  /*2240*/  UMOV UR5, URZ ;  /* 0x000000ff00057c82 */ /* 0x000fcc0008000000 */
[----:B------:R-:W-:Y:S05]  /*2250*/  BRA.U !UP0, `(.L_x_406) ;  /* 0x0000000508f47547 */ /* 0x000fea000b800000 */
[----:B------:R-:W0:Y:S01]  /*2260*/  LDCU.S8 UR5, c[0x0][0x3e3] ;  /* 0x00007c60ff0577ac */ /* 0x000e220008000200 */
[----:B--23--:R-:W-:Y:S01]  /*2270*/  IADD3 R0, PT, PT, R1, 0x8, RZ ;  /* 0x0000000801007810 */ /* 0x00cfe20007ffe0ff */
[----:B------:R-:W-:Y:S02]  /*2280*/  UIADD3 UR7, UPT, UPT, UR16, 0x3, URZ ;  /* 0x0000000310077890 */ /* 0x000fe4000fffe0ff */
[----:B------:R-:W-:-:S04]  /*2290*/  ULOP3.LUT UR6, UR4, 0xfffffffc, URZ, 0xc0, !UPT ;  /* 0xfffffffc04067892 */ /* 0x000fc8000f8ec0ff */
[----:B------:R-:W-:Y:S01]  /*22a0*/  IMAD.U32 R2, RZ, RZ, UR7 ;  /* 0x00000007ff027e24 */ /* 0x000fe2000f8e00ff */
[----:B------:R-:W-:Y:S02]  /*22b0*/  UIADD3 UR6, UPT, UPT, URZ, -UR6, URZ ;  /* 0x80000006ff067290 */ /* 0x000fe4000fffe0ff */
[----:B0-----:R-:W-:Y:S02]  /*22c0*/  UISETP.NE.AND UP0, UPT, UR5, URZ, UPT ;  /* 0x000000ff0500728c */ /* 0x001fe4000bf05270 */
[----:B------:R-:W-:-:S04]  /*22d0*/  ULOP3.LUT UR5, UR4, 0x7ffffffc, URZ, 0xc0, !UPT ;  /* 0x7ffffffc04057892 */ /* 0x000fc8000f8ec0ff */
[----:B------:R-:W-:-:S13]  /*22e0*/  PLOP3.LUT P0, PT, PT, PT, UP0, 0x80, 0x8 ;  /* 0x000000000008781c */ /* 0x000fda0003f0f008 */
.L_x_415:
[----:B-1--4-:R-:W0:Y:S01]  /*22f0*/  LDC.64 R4, c[0x0][0x3b0] ;  /* 0x0000ec00ff047b82 */ /* 0x012e220000000a00 */
        /* <DEDUP_REMOVED lines=10> */
[----:B--2--5:R-:W-:-:S03]  /*23a0*/  @!P0 MOV R9, R3 ;  /* 0x0000000300098202 */ /* 0x024fc60000000f00 */
        /* <DEDUP_REMOVED lines=15> */
.L_x_408:
[----:B-----5:R-:W-:-:S05]  /*24a0*/  HADD2 R14, R17, R16.H0_H0 ;  /* 0x20000010110e7230 */ /* 0x020fca0000000000 */
[----:B------:R-:W-:-:S05]  /*24b0*/  PRMT R9, R17, R18, R14 ;  /* 0x0000001211097216 */ /* 0x000fca000000000e */
[----:B------:R-:W2:Y:S02]  /*24c0*/  ATOM.E.CAS.STRONG.GPU PT, R14, [R12], R17, R9 ;  /* 0x000000110c0e738b */ /* 0x000ea400001ee109 */
[----:B--2---:R-:W-:Y:S01]  /*24d0*/  ISETP.NE.U32.AND P1, PT, R14, R17, PT ;  /* 0x000000110e00720c */ /* 0x004fe20003f25070 */
[----:B------:R-:W-:-:S12]  /*24e0*/  IMAD.MOV.U32 R17, RZ, RZ, R14 ;  /* 0x000000ffff117224 */ /* 0x000fd800078e000e */
[----:B------:R-:W-:Y:S05]  /*24f0*/  @P1 BRA `(.L_x_408) ;  /* 0xfffffffc00e81947 */ /* 0x000fea000383ffff */
[----:B------:R-:W-:Y:S05]  /*2500*/  BSYNC.RECONVERGENT B0 ;  /* 0x0000000000007941 */ /* 0x000fea0003800200 */
.L_x_407:
        /* <DEDUP_REMOVED lines=18> */
.L_x_410:
[----:B-----5:R-:W-:-:S05]  /*2630*/  HADD2 R14, R15, R16.H0_H0 ;  /* 0x200000100f0e7230 */ /* 0x020fca0000000000 */
[----:B0-----:R-:W-:-:S05]  /*2640*/  PRMT R9, R15, R17, R14 ;  /* 0x000000110f097216 */ /* 0x001fca000000000e */
[----:B------:R-:W2:Y:S02]  /*2650*/  ATOM.E.CAS.STRONG.GPU PT, R14, [R12], R15, R9 ;  /* 0x0000000f0c0e738b */ /* 0x000ea400001ee109 */
[----:B--2---:R-:W-:Y:S02]  /*2660*/  ISETP.NE.U32.AND P1, PT, R14, R15, PT ;  /* 0x0000000f0e00720c */ /* 0x004fe40003f25070 */
[----:B------:R-:W-:-:S11]  /*2670*/  MOV R15, R14 ;  /* 0x0000000e000f7202 */ /* 0x000fd60000000f00 */
[----:B------:R-:W-:Y:S05]  /*2680*/  @P1 BRA `(.L_x_410) ;  /* 0xfffffffc00e81947 */ /* 0x000fea000383ffff */
[----:B------:R-:W-:Y:S05]  /*2690*/  BSYNC.RECONVERGENT B0 ;  /* 0x0000000000007941 */ /* 0x000fea0003800200 */
.L_x_409:
        /* <DEDUP_REMOVED lines=19> */
.L_x_412:
[----:B-----5:R-:W-:-:S05]  /*27d0*/  HADD2 R14, R15, R16.H0_H0 ;  /* 0x200000100f0e7230 */ /* 0x020fca0000000000 */
[----:B0-----:R-:W-:-:S05]  /*27e0*/  PRMT R9, R15, R17, R14 ;  /* 0x000000110f097216 */ /* 0x001fca000000000e */
[----:B------:R-:W2:Y:S02]  /*27f0*/  ATOM.E.CAS.STRONG.GPU PT, R14, [R12], R15, R9 ;  /* 0x0000000f0c0e738b */ /* 0x000ea400001ee109 */
[----:B--2---:R-:W-:Y:S02]  /*2800*/  ISETP.NE.U32.AND P1, PT, R14, R15, PT ;  /* 0x0000000f0e00720c */ /* 0x004fe40003f25070 */
[----:B------:R-:W-:-:S11]  /*2810*/  MOV R15, R14 ;  /* 0x0000000e000f7202 */ /* 0x000fd60000000f00 */
[----:B------:R-:W-:Y:S05]  /*2820*/  @P1 BRA `(.L_x_412) ;  /* 0xfffffffc00e81947 */ /* 0x000fea000383ffff */
[----:B------:R-:W-:Y:S05]  /*2830*/  BSYNC.RECONVERGENT B0 ;  /* 0x0000000000007941 */ /* 0x000fea0003800200 */
.L_x_411:
        /* <DEDUP_REMOVED lines=19> */
.L_x_414:
[----:B-----5:R-:W-:-:S05]  /*2970*/  HADD2 R10, R11, R12.H0_H0 ;  /* 0x2000000c0b0a7230 */ /* 0x020fca0000000000 */
[----:B------:R-:W-:-:S05]  /*2980*/  PRMT R3, R11, R13, R10 ;  /* 0x0000000d0b037216 */ /* 0x000fca000000000a */
[----:B------:R-:W2:Y:S02]  /*2990*/  ATOM.E.CAS.STRONG.GPU PT, R10, [R4], R11, R3 ;  /* 0x0000000b040a738b */ /* 0x000ea400001ee103 */
[----:B--2---:R-:W-:Y:S02]  /*29a0*/  ISETP.NE.U32.AND P1, PT, R10, R11, PT ;  /* 0x0000000b0a00720c */ /* 0x004fe40003f25070 */
[----:B------:R-:W-:-:S11]  /*29b0*/  MOV R11, R10 ;  /* 0x0000000a000b7202 */ /* 0x000fd60000000f00 */
[----:B------:R-:W-:Y:S05]  /*29c0*/  @P1 BRA `(.L_x_414) ;  /* 0xfffffffc00e81947 */ /* 0x000fea000383ffff */
[----:B------:R-:W-:Y:S05]  /*29d0*/  BSYNC.RECONVERGENT B0 ;  /* 0x0000000000007941 */ /* 0x000fea0003800200 */
.L_x_413:
[----:B------:R-:W-:Y:S01]  /*29e0*/  UIADD3 UR6, UPT, UPT, UR6, 0x4, URZ ;  /* 0x0000000406067890 */ /* 0x000fe2000fffe0ff */
[----:B0-----:R-:W-:Y:S01]  /*29f0*/  VIADD R0, R0, 0x10 ;  /* 0x0000001000007836 */ /* 0x001fe20000000000 */
[----:B------:R-:W-:Y:S02]  /*2a00*/  IADD3 R2, PT, PT, R2, 0x4, RZ ;  /* 0x0000000402027810 */ /* 0x000fe40007ffe0ff */
[----:B------:R-:W-:-:S09]  /*2a10*/  UISETP.NE.AND UP0, UPT, UR6, URZ, UPT ;  /* 0x000000ff0600728c */ /* 0x000fd2000bf05270 */
[----:B------:R-:W-:Y:S05]  /*2a20*/  BRA.U UP0, `(.L_x_415) ;  /* 0xfffffff900307547 */ /* 0x000fea000b83ffff */
.L_x_406:
[----:B------:R-:W-:-:S13]  /*2a30*/  ISETP.NE.AND P0, PT, RZ, UR8, PT ;  /* 0x00000008ff007c0c */ /* 0x000fda000bf05270 */
[----:B------:R-:W-:Y:S05]  /*2a40*/  @!P0 EXIT ;  /* 0x000000000000894d */ /* 0x000fea0003800000 */
[----:B------:R-:W0:Y:S01]  /*2a50*/  LDCU.S8 UR4, c[0x0][0x3e3] ;  /* 0x00007c60ff0477ac */ /* 0x000e220008000200 */
[----:B------:R-:W-:Y:S02]  /*2a60*/  UIADD3 UR6, UPT, UPT, UR16, UR5, URZ ;  /* 0x0000000510067290 */ /* 0x000fe4000fffe0ff */
[----:B------:R-:W-:-:S04]  /*2a70*/  UIMAD UR7, UR5, 0x4, UR17 ;  /* 0x00000004050778a4 */ /* 0x000fc8000f8e0211 */
[----:B-----5:R-:W-:Y:S02]  /*2a80*/  MOV R9, UR6 ;  /* 0x0000000600097c02 */ /* 0x020fe40008000f00 */
[----:B0-----:R-:W-:Y:S01]  /*2a90*/  ISETP.NE.AND P1, PT, RZ, UR4, PT ;  /* 0x00000004ff007c0c */ /* 0x001fe2000bf25270 */
[----:B------:R-:W-:-:S12]  /*2aa0*/  UIADD3 UR4, UPT, UPT, URZ, -UR8, URZ ;  /* 0x80000008ff047290 */ /* 0x000fd8000fffe0ff */
.L_x_418:
        /* <DEDUP_REMOVED lines=9> */
[----:B---3--:R-:W-:-:S04]  /*2b40*/  IMAD R11, R3, UR5, R8 ;  /* 0x00000005030b7c24 */ /* 0x008fc8000f8e0208 */
        /* <DEDUP_REMOVED lines=12> */
.L_x_417:
[----:B0----5:R-:W-:-:S05]  /*2c10*/  HADD2 R0, R3, R2.H0_H0 ;  /* 0x2000000203007230 */ /* 0x021fca0000000000 */
[----:B------:R-:W-:-:S05]  /*2c20*/  PRMT R5, R3, R4, R0 ;  /* 0x0000000403057216 */ /* 0x000fca0000000000 */
[----:B------:R-:W2:Y:S02]  /*2c30*/  ATOM.E.CAS.STRONG.GPU PT, R0, [R10], R3, R5 ;  /* 0x000000030a00738b */ /* 0x000ea400001ee105 */
[----:B--2---:R-:W-:Y:S02]  /*2c40*/  ISETP.NE.U32.AND P0, PT, R0, R3, PT ;  /* 0x000000030000720c */ /* 0x004fe40003f05070 */
[----:B------:R-:W-:-:S11]  /*2c50*/  MOV R3, R0 ;  /* 0x0000000000037202 */ /* 0x000fd60000000f00 */
[----:B------:R-:W-:Y:S05]  /*2c60*/  @P0 BRA `(.L_x_417) ;  /* 0xfffffffc00e80947 */ /* 0x000fea000383ffff */
[----:B------:R-:W-:Y:S05]  /*2c70*/  BSYNC.RECONVERGENT B0 ;  /* 0x0000000000007941 */ /* 0x000fea0003800200 */
.L_x_416:
[----:B------:R-:W-:Y:S01]  /*2c80*/  UIADD3 UR4, UPT, UPT, UR4, 0x1, URZ ;  /* 0x0000000104047890 */ /* 0x000fe2000fffe0ff */
[----:B------:R-:W-:Y:S01]  /*2c90*/  VIADD R9, R9, 0x1 ;  /* 0x0000000109097836 */ /* 0x000fe20000000000 */
[----:B------:R-:W-:Y:S02]  /*2ca0*/  UIADD3 UR7, UPT, UPT, UR7, 0x4, URZ ;  /* 0x0000000407077890 */ /* 0x000fe4000fffe0ff */
[----:B------:R-:W-:-:S09]  /*2cb0*/  UISETP.NE.AND UP0, UPT, UR4, URZ, UPT ;  /* 0x000000ff0400728c */ /* 0x000fd2000bf05270 */
[----:B------:R-:W-:Y:S05]  /*2cc0*/  BRA.U UP0, `(.L_x_418) ;  /* 0xfffffffd00787547 */ /* 0x000fea000b83ffff */
[----:B------:R-:W-:Y:S05]  /*2cd0*/  EXIT ;  /* 0x000000000000794d */ /* 0x000fea0003800000 */
        .weak           $__internal_31_$__cuda_sm20_div_u64
        .type           $__internal_31_$__cuda_sm20_div_u64,@function
        .size           $__internal_31_$__cuda_sm20_div_u64,($__internal_32_$__cuda_sm20_rem_u16 - $__internal_31_$__cuda_sm20_div_u64)
$__internal_31_$__cuda_sm20_div_u64:
        /* <DEDUP_REMOVED lines=33> */
[----:B------:R-:W-:-:S03]  /*2ef0*/  IMAD.HI.U32 R6, R9, R2, RZ ;  /* 0x0000000209067227 */ /* 0x000fc600078e00ff */
[----:B------:R-:W-:Y:S01]  /*2f00*/  IADD3.X R5, PT, PT, RZ, RZ, R5, P2, P1 ;  /* 0x000000ffff057210 */ /* 0x000fe200017e2405 */
[----:B------:R-:W-:-:S04]  /*2f10*/  IMAD.WIDE.U32 R6, R9, R0, R6 ;  /* 0x0000000009067225 */ /* 0x000fc800078e0006 */
[C---:B------:R-:W-:Y:S02]  /*2f20*/  IMAD R9, R5.reuse, R0, RZ ;  /* 0x0000000005097224 */ /* 0x040fe400078e02ff */
[----:B------:R-:W-:-:S04]  /*2f30*/  IMAD.HI.U32 R6, P0, R5, R2, R6 ;  /* 0x0000000205067227 */ /* 0x000fc80007800006 */
[----:B------:R-:W-:Y:S01]  /*2f40*/  IMAD.HI.U32 R5, R5, R0, RZ ;  /* 0x0000000005057227 */ /* 0x000fe200078e00ff */
[----:B------:R-:W-:-:S04]  /*2f50*/  IADD3 R9, P1, PT, R9, R6, RZ ;  /* 0x0000000609097210 */ /* 0x000fc80007f3e0ff */
[----:B------:R-:W-:Y:S01]  /*2f60*/  IADD3.X R5, PT, PT, R5, RZ, RZ, P0, !PT ;  /* 0x000000ff05057210 */ /* 0x000fe200007fe4ff */
[----:B------:R-:W-:-:S04]  /*2f70*/  IMAD.WIDE.U32 R6, R9, UR6, RZ ;  /* 0x0000000609067c25 */ /* 0x000fc8000f8e00ff */
[----:B------:R-:W-:Y:S01]  /*2f80*/  IMAD.X R5, RZ, RZ, R5, P1 ;  /* 0x000000ffff057224 */ /* 0x000fe200008e0605 */
[----:B------:R-:W-:Y:S02]  /*2f90*/  IADD3 R12, P0, PT, -R6, R2, RZ ;  /* 0x00000002060c7210 */ /* 0x000fe40007f1e1ff */
[----:B------:R-:W-:Y:S01]  /*2fa0*/  IADD3 R6, P2, PT, R9, 0x1, RZ ;  /* 0x0000000109067810 */ /* 0x000fe20007f5e0ff */
[----:B------:R-:W-:-:S03]  /*2fb0*/  IMAD R7, R5, UR6, R7 ;  /* 0x0000000605077c24 */ /* 0x000fc6000f8e0207 */
[----:B------:R-:W-:Y:S02]  /*2fc0*/  IADD3.X R10, PT, PT, RZ, R5, RZ, P2, !PT ;  /* 0x00000005ff0a7210 */ /* 0x000fe400017fe4ff */
[----:B------:R-:W-:Y:S02]  /*2fd0*/  IADD3.X R14, PT, PT, ~R7, R0, RZ, P0, !PT ;  /* 0x00000000070e7210 */ /* 0x000fe400007fe5ff */
[C---:B------:R-:W-:Y:S02]  /*2fe0*/  ISETP.GE.U32.AND P0, PT, R12.reuse, UR6, PT ;  /* 0x000000060c007c0c */ /* 0x040fe4000bf06070 */
[----:B------:R-:W-:Y:S02]  /*2ff0*/  IADD3 R7, P1, PT, R12, -UR6, RZ ;  /* 0x800000060c077c10 */ /* 0x000fe4000ff3e0ff */
[C---:B------:R-:W-:Y:S02]  /*3000*/  ISETP.GE.U32.AND.EX P0, PT, R14.reuse, RZ, PT, P0 ;  /* 0x000000ff0e00720c */ /* 0x040fe40003f06100 */
[----:B------:R-:W-:-:S02]  /*3010*/  IADD3.X R11, PT, PT, R14, -0x1, RZ, P1, !PT ;  /* 0xffffffff0e0b7810 */ /* 0x000fc40000ffe4ff */
[----:B------:R-:W-:Y:S02]  /*3020*/  SEL R9, R6, R9, P0 ;  /* 0x0000000906097207 */ /* 0x000fe40000000000 */
[----:B------:R-:W-:Y:S02]  /*3030*/  SEL R7, R7, R12, P0 ;  /* 0x0000000c07077207 */ /* 0x000fe40000000000 */
[----:B------:R-:W-:Y:S02]  /*3040*/  SEL R10, R10, R5, P0 ;  /* 0x000000050a0a7207 */ /* 0x000fe40000000000 */
[----:B------:R-:W-:Y:S02]  /*3050*/  IADD3 R6, P2, PT, R9, 0x1, RZ ;  /* 0x0000000109067810 */ /* 0x000fe40007f5e0ff */
[----:B------:R-:W-:Y:S02]  /*3060*/  SEL R11, R11, R14, P0 ;  /* 0x0000000e0b0b7207 */ /* 0x000fe40000000000 */
[----:B------:R-:W-:Y:S01]  /*3070*/  ISETP.GE.U32.AND P0, PT, R7, UR6, PT ;  /* 0x0000000607007c0c */ /* 0x000fe2000bf06070 */
[----:B------:R-:W-:Y:S01]  /*3080*/  IMAD.X R7, RZ, RZ, R10, P2 ;  /* 0x000000ffff077224 */ /* 0x000fe200010e060a */
[----:B------:R-:W-:-:S02]  /*3090*/  ISETP.NE.U32.AND P1, PT, RZ, UR6, PT ;  /* 0x00000006ff007c0c */ /* 0x000fc4000bf25070 */
[----:B------:R-:W-:Y:S02]  /*30a0*/  ISETP.GE.U32.AND.EX P0, PT, R11, RZ, PT, P0 ;  /* 0x000000ff0b00720c */ /* 0x000fe40003f06100 */
[----:B------:R-:W-:Y:S02]  /*30b0*/  MOV R5, 0x0 ;  /* 0x0000000000057802 */ /* 0x000fe40000000f00 */
[----:B------:R-:W-:Y:S02]  /*30c0*/  ISETP.NE.AND.EX P1, PT, RZ, RZ, PT, P1 ;  /* 0x000000ffff00720c */ /* 0x000fe40003f25310 */
[----:B------:R-:W-:Y:S02]  /*30d0*/  SEL R6, R6, R9, P0 ;  /* 0x0000000906067207 */ /* 0x000fe40000000000 */
[----:B------:R-:W-:Y:S02]  /*30e0*/  SEL R7, R7, R10, P0 ;  /* 0x0000000a07077207 */ /* 0x000fe40000000000 */
[----:B------:R-:W-:-:S02]  /*30f0*/  SEL R6, R6, 0xffffffff, P1 ;  /* 0xffffffff06067807 */ /* 0x000fc40000800000 */
[----:B------:R-:W-:Y:S01]  /*3100*/  SEL R7, R7, 0xffffffff, P1 ;  /* 0xffffffff07077807 */ /* 0x000fe20000800000 */
[----:B------:R-:W-:Y:S06]  /*3110*/  RET.REL.NODEC R4 `(_Z21moe_wna16_gemm_kernelI6__halfLi8ELi1EEvPKT_PS1_PKjS3_S6_PKfPKiSA_SA_tttjjjtttbb) ;  /* 0xffffffcc04b87950 */ /* 0x000fec0003c3ffff */
        .weak           $__internal_32_$__cuda_sm20_rem_u16
        .type           $__internal_32_$__cuda_sm20_rem_u16,@function
        .size           $__internal_32_$__cuda_sm20_rem_u16,(.L_x_579 - $__internal_32_$__cuda_sm20_rem_u16)
$__internal_32_$__cuda_sm20_rem_u16:
        /* <DEDUP_REMOVED lines=21> */
[----:B------:R-:W-:Y:S05]  /*3270*/  RET.REL.NODEC R4 `(_Z21moe_wna16_gemm_kernelI6__halfLi8ELi1EEvPKT_PS1_PKjS3_S6_PKfPKiSA_SA_tttjjjtttbb) ;  /* 0xffffffcc04607950 */ /* 0x000fea0003c3ffff */
.L_x_419:
        /* <DEDUP_REMOVED lines=16> */
.L_x_579:


//--------------------- .text._Z21moe_wna16_gemm_kernelI6__halfLi4ELi8EEvPKT_PS1_PKjS3_S6_PKfPKiSA_SA_tttjjjtttbb --------------------------
	.section	.text._Z21moe_wna16_gemm_kernelI6__halfLi4ELi8EEvPKT_PS1_PKjS3_S6_PKfPKiSA_SA_tttjjjtttbb,"ax",@progbits
	.align	128
        .global         _Z21moe_wna16_gemm_kernelI6__halfLi4ELi8EEvPKT_PS1_PKjS3_S6_PKfPKiSA_SA_tttjjjtttbb
        .type           _Z21moe_wna16_gemm_kernelI6__halfLi4ELi8EEvPKT_PS1_PKjS3_S6_PKfPKiSA_SA_tttjjjtttbb,@function
        .size           _Z21moe_wna16_gemm_kernelI6__halfLi4ELi8EEvPKT_PS1_PKjS3_S6_PKfPKiSA_SA_tttjjjtttbb,(.L_x_582 - _Z21moe_wna16_gemm_kernelI6__halfLi4ELi8EEvPKT_PS1_PKjS3_S6_PKfPKiSA_SA_tttjjjtttbb)
        .other          _Z21moe_wna16_gemm_kernelI6__halfLi4ELi8EEvPKT_PS1_PKjS3_S6_PKfPKiSA_SA_tttjjjtttbb,@"STO_CUDA_ENTRY STV_DEFAULT"
_Z21moe_wna16_gemm_kernelI6__halfLi4ELi8EEvPKT_PS1_PKjS3_S6_PKfPKiSA_SA_tttjjjtttbb:
.text._Z21moe_wna16_gemm_kernelI6__halfLi4ELi8EEvPKT_PS1_PKjS3_S6_PKfPKiSA_SA_tttjjjtttbb:
        /* <DEDUP_REMOVED lines=21> */
[----:B------:R-:W-:Y:S02]  /*0150*/  MOV R2, UR4 ;  /* 0x0000000400027c02 */ /* 0x000fe40008000f00 */
[----:B------:R-:W-:-:S03]  /*0160*/  MOV R3, UR5 ;  /* 0x0000000500037c02 */ /* 0x000fc60008000f00 */
[----:B------:R-:W0:Y:S02]  /*0170*/  LDCU.U16 UR4, c[0x0][0x3dc] ;  /* 0x00007b80ff0477ac */ /* 0x000e240008000400 */
        /* <DEDUP_REMOVED lines=19> */
.L_x_424:
[----:B0-----:R-:W0:Y:S01]  /*02b0*/  LDCU.64 UR6, c[0x0][0x3b0] ;  /* 0x00007600ff0677ac */ /* 0x001e220008000a00 */
[----:B------:R-:W-:-:S04]  /*02c0*/  UIADD3 UR4, UPT, UPT, UR22, UR5, URZ ;  /* 0x0000000516047290 */ /* 0x000fc8000fffe0ff */
[----:B0-----:R-:W-:Y:S01]  /*02d0*/  UIMAD.WIDE UR6, UR4, 0x4, UR6 ;  /* 0x00000004040678a5 */ /* 0x001fe2000f8e0206 */
[----:B------:R-:W-:-:S06]  /*02e0*/  IABS R11, R2 ;  /* 0x00000002000b7213 */ /* 0x000fcc0000000000 */
[----:B------:R-:W0:Y:S01]  /*02f0*/  LDCU UR4, c[0x0][0x3d0] ;  /* 0x00007a00ff0477ac */ /* 0x000e220008000800 */
[----:B---3--:R-:W-:Y:S02]  /*0300*/  MOV R5, UR7 ;  /* 0x0000000700057c02 */ /* 0x008fe40008000f00 */
[----:B------:R-:W-:-:S05]  /*0310*/  MOV R4, UR6 ;  /* 0x0000000600047c02 */ /* 0x000fca0008000f00 */
[----:B------:R-:W2:Y:S01]  /*0320*/  LDG.E.CONSTANT R5, desc[UR16][R4.64] ;  /* 0x0000001004057981 */ /* 0x000ea2000c1e9900 */
[----:B------:R-:W1:Y:S01]  /*0330*/  I2F.RP R9, R11 ;  /* 0x0000000b00097306 */ /* 0x000e620000209400 */
[----:B------:R-:W-:-:S07]  /*0340*/  IABS R12, R2 ;  /* 0x00000002000c7213 */ /* 0x000fce0000000000 */
[----:B-1----:R-:W1:Y:S02]  /*0350*/  MUFU.RCP R9, R9 ;  /* 0x0000000900097308 */ /* 0x002e640000001000 */
[----:B-1----:R-:W-:Y:S01]  /*0360*/  VIADD R6, R9, 0xffffffe ;  /* 0x0ffffffe09067836 */ /* 0x002fe20000000000 */
[----:B------:R-:W-:-:S05]  /*0370*/  IADD3 R9, PT, PT, RZ, -R12, RZ ;  /* 0x8000000cff097210 */ /* 0x000fca0007ffe0ff */
        /* <DEDUP_REMOVED lines=15> */
[----:B------:R-:W-:-:S04]  /*0470*/  @P0 IADD3 R7, PT, PT, R7, 0x1, RZ ;  /* 0x0000000107070810 */ /* 0x000fc80007ffe0ff */
        /* <DEDUP_REMOVED lines=22> */
[----:B0-----:R-:W-:Y:S01]  /*05e0*/  HFMA2 R4, -RZ, RZ, 0, 0 ;  /* 0x00000000ff047431 */ /* 0x001fe200000001ff */
[----:B-1----:R-:W-:-:S05]  /*05f0*/  IADD3 R12, PT, PT, RZ, -R5, RZ ;  /* 0x80000005ff0c7210 */ /* 0x002fca0007ffe0ff */
[----:B------:R-:W-:-:S04]  /*0600*/  IMAD R9, R12, R7, RZ ;  /* 0x000000070c097224 */ /* 0x000fc800078e02ff */
[----:B------:R-:W-:Y:S01]  /*0610*/  IMAD.HI.U32 R5, R5, R9, R4 ;  /* 0x0000000905057227 */ /* 0x000fe200078e0004 */
[----:B------:R-:W-:-:S05]  /*0620*/  MOV R4, R11 ;  /* 0x0000000b00047202 */ /* 0x000fca0000000f00 */
[----:B------:R-:W-:-:S04]  /*0630*/  IMAD.HI.U32 R5, R5, R4, RZ ;  /* 0x0000000405057227 */ /* 0x000fc800078e00ff */
[----:B------:R-:W-:-:S05]  /*0640*/  IMAD R4, R5, R6, R4 ;  /* 0x0000000605047224 */ /* 0x000fca00078e0204 */
[----:B------:R-:W-:-:S13]  /*0650*/  ISETP.GT.U32.AND P1, PT, R7, R4, PT ;  /* 0x000000040700720c */ /* 0x000fda0003f24070 */
[-C--:B------:R-:W-:Y:S01]  /*0660*/  @!P1 IADD3 R4, PT, PT, R4, -R7.reuse, RZ ;  /* 0x8000000704049210 */ /* 0x080fe20007ffe0ff */
[----:B------:R-:W-:Y:S01]  /*0670*/  @!P1 VIADD R5, R5, 0x1 ;  /* 0x0000000105059836 */ /* 0x000fe20000000000 */
[----:B------:R-:W-:Y:S02]  /*0680*/  ISETP.NE.AND P1, PT, RZ, UR14, PT ;  /* 0x0000000eff007c0c */ /* 0x000fe4000bf25270 */
[----:B------:R-:W-:-:S13]  /*0690*/  ISETP.GE.U32.AND P0, PT, R4, R7, PT ;  /* 0x000000070400720c */ /* 0x000fda0003f06070 */
[----:B------:R-:W-:-:S04]  /*06a0*/  @P0 IADD3 R5, PT, PT, R5, 0x1, RZ ;  /* 0x0000000105050810 */ /* 0x000fc80007ffe0ff */
[----:B------:R-:W-:-:S04]  /*06b0*/  MOV R12, R5 ;  /* 0x00000005000c7202 */ /* 0x000fc80000000f00 */
        /* <DEDUP_REMOVED lines=14> */
.L_x_423:
[----:B0-----:R-:W-:-:S05]  /*07a0*/  IMAD R7, R9, UR14, RZ ;  /* 0x0000000e09077c24 */ /* 0x001fca000f8e02ff */
[----:B------:R-:W-:-:S04]  /*07b0*/  IADD3 R10, PT, PT, R7, R0, RZ ;  /* 0x00000000070a7210 */ /* 0x000fc80007ffe0ff */
        /* <DEDUP_REMOVED lines=13> */
.L_x_422:
[----:B------:R-:W-:Y:S05]  /*0890*/  BSYNC.RECONVERGENT B0 ;  /* 0x0000000000007941 */ /* 0x000fea0003800200 */
.L_x_421:
[----:B------:R-:W-:-:S09]  /*08a0*/  UISETP.NE.AND UP0, UPT, UR5, UR8, UPT ;  /* 0x000000080500728c */ /* 0x000fd2000bf05270 */
[----:B------:R-:W-:Y:S05]  /*08b0*/  BRA.U UP0, `(.L_x_424) ;  /* 0xfffffff9007c7547 */ /* 0x000fea000b83ffff */
[----:B------:R-:W-:-:S05]  /*08c0*/  UMOV UR4, UR8 ;  /* 0x0000000800047c82 */ /* 0x000fca0008000000 */
.L_x_420:
        /* <DEDUP_REMOVED lines=24> */
[----:B-1----:R-:W-:-:S06]  /*0a50*/  IADD3 R2, PT, PT, R0, 0xffffffe, RZ ;  /* 0x0ffffffe00027810 */ /* 0x002fcc0007ffe0ff */
        /* <DEDUP_REMOVED lines=16> */
.L_x_425:
[----:B------:R-:W-:-:S07]  /*0b60*/  MOV R0, 0xb80 ;  /* 0x00000b8000007802 */ /* 0x000fce0000000f00 */
[----:B0--3--:R-:W-:Y:S05]  /*0b70*/  CALL.REL.NOINC `($__internal_34_$__cuda_sm20_div_u64) ;  /* 0x0000002800687944 */ /* 0x009fea0003c00000 */
[----:B------:R-:W-:Y:S02]  /*0b80*/  MOV R2, R4 ;  /* 0x0000000400027202 */ /* 0x000fe40000000f00 */
[----:B------:R-:W-:-:S07]  /*0b90*/  MOV R3, R5 ;  /* 0x0000000500037202 */ /* 0x000fce0000000f00 */
.L_x_426:
        /* <DEDUP_REMOVED lines=11> */
[----:B0-----:R-:W-:Y:S02]  /*0c50*/  HFMA2 R4, -RZ, RZ, 0, 0 ;  /* 0x00000000ff047431 */ /* 0x001fe400000001ff */
        /* <DEDUP_REMOVED lines=13> */
[----:B------:R-:W-:Y:S02]  /*0d30*/  @P1 IADD3 R5, PT, PT, R5, 0x1, RZ ;  /* 0x0000000105051810 */ /* 0x000fe40007ffe0ff */
[----:B0-----:R-:W-:Y:S02]  /*0d40*/  LEA R4, P1, R2, R6, 0x1 ;  /* 0x0000000602047211 */ /* 0x001fe400078208ff */
        /* <DEDUP_REMOVED lines=13> */
[----:B------:R-:W0:Y:S01]  /*0e20*/  @!P1 I2F.F16 R0, 0x8 ;  /* 0x0000000800009906 */ /* 0x000e220000200c00 */
        /* <DEDUP_REMOVED lines=12> */
[----:B0-----:R-:W-:Y:S01]  /*0ef0*/  MOV R4, RZ ;  /* 0x000000ff00047202 */ /* 0x001fe20000000f00 */
        /* <DEDUP_REMOVED lines=10> */
[-C--:B------:R-:W-:Y:S02]  /*0fa0*/  @!P5 IADD3 R6, PT, PT, R6, -R7.reuse, RZ ;  /* 0x800000070606d210 */ /* 0x080fe40007ffe0ff */
[----:B------:R-:W-:Y:S02]  /*0fb0*/  @!P5 IADD3 R5, PT, PT, R5, 0x1, RZ ;  /* 0x000000010505d810 */ /* 0x000fe40007ffe0ff */
[----:B------:R-:W-:Y:S02]  /*0fc0*/  ISETP.GE.U32.AND P4, PT, R6, R7, PT ;  /* 0x000000070600720c */ /* 0x000fe40003f86070 */
[----:B------:R-:W-:Y:S02]  /*0fd0*/  LOP3.LUT R6, R9, UR11, RZ, 0x3c, !PT ;  /* 0x0000000b09067c12 */ /* 0x000fe4000f8e3cff */
[----:B------:R-:W-:Y:S02]  /*0fe0*/  @P2 IADD3 R4, PT, PT, R4, -R9, RZ ;  /* 0x8000000904042210 */ /* 0x000fe40007ffe0ff */
[----:B------:R-:W-:-:S02]  /*0ff0*/  ISETP.GE.AND P3, PT, R6, RZ, PT ;  /* 0x000000ff0600720c */ /* 0x000fc40003f66270 */
[----:B------:R-:W-:Y:S02]  /*1000*/  ISETP.NE.AND P5, PT, R9, RZ, PT ;  /* 0x000000ff0900720c */ /* 0x000fe40003fa5270 */
[----:B------:R-:W-:-:S03]  /*1010*/  @P2 IADD3 R11, PT, PT, R11, 0x1, RZ ;  /* 0x000000010b0b2810 */ /* 0x000fc60007ffe0ff */
        /* <DEDUP_REMOVED lines=16> */
.L_x_427:
        /* <DEDUP_REMOVED lines=8> */
.L_x_437:
        /* <DEDUP_REMOVED lines=18> */
[----:B------:R-:W-:-:S03]  /*12c0*/  MOV R5, UR19 ;  /* 0x0000001300057c02 */ /* 0x000fc60008000f00 */
[----:B------:R-:W-:-:S06]  /*12d0*/  IMAD.WIDE R4, R3, 0x10, R4 ;  /* 0x0000001003047825 */ /* 0x000fcc00078e0204 */
[----:B------:R-:W2:Y:S04]  /*12e0*/  LDG.E.128.CONSTANT R4, desc[UR16][R4.64] ;  /* 0x0000001004047981 */ /* 0x000ea8000c1e9d00 */
[----:B--2---:R0:W-:Y:S02]  /*12f0*/  STL.128 [R1+0x100], R4 ;  /* 0x0001000401007387 */ /* 0x0041e40000100c00 */
.L_x_429:
[----:B01----:R-:W-:-:S07]  /*1300*/  MOV R6, 0x1320 ;  /* 0x0000132000067802 */ /* 0x003fce0000000f00 */
[----:B------:R-:W-:Y:S05]  /*1310*/  CALL.REL.NOINC `($__internal_35_$__cuda_sm20_rem_u16) ;  /* 0x0000002400987944 */ /* 0x000fea0003c00000 */
[----:B------:R-:W-:-:S04]  /*1320*/  UPRMT UR18, UR18, 0x9910, URZ ;  /* 0x0000991012127896 */ /* 0x000fc800080000ff */
[----:B------:R-:W-:-:S09]  /*1330*/  UISETP.NE.AND UP0, UPT, UR18, URZ, UPT ;  /* 0x000000ff1200728c */ /* 0x000fd2000bf05270 */
[----:B------:R-:W-:Y:S05]  /*1340*/  BRA.U UP0, `(.L_x_430) ;  /* 0x00000001004c7547 */ /* 0x000fea000b800000 */
[----:B------:R-:W0:Y:S01]  /*1350*/  LDCU.S8 UR18, c[0x0][0x3e2] ;  /* 0x00007c40ff1277ac */ /* 0x000e220008000200 */
[----:B------:R-:W-:Y:S02]  /*1360*/  MOV R4, 0x13a0 ;  /* 0x000013a000047802 */ /* 0x000fe40000000f00 */
[----:B0-----:R-:W-:Y:S01]  /*1370*/  ISETP.NE.AND P1, PT, RZ, UR18, PT ;  /* 0x00000012ff007c0c */ /* 0x001fe2000bf25270 */
[----:B------:R-:W-:-:S12]  /*1380*/  ULOP3.LUT UR18, UR5, 0xffff, URZ, 0xc0, !UPT ;  /* 0x0000ffff05127892 */ /* 0x000fd8000f8ec0ff */
[----:B------:R-:W-:Y:S05]  /*1390*/  CALL.REL.NOINC `($__internal_33_$__cuda_sm20_div_u16) ;  /* 0x0000002000147944 */ /* 0x000fea0003c00000 */
        /* <DEDUP_REMOVED lines=12> */
[----:B0-----:R-:W0:Y:S02]  /*1460*/  @P1 I2F.F16 R4, R4 ;  /* 0x0000000400041306 */ /* 0x001e240000200c00 */
[----:B0-----:R-:W-:-:S07]  /*1470*/  @P1 PRMT R2, R4, 0x5410, R4 ;  /* 0x0000541004021816 */ /* 0x001fce0000000004 */
.L_x_430:
[----:B------:R-:W-:-:S09]  /*1480*/  UISETP.NE.AND UP0, UPT, UR4, URZ, UPT ;  /* 0x000000ff0400728c */ /* 0x000fd2000bf05270 */
[----:B------:R-:W-:Y:S05]  /*1490*/  BRA.U !UP0, `(.L_x_431) ;  /* 0x0000001508047547 */ /* 0x000fea000b800000 */
[----:B------:R-:W-:-:S09]  /*14a0*/  ULEA UR6, UR20, UR27, 0x2 ;  /* 0x0000001b14067291 */ /* 0x000fd2000f8e10ff */
[----:B------:R-:W2:Y:S01]  /*14b0*/  LDL R3, [UR6] ;  /* 0x00000006ff037983 */ /* 0x000ea20008100800 */
[----:B------:R-:W-:Y:S01]  /*14c0*/  UISETP.NE.AND UP0, UPT, UR5, URZ, UPT ;  /* 0x000000ff0500728c */ /* 0x000fe2000bf05270 */
[----:B------:R-:W-:Y:S01]  /*14d0*/  MOV R5, 0x64006400 ;  /* 0x6400640000057802 */ /* 0x000fe20000000f00 */
[----:B------:R-:W-:Y:S01]  /*14e0*/  HFMA2 R6, -RZ, RZ, 0, 0.0625 ;  /* 0x00002c00ff067431 */ /* 0x000fe200000001ff */
[----:B--2---:R-:W-:Y:S02]  /*14f0*/  SHF.R.S32.HI R4, RZ, 0x8, R3 ;  /* 0x00000008ff047819 */ /* 0x004fe40000011403 */
[C-C-:B------:R-:W-:Y:S02]  /*1500*/  LOP3.LUT R11, R3.reuse, 0xf000f0, R5.reuse, 0xea, !PT ;  /* 0x00f000f0030b7812 */ /* 0x140fe400078eea05 */
[--C-:B------:R-:W-:Y:S02]  /*1510*/  LOP3.LUT R9, R3, 0xf000f, R5.reuse, 0xea, !PT ;  /* 0x000f000f03097812 */ /* 0x100fe400078eea05 */
[C-C-:B------:R-:W-:Y:S01]  /*1520*/  LOP3.LUT R10, R4.reuse, 0xf000f0, R5.reuse, 0xea, !PT ;  /* 0x00f000f0040a7812 */ /* 0x140fe200078eea05 */
[----:B------:R-:W-:Y:S01]  /*1530*/  HFMA2 R11, R11, R6.H0_H0, -64, -64 ;  /* 0xd400d4000b0b7431 */ /* 0x000fe20000040006 */
[----:B------:R-:W-:Y:S01]  /*1540*/  LOP3.LUT R3, R4, 0xf000f, R5, 0xea, !PT ;  /* 0x000f000f04037812 */ /* 0x000fe200078eea05 */
[----:B------:R-:W-:-:S02]  /*1550*/  HADD2 R9, R9, -1024, -1024 ;  /* 0xe400e40009097430 */ /* 0x000fc40000000000 */
[----:B------:R-:W-:Y:S02]  /*1560*/  HFMA2 R10, R10, R6.H0_H0, -64, -64 ;  /* 0xd400d4000a0a7431 */ /* 0x000fe40000040006 */
[----:B------:R-:W-:Y:S01]  /*1570*/  HADD2 R3, R3, -1024, -1024 ;  /* 0xe400e40003037430 */ /* 0x000fe20000000000 */
[----:B------:R-:W-:Y:S06]  /*1580*/  BRA.U UP0, `(.L_x_432) ;  /* 0x0000000900447547 */ /* 0x000fec000b800000 */
[----:B------:R-:W-:Y:S01]  /*1590*/  UISETP.GE.U32.AND UP0, UPT, UR4, 0x4, UPT ;  /* 0x000000040400788c */ /* 0x000fe2000bf06070 */
[----:B------:R-:W-:-:S08]  /*15a0*/  UMOV UR6, URZ ;  /* 0x000000ff00067c82 */ /* 0x000fd00008000000 */
[----:B------:R-:W-:Y:S05]  /*15b0*/  BRA.U !UP0, `(.L_x_433) ;  /* 0x0000000508347547 */ /* 0x000fea000b800000 */
[----:B------:R-:W0:Y:S01]  /*15c0*/  S2UR UR18, SR_CgaCtaId ;  /* 0x00000000001279c3 */ /* 0x000e220000008800 */
[--C-:B------:R-:W-:Y:S02]  /*15d0*/  HFMA2 R12, R9, 1, 1, -R2.reuse ;  /* 0x3c003c00090c7831 */ /* 0x100fe40000100002 */
[--C-:B------:R-:W-:Y:S02]  /*15e0*/  HADD2 R13, R11, -R2.reuse ;  /* 0x800000020b0d7230 */ /* 0x100fe40000000000 */
[--C-:B------:R-:W-:Y:S02]  /*15f0*/  HFMA2 R14, R3, 1, 1, -R2.reuse ;  /* 0x3c003c00030e7831 */ /* 0x100fe40000100002 */
[----:B------:R-:W-:Y:S01]  /*1600*/  HADD2 R15, R10, -R2 ;  /* 0x800000020a0f7230 */ /* 0x000fe20000000000 */
[----:B------:R-:W-:Y:S01]  /*1610*/  UMOV UR6, 0x400 ;  /* 0x0000040000067882 */ /* 0x000fe20000000000 */
[-C--:B-----5:R-:W-:Y:S01]  /*1620*/  HMUL2 R12, R12, R0.reuse.H0_H0 ;  /* 0x200000000c0c7232 */ /* 0x0a0fe20000000000 */
[----:B------:R-:W-:Y:S01]  /*1630*/  ULOP3.LUT UR25, UR4, 0x7ffffffc, URZ, 0xc0, !UPT ;  /* 0x7ffffffc04197892 */ /* 0x000fe2000f8ec0ff */
[----:B------:R-:W-:-:S02]  /*1640*/  HMUL2 R13, R13, R0.H0_H0 ;  /* 0x200000000d0d7232 */ /* 0x000fc40000000000 */
[-C--:B------:R-:W-:Y:S02]  /*1650*/  HMUL2 R14, R14, R0.reuse.H0_H0 ;  /* 0x200000000e0e7232 */ /* 0x080fe40000000000 */
[----:B------:R-:W-:Y:S01]  /*1660*/  HMUL2 R15, R15, R0.H0_H0 ;  /* 0x200000000f0f7232 */ /* 0x000fe20000000000 */
[----:B0-----:R-:W-:-:S03]  /*1670*/  ULEA UR26, UR18, UR6, 0x18 ;  /* 0x00000006121a7291 */ /* 0x001fc6000f8ec0ff */
[----:B------:R-:W-:-:S09]  /*1680*/  UMOV UR6, URZ ;  /* 0x000000ff00067c82 */ /* 0x000fd20008000000 */
.L_x_434:
        /* <DEDUP_REMOVED lines=25> */
[----:B0-----:R-:W-:-:S02]  /*1820*/  HFMA2 R16, R12, R4, RZ ;  /* 0x000000040c107231 */ /* 0x001fc400000000ff */
[----:B-1----:R-:W-:Y:S02]  /*1830*/  HFMA2 R22, R12, R17, RZ ;  /* 0x000000110c167231 */ /* 0x002fe400000000ff */
[C---:B------:R-:W-:Y:S01]  /*1840*/  HFMA2 R16, R13.reuse, R5, R16 ;  /* 0x000000050d107231 */ /* 0x040fe20000000010 */
[----:B------:R-:W0:Y:S01]  /*1850*/  LDS R17, [UR20+0x8] ;  /* 0x00000814ff117984 */ /* 0x000e220008000800 */
[----:B--2---:R-:W-:-:S03]  /*1860*/  HFMA2 R22, R13, R21, R22 ;  /* 0x000000150d167231 */ /* 0x004fc60000000016 */
[----:B------:R-:W1:Y:S01]  /*1870*/  LDS.64 R4, [UR19+0x8] ;  /* 0x00000813ff047984 */ /* 0x000e620008000a00 */
[----:B---3--:R-:W-:-:S03]  /*1880*/  HFMA2 R24, R12, R6, RZ ;  /* 0x000000060c187231 */ /* 0x008fc600000000ff */
[----:B------:R-:W2:Y:S01]  /*1890*/  LDS R21, [UR21+0x8] ;  /* 0x00000815ff157984 */ /* 0x000ea20008000800 */
[----:B----4-:R-:W-:-:S03]  /*18a0*/  HFMA2 R25, R12, R7, RZ.H0_H0 ;  /* 0x000000070c197231 */ /* 0x010fc600000400ff */
[----:B------:R-:W3:Y:S01]  /*18b0*/  LDS R6, [UR21+0xc] ;  /* 0x00000c15ff067984 */ /* 0x000ee20008000800 */
[----:B-----5:R-:W-:-:S03]  /*18c0*/  HFMA2 R25, R13, R20, R25 ;  /* 0x000000140d197231 */ /* 0x020fc60000000019 */
[----:B------:R-:W4:Y:S01]  /*18d0*/  LDS R7, [UR18+0xc] ;  /* 0x00000c12ff077984 */ /* 0x000f220008000800 */
[----:B------:R-:W-:Y:S01]  /*18e0*/  ULEA UR18, UR6, UR23, 0x2 ;  /* 0x0000001706127291 */ /* 0x000fe2000f8e10ff */
[----:B------:R-:W-:Y:S01]  /*18f0*/  HFMA2 R24, R13, R18, R24 ;  /* 0x000000120d187231 */ /* 0x000fe20000000018 */
[----:B------:R-:W-:-:S03]  /*1900*/  UIADD3 UR6, UPT, UPT, UR6, 0x4, URZ ;  /* 0x0000000406067890 */ /* 0x000fc6000fffe0ff */
[C---:B------:R-:W-:Y:S01]  /*1910*/  HFMA2 R24, R14.reuse, R19, R24 ;  /* 0x000000130e187231 */ /* 0x040fe20000000018 */
[----:B------:R-:W-:Y:S01]  /*1920*/  UISETP.NE.AND UP0, UPT, UR6, UR25, UPT ;  /* 0x000000190600728c */ /* 0x000fe2000bf05270 */
[C---:B0-----:R-:W-:Y:S02]  /*1930*/  HFMA2 R22, R14.reuse, R17, R22 ;  /* 0x000000110e167231 */ /* 0x041fe40000000016 */
[C---:B-1----:R-:W-:Y:S02]  /*1940*/  HFMA2 R16, R14.reuse, R4, R16 ;  /* 0x000000040e107231 */ /* 0x042fe40000000010 */
[C---:B------:R-:W-:Y:S02]  /*1950*/  HFMA2 R22, R15.reuse, R23, R22 ;  /* 0x000000170f167231 */ /* 0x040fe40000000016 */
[----:B--2---:R-:W-:Y:S02]  /*1960*/  HFMA2 R25, R14, R21, R25 ;  /* 0x000000150e197231 */ /* 0x004fe40000000019 */
[----:B------:R-:W-:-:S02]  /*1970*/  HFMA2 R16, R15, R5, R16 ;  /* 0x000000050f107231 */ /* 0x000fc40000000010 */
[C---:B---3--:R-:W-:Y:S02]  /*1980*/  HFMA2 R25, R15.reuse, R6, R25 ;  /* 0x000000060f197231 */ /* 0x048fe40000000019 */
[----:B------:R-:W-:Y:S02]  /*1990*/  HADD2.F32 R6, -RZ, R22.H0_H0 ;  /* 0x20000016ff067230 */ /* 0x000fe40000004100 */
[----:B------:R-:W-:Y:S02]  /*19a0*/  HADD2.F32 R4, -RZ, R16.H0_H0 ;  /* 0x20000010ff047230 */ /* 0x000fe40000004100 */
[----:B----4-:R-:W-:Y:S02]  /*19b0*/  HFMA2 R24, R15, R7, R24 ;  /* 0x000000070f187231 */ /* 0x010fe40000000018 */
[----:B------:R-:W-:Y:S02]  /*19c0*/  HADD2.F32 R5, -RZ, R16.H1_H1 ;  /* 0x30000010ff057230 */ /* 0x000fe40000004100 */
[----:B------:R-:W-:-:S02]  /*19d0*/  HADD2.F32 R7, -RZ, R22.H1_H1 ;  /* 0x30000016ff077230 */ /* 0x000fc40000004100 */
[--C-:B------:R-:W-:Y:S02]  /*19e0*/  HADD2.F32 R18, -RZ, R25.reuse.H0_H0 ;  /* 0x20000019ff127230 */ /* 0x100fe40000004100 */
[----:B------:R-:W-:Y:S01]  /*19f0*/  FADD.FTZ R4, R4, R5 ;  /* 0x0000000504047221 */ /* 0x000fe20000010000 */
[--C-:B------:R-:W-:Y:S02]  /*1a00*/  HADD2.F32 R16, -RZ, R24.reuse.H0_H0 ;  /* 0x20000018ff107230 */ /* 0x100fe40000004100 */
[----:B------:R-:W-:Y:S01]  /*1a10*/  FADD.FTZ R5, R6, R7 ;  /* 0x0000000706057221 */ /* 0x000fe20000010000 */
[----:B------:R-:W-:Y:S02]  /*1a20*/  HADD2.F32 R17, -RZ, R24.H1_H1 ;  /* 0x30000018ff117230 */ /* 0x000fe40000004100 */
[----:B------:R-:W-:-:S03]  /*1a30*/  HADD2.F32 R25, -RZ, R25.H1_H1 ;  /* 0x30000019ff197230 */ /* 0x000fc60000004100 */
[----:B------:R-:W-:Y:S02]  /*1a40*/  FADD.FTZ R6, R16, R17 ;  /* 0x0000001110067221 */ /* 0x000fe40000010000 */
[----:B------:R-:W-:-:S05]  /*1a50*/  FADD.FTZ R7, R18, R25 ;  /* 0x0000001912077221 */ /* 0x000fca0000010000 */
[----:B------:R0:W-:Y:S01]  /*1a60*/  STL.128 [UR18], R4 ;  /* 0x00000004ff007987 */ /* 0x0001e20008100c12 */
[----:B------:R-:W-:Y:S05]  /*1a70*/  BRA.U UP0, `(.L_x_434) ;  /* 0xfffffffd00047547 */ /* 0x000fea000b83ffff */
[----:B------:R-:W-:-:S05]  /*1a80*/  UMOV UR6, UR25 ;  /* 0x0000001900067c82 */ /* 0x000fca0008000000 */
.L_x_433:
[----:B------:R-:W-:-:S09]  /*1a90*/  ULOP3.LUT UP0, UR25, UR4, 0x3, URZ, 0xc0, !UPT ;  /* 0x0000000304197892 */ /* 0x000fd2000f80c0ff */
[----:B------:R-:W-:Y:S05]  /*1aa0*/  BRA.U !UP0, `(.L_x_431) ;  /* 0x0000000d08807547 */ /* 0x000fea000b800000 */
[----:B------:R-:W1:Y:S01]  /*1ab0*/  S2UR UR21, SR_CgaCtaId ;  /* 0x00000000001579c3 */ /* 0x000e620000008800 */
[----:B------:R-:W-:Y:S01]  /*1ac0*/  UIMAD UR19, UR6, UR15, URZ ;  /* 0x0000000f061372a4 */ /* 0x000fe2000f8e02ff */
[--C-:B0-----:R-:W-:Y:S01]  /*1ad0*/  HFMA2 R7, R9, 1, 1, -R2.reuse ;  /* 0x3c003c0009077831 */ /* 0x101fe20000100002 */
[----:B------:R-:W-:Y:S01]  /*1ae0*/  UMOV UR20, 0x400 ;  /* 0x0000040000147882 */ /* 0x000fe20000000000 */
[--C-:B------:R-:W-:Y:S01]  /*1af0*/  HADD2 R6, R11, -R2.reuse ;  /* 0x800000020b067230 */ /* 0x100fe20000000000 */
[----:B------:R-:W-:Y:S01]  /*1b00*/  USHF.R.U32.HI UR18, URZ, 0x1, UR19 ;  /* 0x00000001ff127899 */ /* 0x000fe20008011613 */
[-C--:B-----5:R-:W-:Y:S02]  /*1b10*/  HMUL2 R7, R7, R0.reuse.H0_H0 ;  /* 0x2000000007077232 */ /* 0x0a0fe40000000000 */
[--C-:B------:R-:W-:Y:S02]  /*1b20*/  HFMA2 R10, R10, 1, 1, -R2.reuse ;  /* 0x3c003c000a0a7831 */ /* 0x100fe40000100002 */
[-C--:B------:R-:W-:Y:S01]  /*1b30*/  HMUL2 R6, R6, R0.reuse.H0_H0 ;  /* 0x2000000006067232 */ /* 0x080fe20000000000 */
[----:B------:R-:W-:Y:S01]  /*1b40*/  ULEA UR18, UR5, UR18, 0x2 ;  /* 0x0000001205127291 */ /* 0x000fe2000f8e10ff */
[----:B------:R-:W-:Y:S01]  /*1b50*/  HADD2 R3, R3, -R2 ;  /* 0x8000000203037230 */ /* 0x000fe20000000000 */
[----:B------:R-:W-:Y:S01]  /*1b60*/  ULEA UR6, UR6, UR23, 0x2 ;  /* 0x0000001706067291 */ /* 0x000fe2000f8e10ff */
[-C--:B------:R-:W-:Y:S01]  /*1b70*/  HMUL2 R10, R10, R0.reuse.H0_H0 ;  /* 0x200000000a0a7232 */ /* 0x080fe20000000000 */
[----:B------:R-:W-:Y:S01]  /*1b80*/  UISETP.NE.AND UP0, UPT, UR25, 0x1, UPT ;  /* 0x000000011900788c */ /* 0x000fe2000bf05270 */
[----:B------:R-:W-:Y:S01]  /*1b90*/  HMUL2 R3, R3, R0.H0_H0 ;  /* 0x2000000003037232 */ /* 0x000fe20000000000 */
[----:B-1----:R-:W-:-:S04]  /*1ba0*/  ULEA UR20, UR21, UR20, 0x18 ;  /* 0x0000001415147291 */ /* 0x002fc8000f8ec0ff */
[----:B------:R-:W-:-:S09]  /*1bb0*/  ULEA UR18, UR18, UR20, 0x2 ;  /* 0x0000001412127291 */ /* 0x000fd2000f8e10ff */
[----:B------:R-:W0:Y:S04]  /*1bc0*/  LDS.64 R12, [UR18] ;  /* 0x00000012ff0c7984 */ /* 0x000e280008000a00 */
[----:B------:R-:W1:Y:S01]  /*1bd0*/  LDS.64 R4, [UR18+0x8] ;  /* 0x00000812ff047984 */ /* 0x000e620008000a00 */
[----:B0-----:R-:W-:-:S04]  /*1be0*/  HFMA2 R12, R7, R12, RZ ;  /* 0x0000000c070c7231 */ /* 0x001fc800000000ff */
[----:B------:R-:W-:-:S04]  /*1bf0*/  HFMA2 R12, R6, R13, R12 ;  /* 0x0000000d060c7231 */ /* 0x000fc8000000000c */
[----:B-1----:R-:W-:-:S04]  /*1c00*/  HFMA2 R12, R3, R4, R12 ;  /* 0x00000004030c7231 */ /* 0x002fc8000000000c */
        /* <DEDUP_REMOVED lines=15> */
[----:B0-----:R-:W-:-:S04]  /*1d00*/  HFMA2 R4, R7, R4, RZ ;  /* 0x0000000407047231 */ /* 0x001fc800000000ff */
[----:B-1----:R-:W-:-:S04]  /*1d10*/  HFMA2 R4, R6, R5, R4 ;  /* 0x0000000506047231 */ /* 0x002fc80000000004 */
[----:B--2---:R-:W-:-:S04]  /*1d20*/  HFMA2 R5, R3, R9, R4 ;  /* 0x0000000903057231 */ /* 0x004fc80000000004 */
[----:B---3--:R-:W-:-:S05]  /*1d30*/  HFMA2 R5, R10, R12, R5 ;  /* 0x0000000c0a057231 */ /* 0x008fca0000000005 */
        /* <DEDUP_REMOVED lines=21> */
[----:B------:R-:W-:Y:S05]  /*1e90*/  BRA `(.L_x_431) ;  /* 0x0000000800847947 */ /* 0x000fea0003800000 */
.L_x_432:
        /* <DEDUP_REMOVED lines=8> */
[----:B------:R-:W-:Y:S01]  /*1f20*/  ULOP3.LUT UR18, UR4, 0xfffffffc, URZ, 0xc0, !UPT ;  /* 0xfffffffc04127892 */ /* 0x000fe2000f8ec0ff */
[-C--:B-----5:R-:W-:Y:S01]  /*1f30*/  HMUL2 R14, R14, R0.reuse.H0_H0 ;  /* 0x200000000e0e7232 */ /* 0x0a0fe20000000000 */
[----:B------:R-:W-:Y:S01]  /*1f40*/  UMOV UR19, 0x400 ;  /* 0x0000040000137882 */ /* 0x000fe20000000000 */
[-C--:B------:R-:W-:Y:S01]  /*1f50*/  HMUL2 R15, R15, R0.reuse.H0_H0 ;  /* 0x200000000f0f7232 */ /* 0x080fe20000000000 */
[----:B------:R-:W-:Y:S01]  /*1f60*/  USHF.L.U32 UR31, UR15, 0x1, URZ ;  /* 0x000000010f1f7899 */ /* 0x000fe200080006ff */
[-C--:B------:R-:W-:Y:S01]  /*1f70*/  HMUL2 R16, R16, R0.reuse.H0_H0 ;  /* 0x2000000010107232 */ /* 0x080fe20000000000 */
[----:B------:R-:W-:Y:S01]  /*1f80*/  UIMAD UR32, UR15, 0x3, URZ ;  /* 0x000000030f2078a4 */ /* 0x000fe2000f8e02ff */
[----:B------:R-:W-:Y:S01]  /*1f90*/  HMUL2 R17, R17, R0.H0_H0 ;  /* 0x2000000011117232 */ /* 0x000fe20000000000 */
[----:B------:R-:W-:Y:S01]  /*1fa0*/  UMOV UR6, URZ ;  /* 0x000000ff00067c82 */ /* 0x000fe20008000000 */
[----:B------:R-:W-:-:S02]  /*1fb0*/  ULOP3.LUT UR29, UR4, 0x7ffffffc, URZ, 0xc0, !UPT ;  /* 0x7ffffffc041d7892 */ /* 0x000fc4000f8ec0ff */
[----:B------:R-:W-:Y:S01]  /*1fc0*/  UIADD3 UR18, UPT, UPT, URZ, -UR18, URZ ;  /* 0x80000012ff127290 */ /* 0x000fe2000fffe0ff */
[----:B------:R-:W-:Y:S01]  /*1fd0*/  UMOV UR28, UR10 ;  /* 0x0000000a001c7c82 */ /* 0x000fe20008000000 */
[----:B0-----:R-:W-:-:S03]  /*1fe0*/  ULEA UR30, UR20, UR19, 0x18 ;  /* 0x00000013141e7291 */ /* 0x001fc6000f8ec0ff */
[----:B------:R-:W-:-:S09]  /*1ff0*/  UMOV UR19, UR15 ;  /* 0x0000000f00137c82 */ /* 0x000fd20008000000 */
.L_x_436:
[----:B0-----:R-:W2:Y:S01]  /*2000*/  LDL.128 R4, [UR28] ;  /* 0x0000001cff047983 */ /* 0x001ea20008100c00 */
[----:B------:R-:W-:Y:S02]  /*2010*/  USHF.R.U32.HI UR20, URZ, 0x1, UR6 ;  /* 0x00000001ff147899 */ /* 0x000fe40008011606 */
[----:B------:R-:W-:Y:S02]  /*2020*/  USHF.R.U32.HI UR21, URZ, 0x1, UR19 ;  /* 0x00000001ff157899 */ /* 0x000fe40008011613 */
[----:B------:R-:W-:Y:S02]  /*2030*/  ULEA UR20, UR5, UR20, 0x2 ;  /* 0x0000001405147291 */ /* 0x000fe4000f8e10ff */
[----:B------:R-:W-:Y:S02]  /*2040*/  USHF.R.U32.HI UR25, URZ, 0x1, UR31 ;  /* 0x00000001ff197899 */ /* 0x000fe4000801161f */
[----:B------:R-:W-:Y:S02]  /*2050*/  ULEA UR20, UR20, UR30, 0x2 ;  /* 0x0000001e14147291 */ /* 0x000fe4000f8e10ff */
[----:B------:R-:W-:-:S02]  /*2060*/  USHF.R.U32.HI UR26, URZ, 0x1, UR32 ;  /* 0x00000001ff1a7899 */ /* 0x000fc40008011620 */
[----:B------:R-:W-:Y:S02]  /*2070*/  ULEA UR21, UR5, UR21, 0x2 ;  /* 0x0000001505157291 */ /* 0x000fe4000f8e10ff */
[----:B------:R-:W-:Y:S02]  /*2080*/  ULEA UR25, UR5, UR25, 0x2 ;  /* 0x0000001905197291 */ /* 0x000fe4000f8e10ff */
[----:B------:R-:W-:Y:S01]  /*2090*/  ULEA UR26, UR5, UR26, 0x2 ;  /* 0x0000001a051a7291 */ /* 0x000fe2000f8e10ff */
[----:B------:R-:W0:Y:S01]  /*20a0*/  LDS.64 R12, [UR20] ;  /* 0x00000014ff0c7984 */ /* 0x000e220008000a00 */
[----:B------:R-:W-:Y:S02]  /*20b0*/  ULEA UR21, UR21, UR30, 0x2 ;  /* 0x0000001e15157291 */ /* 0x000fe4000f8e10ff */
[----:B------:R-:W-:Y:S02]  /*20c0*/  ULEA UR25, UR25, UR30, 0x2 ;  /* 0x0000001e19197291 */ /* 0x000fe4000f8e10ff */
[----:B------:R-:W-:-:S02]  /*20d0*/  ULEA UR26, UR26, UR30, 0x2 ;  /* 0x0000001e1a1a7291 */ /* 0x000fc4000f8e10ff */
[----:B------:R-:W-:Y:S02]  /*20e0*/  UIADD3 UR18, UPT, UPT, UR18, 0x4, URZ ;  /* 0x0000000412127890 */ /* 0x000fe4000fffe0ff */
[----:B------:R-:W-:Y:S01]  /*20f0*/  ULEA UR19, UR15, UR19, 0x2 ;  /* 0x000000130f137291 */ /* 0x000fe2000f8e10ff */
[----:B------:R-:W1:Y:S01]  /*2100*/  LDS R21, [UR21] ;  /* 0x00000015ff157984 */ /* 0x000e620008000800 */
[----:B------:R-:W-:Y:S02]  /*2110*/  UISETP.NE.AND UP0, UPT, UR18, URZ, UPT ;  /* 0x000000ff1200728c */ /* 0x000fe4000bf05270 */
[----:B------:R-:W-:Y:S01]  /*2120*/  ULEA UR31, UR15, UR31, 0x2 ;  /* 0x0000001f0f1f7291 */ /* 0x000fe2000f8e10ff */
[----:B------:R-:W3:Y:S01]  /*2130*/  LDS R23, [UR25] ;  /* 0x00000019ff177984 */ /* 0x000ee20008000800 */
[----:B------:R-:W-:Y:S02]  /*2140*/  ULEA UR32, UR15, UR32, 0x2 ;  /* 0x000000200f207291 */ /* 0x000fe4000f8e10ff */
[----:B------:R-:W-:Y:S01]  /*2150*/  ULEA UR6, UR15, UR6, 0x2 ;  /* 0x000000060f067291 */ /* 0x000fe2000f8e10ff */
[----:B------:R-:W4:Y:S04]  /*2160*/  LDS R24, [UR26] ;  /* 0x0000001aff187984 */ /* 0x000f280008000800 */
[----:B------:R-:W5:Y:S04]  /*2170*/  LDS R22, [UR21+0x4] ;  /* 0x00000415ff167984 */ /* 0x000f680008000800 */
[----:B------:R-:W5:Y:S04]  /*2180*/  LDS R18, [UR25+0x4] ;  /* 0x00000419ff127984 */ /* 0x000f680008000800 */
[----:B------:R-:W5:Y:S04]  /*2190*/  LDS R20, [UR26+0x4] ;  /* 0x0000041aff147984 */ /* 0x000f680008000800 */
[----:B------:R-:W5:Y:S01]  /*21a0*/  LDS R25, [UR21+0x8] ;  /* 0x00000815ff197984 */ /* 0x000f620008000800 */
[----:B0-----:R-:W-:-:S04]  /*21b0*/  HFMA2 R19, R14, R12, RZ ;  /* 0x0000000c0e137231 */ /* 0x001fc800000000ff */
[C---:B------:R-:W-:Y:S02]  /*21c0*/  HFMA2 R19, R15.reuse, R13, R19 ;  /* 0x0000000d0f137231 */ /* 0x040fe40000000013 */
[----:B------:R-:W0:Y:S01]  /*21d0*/  LDS.64 R12, [UR20+0x8] ;  /* 0x00000814ff0c7984 */ /* 0x000e220008000a00 */
[C---:B-1----:R-:W-:Y:S02]  /*21e0*/  HFMA2 R21, R14.reuse, R21, RZ ;  /* 0x000000150e157231 */ /* 0x042fe400000000ff */
[C---:B---3--:R-:W-:Y:S02]  /*21f0*/  HFMA2 R23, R14.reuse, R23, RZ.H0_H0 ;  /* 0x000000170e177231 */ /* 0x048fe400000400ff */
[----:B----4-:R-:W-:Y:S02]  /*2200*/  HFMA2 R24, R14, R24, RZ ;  /* 0x000000180e187231 */ /* 0x010fe400000000ff */
[C---:B-----5:R-:W-:Y:S02]  /*2210*/  HFMA2 R22, R15.reuse, R22, R21 ;  /* 0x000000160f167231 */ /* 0x060fe40000000015 */
[----:B------:R-:W1:Y:S01]  /*2220*/  LDS R21, [UR25+0x8] ;  /* 0x00000819ff157984 */ /* 0x000e620008000800 */
[----:B------:R-:W-:-:S03]  /*2230*/  HFMA2 R18, R15, R18, R23 ;  /* 0x000000120f127231 */ /* 0x000fc60000000017 */
[----:B------:R-:W3:Y:S01]  /*2240*/  LDS R23, [UR26+0x8] ;  /* 0x0000081aff177984 */ /* 0x000ee20008000800 */
[----:B------:R-:W-:Y:S02]  /*2250*/  HFMA2 R20, R15, R20, R24 ;  /* 0x000000140f147231 */ /* 0x000fe40000000018 */
[C---:B------:R-:W-:Y:S02]  /*2260*/  HFMA2 R25, R16.reuse, R25, R22 ;  /* 0x0000001910197231 */ /* 0x040fe40000000016 */
[----:B------:R-:W4:Y:S01]  /*2270*/  LDS R22, [UR21+0xc] ;  /* 0x00000c15ff167984 */ /* 0x000f220008000800 */
[----:B0-----:R-:W-:-:S03]  /*2280*/  HFMA2 R24, R16, R12, R19 ;  /* 0x0000000c10187231 */ /* 0x001fc60000000013 */
[----:B------:R-:W0:Y:S01]  /*2290*/  LDS R19, [UR25+0xc] ;  /* 0x00000c19ff137984 */ /* 0x000e220008000800 */
[----:B------:R-:W-:-:S03]  /*22a0*/  HFMA2 R24, R17, R13, R24 ;  /* 0x0000000d11187231 */ /* 0x000fc60000000018 */
[----:B------:R-:W5:Y:S02]  /*22b0*/  LDS R12, [UR26+0xc] ;  /* 0x00000c1aff0c7984 */ /* 0x000f640008000800 */
[----:B------:R-:W-:Y:S02]  /*22c0*/  HADD2.F32 R13, -RZ, R24.H1_H1 ;  /* 0x30000018ff0d7230 */ /* 0x000fe40000004100 */
[C---:B-1----:R-:W-:Y:S02]  /*22d0*/  HFMA2 R18, R16.reuse, R21, R18 ;  /* 0x0000001510127231 */ /* 0x042fe40000000012 */
[----:B---3--:R-:W-:Y:S02]  /*22e0*/  HFMA2 R20, R16, R23, R20 ;  /* 0x0000001710147231 */ /* 0x008fe40000000014 */
[C---:B----4-:R-:W-:Y:S02]  /*22f0*/  HFMA2 R25, R17.reuse, R22, R25 ;  /* 0x0000001611197231 */ /* 0x050fe40000000019 */
[----:B0-----:R-:W-:-:S03]  /*2300*/  HFMA2 R19, R17, R19, R18 ;  /* 0x0000001311137231 */ /* 0x001fc60000000012 */
[--C-:B------:R-:W-:Y:S02]  /*2310*/  HADD2.F32 R18, -RZ, R25.reuse.H0_H0 ;  /* 0x20000019ff127230 */ /* 0x100fe40000004100 */
[----:B------:R-:W-:Y:S02]  /*2320*/  HADD2.F32 R25, -RZ, R25.H1_H1 ;  /* 0x30000019ff197230 */ /* 0x000fe40000004100 */
[----:B-----5:R-:W-:Y:S02]  /*2330*/  HFMA2 R21, R17, R12, R20 ;  /* 0x0000000c11157231 */ /* 0x020fe40000000014 */
[----:B------:R-:W-:Y:S02]  /*2340*/  HADD2.F32 R20, -RZ, R19.H0_H0 ;  /* 0x20000013ff147230 */ /* 0x000fe40000004100 */
[----:B------:R-:W-:Y:S02]  /*2350*/  HADD2.F32 R12, -RZ, R24.H0_H0 ;  /* 0x20000018ff0c7230 */ /* 0x000fe40000004100 */
[----:B------:R-:W-:Y:S01]  /*2360*/  FADD.FTZ R18, R18, R25 ;  /* 0x0000001912127221 */ /* 0x000fe20000010000 */
[----:B------:R-:W-:-:S02]  /*2370*/  HADD2.F32 R22, -RZ, R21.H0_H0 ;  /* 0x20000015ff167230 */ /* 0x000fc40000004100 */
[----:B------:R-:W-:Y:S02]  /*2380*/  HADD2.F32 R19, -RZ, R19.H1_H1 ;  /* 0x30000013ff137230 */ /* 0x000fe40000004100 */
[----:B------:R-:W-:Y:S01]  /*2390*/  FADD.FTZ R13, R12, R13 ;  /* 0x0000000d0c0d7221 */ /* 0x000fe20000010000 */
[----:B------:R-:W-:Y:S02]  /*23a0*/  HADD2.F32 R21, -RZ, R21.H1_H1 ;  /* 0x30000015ff157230 */ /* 0x000fe40000004100 */
[----:B------:R-:W-:-:S03]  /*23b0*/  FADD.FTZ R19, R20, R19 ;  /* 0x0000001314137221 */ /* 0x000fc60000010000 */
        /* <DEDUP_REMOVED lines=9> */
.L_x_435:
[----:B------:R-:W-:-:S09]  /*2450*/  ULOP3.LUT UP0, UR25, UR4, 0x3, URZ, 0xc0, !UPT ;  /* 0x0000000304197892 */ /* 0x000fd2000f80c0ff */
[----:B------:R-:W-:Y:S05]  /*2460*/  BRA.U !UP0, `(.L_x_431) ;  /* 0x0000000508107547 */ /* 0x000fea000b800000 */
[----:B------:R-:W-:-:S09]  /*2470*/  ULEA UR21, UR6, UR23, 0x2 ;  /* 0x0000001706157291 */ /* 0x000fd2000f8e10ff */
[----:B------:R-:W2:Y:S01]  /*2480*/  LDL R14, [UR21] ;  /* 0x00000015ff0e7983 */ /* 0x000ea20008100800 */
        /* <DEDUP_REMOVED lines=11> */
[----:B------:R-:W-:Y:S01]  /*2540*/  UISETP.NE.AND UP0, UPT, UR25, 0x1, UPT ;  /* 0x000000011900788c */ /* 0x000fe2000bf05270 */
[----:B------:R-:W-:-:S02]  /*2550*/  HMUL2 R10, R10, R0.H0_H0 ;  /* 0x200000000a0a7232 */ /* 0x000fc40000000000 */
        /* <DEDUP_REMOVED lines=25> */
[----:B0-----:R-:W-:-:S04]  /*26f0*/  HFMA2 R4, R7, R4, RZ ;  /* 0x0000000407047231 */ /* 0x001fc800000000ff */
[----:B-1----:R-:W-:-:S04]  /*2700*/  HFMA2 R4, R6, R5, R4 ;  /* 0x0000000506047231 */ /* 0x002fc80000000004 */
[----:B---3--:R-:W-:-:S04]  /*2710*/  HFMA2 R5, R3, R9, R4 ;  /* 0x0000000903057231 */ /* 0x008fc80000000004 */
[----:B----4-:R-:W-:-:S05]  /*2720*/  HFMA2 R5, R10, R12, R5 ;  /* 0x0000000c0a057231 */ /* 0x010fca0000000005 */
[--C-:B------:R-:W-:Y:S02]  /*2730*/  HADD2.F32 R4, -RZ, R5.reuse.H0_H0 ;  /* 0x20000005ff047230 */ /* 0x100fe40000004100 */
[----:B------:R-:W-:-:S05]  /*2740*/  HADD2.F32 R5, -RZ, R5.H1_H1 ;  /* 0x30000005ff057230 */ /* 0x000fca0000004100 */
        /* <DEDUP_REMOVED lines=13> */
[----:B0-----:R-:W-:-:S04]  /*2820*/  HFMA2 R4, R7, R4, RZ ;  /* 0x0000000407047231 */ /* 0x001fc800000000ff */
[----:B-1----:R-:W-:-:S04]  /*2830*/  HFMA2 R4, R6, R5, R4 ;  /* 0x0000000506047231 */ /* 0x002fc80000000004 */
[----:B--2---:R-:W-:-:S04]  /*2840*/  HFMA2 R5, R3, R9, R4 ;  /* 0x0000000903057231 */ /* 0x004fc80000000004 */
[----:B----4-:R-:W-:-:S05]  /*2850*/  HFMA2 R5, R10, R12, R5 ;  /* 0x0000000c0a057231 */ /* 0x010fca0000000005 */
[--C-:B------:R-:W-:Y:S02]  /*2860*/  HADD2.F32 R3, -RZ, R5.reuse.H0_H0 ;  /* 0x20000005ff037230 */ /* 0x100fe40000004100 */
[----:B------:R-:W-:-:S05]  /*2870*/  HADD2.F32 R4, -RZ, R5.H1_H1 ;  /* 0x30000005ff047230 */ /* 0x000fca0000004100 */
[----:B------:R-:W-:-:S04]  /*2880*/  FADD.FTZ R3, R3, R4 ;  /* 0x0000000403037221 */ /* 0x000fc80000010000 */
[----:B---3--:R-:W-:-:S05]  /*2890*/  FADD.FTZ R3, R3, R14 ;  /* 0x0000000e03037221 */ /* 0x008fca0000010000 */
[----:B------:R3:W-:Y:S02]  /*28a0*/  STL [UR21+0x8], R3 ;  /* 0x00000803ff007987 */ /* 0x0007e40008100815 */
.L_x_431:
[----:B------:R-:W0:Y:S01]  /*28b0*/  LDCU UR15, c[0x0][0x3e0] ;  /* 0x00007c00ff0f77ac */ /* 0x000e220008000800 */
[----:B------:R-:W-:Y:S02]  /*28c0*/  UIADD3 UR5, UPT, UPT, UR5, 0x1, URZ ;  /* 0x0000000105057890 */ /* 0x000fe4000fffe0ff */
[----:B0-----:R-:W-:-:S04]  /*28d0*/  ULOP3.LUT UR15, UR15, 0xffff, URZ, 0xc0, !UPT ;  /* 0x0000ffff0f0f7892 */ /* 0x001fc8000f8ec0ff */
[----:B------:R-:W-:-:S04]  /*28e0*/  USHF.R.U32.HI UR6, URZ, 0x3, UR15 ;  /* 0x00000003ff067899 */ /* 0x000fc8000801160f */
[----:B------:R-:W-:-:S09]  /*28f0*/  UISETP.NE.AND UP0, UPT, UR5, UR6, UPT ;  /* 0x000000060500728c */ /* 0x000fd2000bf05270 */
[----:B------:R-:W-:Y:S05]  /*2900*/  BRA.U UP0, `(.L_x_437) ;  /* 0xffffffe900247547 */ /* 0x000fea000b83ffff */
.L_x_428:
        /* <DEDUP_REMOVED lines=15> */
.L_x_447:
        /* <DEDUP_REMOVED lines=24> */
[----:B------:R-:W-:-:S04]  /*2b80*/  F2FP.F16.F32.PACK_AB R16, RZ, R9 ;  /* 0x00000009ff10723e */ /* 0x000fc800000000ff */
[----:B------:R-:W-:Y:S02]  /*2b90*/  SEL R18, R3, 0x7610, P1 ;  /* 0x0000761003127807 */ /* 0x000fe40000800000 */
[----:B01----:R-:W-:-:S13]  /*2ba0*/  ISETP.NE.AND P0, PT, R14, RZ, PT ;  /* 0x000000ff0e00720c */ /* 0x003fda0003f05270 */
.L_x_440:
[----:B-----5:R-:W-:-:S05]  /*2bb0*/  HADD2 R14, R17, R16.H0_H0 ;  /* 0x20000010110e7230 */ /* 0x020fca0000000000 */
[----:B------:R-:W-:-:S05]  /*2bc0*/  PRMT R9, R17, R18, R14 ;  /* 0x0000001211097216 */ /* 0x000fca000000000e */
[----:B------:R-:W2:Y:S02]  /*2bd0*/  ATOM.E.CAS.STRONG.GPU PT, R14, [R12], R17, R9 ;  /* 0x000000110c0e738b */ /* 0x000ea400001ee109 */
[----:B--2---:R-:W-:Y:S02]  /*2be0*/  ISETP.NE.U32.AND P1, PT, R14, R17, PT ;  /* 0x000000110e00720c */ /* 0x004fe40003f25070 */
[----:B------:R-:W-:-:S11]  /*2bf0*/  MOV R17, R14 ;  /* 0x0000000e00117202 */ /* 0x000fd60000000f00 */
[----:B------:R-:W-:Y:S05]  /*2c00*/  @P1 BRA `(.L_x_440) ;  /* 0xfffffffc00e81947 */ /* 0x000fea000383ffff */
[----:B------:R-:W-:Y:S05]  /*2c10*/  BSYNC.RECONVERGENT B0 ;  /* 0x0000000000007941 */ /* 0x000fea0003800200 */
.L_x_439:
        /* <DEDUP_REMOVED lines=18> */
.L_x_442:
[----:B-----5:R-:W-:-:S05]  /*2d40*/  HADD2 R14, R15, R16.H0_H0 ;  /* 0x200000100f0e7230 */ /* 0x020fca0000000000 */
[----:B0-----:R-:W-:-:S05]  /*2d50*/  PRMT R9, R15, R17, R14 ;  /* 0x000000110f097216 */ /* 0x001fca000000000e */
[----:B------:R-:W2:Y:S02]  /*2d60*/  ATOM.E.CAS.STRONG.GPU PT, R14, [R12], R15, R9 ;  /* 0x0000000f0c0e738b */ /* 0x000ea400001ee109 */
[----:B--2---:R-:W-:Y:S01]  /*2d70*/  ISETP.NE.U32.AND P1, PT, R14, R15, PT ;  /* 0x0000000f0e00720c */ /* 0x004fe20003f25070 */
[----:B------:R-:W-:-:S12]  /*2d80*/  IMAD.MOV.U32 R15, RZ, RZ, R14 ;  /* 0x000000ffff0f7224 */ /* 0x000fd800078e000e */
[----:B------:R-:W-:Y:S05]  /*2d90*/  @P1 BRA `(.L_x_442) ;  /* 0xfffffffc00e81947 */ /* 0x000fea000383ffff */
[----:B------:R-:W-:Y:S05]  /*2da0*/  BSYNC.RECONVERGENT B0 ;  /* 0x0000000000007941 */ /* 0x000fea0003800200 */
.L_x_441:
        /* <DEDUP_REMOVED lines=19> */
.L_x_444:
[----:B-----5:R-:W-:-:S05]  /*2ee0*/  HADD2 R14, R15, R16.H0_H0 ;  /* 0x200000100f0e7230 */ /* 0x020fca0000000000 */
[----:B0-----:R-:W-:-:S05]  /*2ef0*/  PRMT R9, R15, R17, R14 ;  /* 0x000000110f097216 */ /* 0x001fca000000000e */
[----:B------:R-:W2:Y:S02]  /*2f00*/  ATOM.E.CAS.STRONG.GPU PT, R14, [R12], R15, R9 ;  /* 0x0000000f0c0e738b */ /* 0x000ea400001ee109 */
[----:B--2---:R-:W-:Y:S02]  /*2f10*/  ISETP.NE.U32.AND P1, PT, R14, R15, PT ;  /* 0x0000000f0e00720c */ /* 0x004fe40003f25070 */
[----:B------:R-:W-:-:S11]  /*2f20*/  MOV R15, R14 ;  /* 0x0000000e000f7202 */ /* 0x000fd60000000f00 */
[----:B------:R-:W-:Y:S05]  /*2f30*/  @P1 BRA `(.L_x_444) ;  /* 0xfffffffc00e81947 */ /* 0x000fea000383ffff */
[----:B------:R-:W-:Y:S05]  /*2f40*/  BSYNC.RECONVERGENT B0 ;  /* 0x0000000000007941 */ /* 0x000fea0003800200 */
.L_x_443:
        /* <DEDUP_REMOVED lines=19> */
.L_x_446:
[----:B-----5:R-:W-:-:S05]  /*3080*/  HADD2 R10, R11, R12.H0_H0 ;  /* 0x2000000c0b0a7230 */ /* 0x020fca0000000000 */
[----:B------:R-:W-:-:S05]  /*3090*/  PRMT R3, R11, R13, R10 ;  /* 0x0000000d0b037216 */ /* 0x000fca000000000a */
[----:B------:R-:W2:Y:S02]  /*30a0*/  ATOM.E.CAS.STRONG.GPU PT, R10, [R4], R11, R3 ;  /* 0x0000000b040a738b */ /* 0x000ea400001ee103 */
[----:B--2---:R-:W-:Y:S02]  /*30b0*/  ISETP.NE.U32.AND P1, PT, R10, R11, PT ;  /* 0x0000000b0a00720c */ /* 0x004fe40003f25070 */
[----:B------:R-:W-:-:S11]  /*30c0*/  MOV R11, R10 ;  /* 0x0000000a000b7202 */ /* 0x000fd60000000f00 */
[----:B------:R-:W-:Y:S05]  /*30d0*/  @P1 BRA `(.L_x_446) ;  /* 0xfffffffc00e81947 */ /* 0x000fea000383ffff */
[----:B------:R-:W-:Y:S05]  /*30e0*/  BSYNC.RECONVERGENT B0 ;  /* 0x0000000000007941 */ /* 0x000fea0003800200 */
.L_x_445:
[----:B------:R-:W-:Y:S01]  /*30f0*/  UIADD3 UR6, UPT, UPT, UR6, 0x4, URZ ;  /* 0x0000000406067890 */ /* 0x000fe2000fffe0ff */
[----:B0-----:R-:W-:Y:S01]  /*3100*/  IADD3 R0, PT, PT, R0, 0x10, RZ ;  /* 0x0000001000007810 */ /* 0x001fe20007ffe0ff */
[----:B------:R-:W-:Y:S02]  /*3110*/  VIADD R2, R2, 0x4 ;  /* 0x0000000402027836 */ /* 0x000fe40000000000 */
[----:B------:R-:W-:-:S09]  /*3120*/  UISETP.NE.AND UP0, UPT, UR6, URZ, UPT ;  /* 0x000000ff0600728c */ /* 0x000fd2000bf05270 */
[----:B------:R-:W-:Y:S05]  /*3130*/  BRA.U UP0, `(.L_x_447) ;  /* 0xfffffff900307547 */ /* 0x000fea000b83ffff */
.L_x_438:
        /* <DEDUP_REMOVED lines=8> */
.L_x_450:
        /* <DEDUP_REMOVED lines=14> */
[----:B0-----:R-:W-:Y:S01]  /*32a0*/  HFMA2 R4, -RZ, RZ, 0, 0.19775390625 ;  /* 0x00003254ff047431 */ /* 0x001fe200000001ff */
[----:B------:R-:W-:Y:S02]  /*32b0*/  BSSY.RECONVERGENT B0, `(.L_x_448) ;  /* 0x000000d000007945 */ /* 0x000fe40003800200 */
[----:B------:R-:W-:-:S04]  /*32c0*/  ISETP.EQ.U32.AND P0, PT, R2, RZ, PT ;  /* 0x000000ff0200720c */ /* 0x000fc80003f02070 */
[----:B------:R-:W-:Y:S01]  /*32d0*/  SEL R4, R4, 0x7610, P0 ;  /* 0x0000761004047807 */ /* 0x000fe20000000000 */
[----:B----4-:R-:W-:-:S05]  /*32e0*/  @P1 FMUL.FTZ R0, R5, R0 ;  /* 0x0000000005001220 */ /* 0x010fca0000410000 */
[----:B------:R0:W-:Y:S04]  /*32f0*/  @P1 STL [UR7], R0 ;  /* 0x00000000ff001987 */ /* 0x0001e80008100807 */
[----:B------:R0:W5:Y:S01]  /*3300*/  LD.E R3, desc[UR16][R10.64] ;  /* 0x000000100a037980 */ /* 0x000162000c101900 */
[----:B------:R-:W-:-:S07]  /*3310*/  F2FP.F16.F32.PACK_AB R2, RZ, R0 ;  /* 0x00000000ff02723e */ /* 0x000fce00000000ff */
.L_x_449:
[----:B0----5:R-:W-:-:S05]  /*3320*/  HADD2 R0, R3, R2.H0_H0 ;  /* 0x2000000203007230 */ /* 0x021fca0000000000 */
[----:B------:R-:W-:-:S05]  /*3330*/  PRMT R5, R3, R4, R0 ;  /* 0x0000000403057216 */ /* 0x000fca0000000000 */
[----:B------:R-:W2:Y:S02]  /*3340*/  ATOM.E.CAS.STRONG.GPU PT, R0, [R10], R3, R5 ;  /* 0x000000030a00738b */ /* 0x000ea400001ee105 */
[----:B--2---:R-:W-:Y:S01]  /*3350*/  ISETP.NE.U32.AND P0, PT, R0, R3, PT ;  /* 0x000000030000720c */ /* 0x004fe20003f05070 */
[----:B------:R-:W-:-:S12]  /*3360*/  IMAD.MOV.U32 R3, RZ, RZ, R0 ;  /* 0x000000ffff037224 */ /* 0x000fd800078e0000 */
[----:B------:R-:W-:Y:S05]  /*3370*/  @P0 BRA `(.L_x_449) ;  /* 0xfffffffc00e80947 */ /* 0x000fea000383ffff */
[----:B------:R-:W-:Y:S05]  /*3380*/  BSYNC.RECONVERGENT B0 ;  /* 0x0000000000007941 */ /* 0x000fea0003800200 */
.L_x_448:
[----:B------:R-:W-:Y:S01]  /*3390*/  UIADD3 UR4, UPT, UPT, UR4, 0x1, URZ ;  /* 0x0000000104047890 */ /* 0x000fe2000fffe0ff */
[----:B------:R-:W-:Y:S01]  /*33a0*/  IADD3 R9, PT, PT, R9, 0x1, RZ ;  /* 0x0000000109097810 */ /* 0x000fe20007ffe0ff */
[----:B------:R-:W-:Y:S02]  /*33b0*/  UIADD3 UR7, UPT, UPT, UR7, 0x4, URZ ;  /* 0x0000000407077890 */ /* 0x000fe4000fffe0ff */
[----:B------:R-:W-:-:S09]  /*33c0*/  UISETP.NE.AND UP0, UPT, UR4, URZ, UPT ;  /* 0x000000ff0400728c */ /* 0x000fd2000bf05270 */
[----:B------:R-:W-:Y:S05]  /*33d0*/  BRA.U UP0, `(.L_x_450) ;  /* 0xfffffffd00787547 */ /* 0x000fea000b83ffff */
[----:B------:R-:W-:Y:S05]  /*33e0*/  EXIT ;  /* 0x000000000000794d */ /* 0x000fea0003800000 */
        .weak           $__internal_33_$__cuda_sm20_div_u16
        .type           $__internal_33_$__cuda_sm20_div_u16,@function
        .size           $__internal_33_$__cuda_sm20_div_u16,($__internal_34_$__cuda_sm20_div_u64 - $__internal_33_$__cuda_sm20_div_u16)
$__internal_33_$__cuda_sm20_div_u16:
[----:B------:R-:W0:Y:S01]  /*33f0*/  I2F.U16 R0, UR6 ;  /* 0x0000000600007d06 */ /* 0x000e220008101000 */
[----:B------:R-:W-:Y:S01]  /*3400*/  MOV R3, 0x4b800000 ;  /* 0x4b80000000037802 */ /* 0x000fe20000000f00 */
[----:B------:R-:W-:Y:S01]  /*3410*/  ULOP3.LUT UR18, UR18, 0xffff, URZ, 0xc0, !UPT ;  /* 0x0000ffff12127892 */ /* 0x000fe2000f8ec0ff */
[----:B------:R-:W-:Y:S01]  /*3420*/  HFMA2 R5, -RZ, RZ, 0, 0 ;  /* 0x00000000ff057431 */ /* 0x000fe200000001ff */
        /* <DEDUP_REMOVED lines=12> */
[----:B0-----:R-:W-:Y:S01]  /*34f0*/  LOP3.LUT R3, R0, 0xffff, RZ, 0xc0, !PT ;  /* 0x0000ffff00037812 */ /* 0x001fe200078ec0ff */
[----:B------:R-:W-:Y:S01]  /*3500*/  @!P0 IMAD.MOV.U32 R3, RZ, RZ, -0x1 ;  /* 0xffffffffff038424 */ /* 0x000fe200078e00ff */
[----:B------:R-:W-:Y:S06]  /*3510*/  RET.REL.NODEC R4 `(_Z21moe_wna16_gemm_kernelI6__halfLi4ELi8EEvPKT_PS1_PKjS3_S6_PKfPKiSA_SA_tttjjjtttbb) ;  /* 0xffffffc804b87950 */ /* 0x000fec0003c3ffff */
        .weak           $__internal_34_$__cuda_sm20_div_u64
        .type           $__internal_34_$__cuda_sm20_div_u64,@function
        .size           $__internal_34_$__cuda_sm20_div_u64,($__internal_35_$__cuda_sm20_rem_u16 - $__internal_34_$__cuda_sm20_div_u64)
$__internal_34_$__cuda_sm20_div_u64:
        /* <DEDUP_REMOVED lines=34> */
[----:B------:R-:W-:-:S03]  /*3740*/  IMAD.HI.U32 R2, R5, UR8, RZ ;  /* 0x0000000805027c27 */ /* 0x000fc6000f8e00ff */
[----:B------:R-:W-:Y:S01]  /*3750*/  IADD3.X R7, PT, PT, RZ, RZ, R7, P2, P1 ;  /* 0x000000ffff077210 */ /* 0x000fe200017e2407 */
[----:B------:R-:W-:-:S04]  /*3760*/  IMAD.WIDE.U32 R2, R5, UR12, R2 ;  /* 0x0000000c05027c25 */ /* 0x000fc8000f8e0002 */
[C---:B------:R-:W-:Y:S02]  /*3770*/  IMAD R5, R7.reuse, UR12, RZ ;  /* 0x0000000c07057c24 */ /* 0x040fe4000f8e02ff */
[----:B------:R-:W-:-:S04]  /*3780*/  IMAD.HI.U32 R2, P0, R7, UR8, R2 ;  /* 0x0000000807027c27 */ /* 0x000fc8000f800002 */
[----:B------:R-:W-:Y:S01]  /*3790*/  IMAD.HI.U32 R7, R7, UR12, RZ ;  /* 0x0000000c07077c27 */ /* 0x000fe2000f8e00ff */
[----:B------:R-:W-:-:S03]  /*37a0*/  IADD3 R4, P1, PT, R5, R2, RZ ;  /* 0x0000000205047210 */ /* 0x000fc60007f3e0ff */
[----:B------:R-:W-:-:S05]  /*37b0*/  IMAD.X R2, RZ, RZ, R7, P0 ;  /* 0x000000ffff027224 */ /* 0x000fca00000e0607 */
[----:B------:R-:W-:Y:S01]  /*37c0*/  IADD3.X R5, PT, PT, RZ, R2, RZ, P1, !PT ;  /* 0x00000002ff057210 */ /* 0x000fe20000ffe4ff */
        /* <DEDUP_REMOVED lines=20> */
[----:B------:R-:W-:Y:S01]  /*3910*/  IMAD.MOV.U32 R3, RZ, RZ, 0x0 ;  /* 0x00000000ff037424 */ /* 0x000fe200078e00ff */
[----:B------:R-:W-:-:S02]  /*3920*/  SEL R5, R5, R2, P0 ;  /* 0x0000000205057207 */ /* 0x000fc40000000000 */
[----:B------:R-:W-:Y:S02]  /*3930*/  MOV R2, R0 ;  /* 0x0000000000027202 */ /* 0x000fe40000000f00 */
[----:B------:R-:W-:-:S04]  /*3940*/  ISETP.NE.AND.EX P1, PT, RZ, RZ, PT, P1 ;  /* 0x000000ffff00720c */ /* 0x000fc80003f25310 */
[----:B------:R-:W-:Y:S02]  /*3950*/  SEL R4, R4, 0xffffffff, P1 ;  /* 0xffffffff04047807 */ /* 0x000fe40000800000 */
[----:B------:R-:W-:Y:S01]  /*3960*/  SEL R5, R5, 0xffffffff, P1 ;  /* 0xffffffff05057807 */ /* 0x000fe20000800000 */
[----:B------:R-:W-:Y:S06]  /*3970*/  RET.REL.NODEC R2 `(_Z21moe_wna16_gemm_kernelI6__halfLi4ELi8EEvPKT_PS1_PKjS3_S6_PKfPKiSA_SA_tttjjjtttbb) ;  /* 0xffffffc402a07950 */ /* 0x000fec0003c3ffff */
        .weak           $__internal_35_$__cuda_sm20_rem_u16
        .type           $__internal_35_$__cuda_sm20_rem_u16,@function
        .size           $__internal_35_$__cuda_sm20_rem_u16,(.L_x_582 - $__internal_35_$__cuda_sm20_rem_u16)
$__internal_35_$__cuda_sm20_rem_u16:
        /* <DEDUP_REMOVED lines=11> */
[----:B------:R-:W-:-:S04]  /*3a30*/  HFMA2 R5, -RZ, RZ, 0, 0 ;  /* 0x00000000ff057431 */ /* 0x000fc800000001ff */
[----:B------:R-:W-:-:S05]  /*3a40*/  IADD3 R4, PT, PT, R4, 0x2, RZ ;  /* 0x0000000204047810 */ /* 0x000fca0007ffe0ff */
        /* <DEDUP_REMOVED lines=8> */
[----:B------:R-:W-:Y:S05]  /*3ad0*/  RET.REL.NODEC R4 `(_Z21moe_wna16_gemm_kernelI6__halfLi4ELi8EEvPKT_PS1_PKjS3_S6_PKfPKiSA_SA_tttjjjtttbb) ;  /* 0xffffffc404487950 */ /* 0x000fea0003c3ffff */
.L_x_451:
        /* <DEDUP_REMOVED lines=10> */
.L_x_582:


//--------------------- .text._Z21moe_wna16_gemm_kernelI6__halfLi4ELi4EEvPKT_PS1_PKjS3_S6_PKfPKiSA_SA_tttjjjtttbb --------------------------
	.section	.text._Z21moe_wna16_gemm_kernelI6__halfLi4ELi4EEvPKT_PS1_PKjS3_S6_PKfPKiSA_SA_tttjjjtttbb,"ax",@progbits
	.align	128
        .global         _Z21moe_wna16_gemm_kernelI6__halfLi4ELi4EEvPKT_PS1_PKjS3_S6_PKfPKiSA_SA_tttjjjtttbb
        .type           _Z21moe_wna16_gemm_kernelI6__halfLi4ELi4EEvPKT_PS1_PKjS3_S6_PKfPKiSA_SA_tttjjjtttbb,@function
        .size           _Z21moe_wna16_gemm_kernelI6__halfLi4ELi4EEvPKT_PS1_PKjS3_S6_PKfPKiSA_SA_tttjjjtttbb,(.L_x_585 - _Z21moe_wna16_gemm_kernelI6__halfLi4ELi4EEvPKT_PS1_PKjS3_S6_PKfPKiSA_SA_tttjjjtttbb)
        .other          _Z21moe_wna16_gemm_kernelI6__halfLi4ELi4EEvPKT_PS1_PKjS3_S6_PKfPKiSA_SA_tttjjjtttbb,@"STO_CUDA_ENTRY STV_DEFAULT"
_Z21moe_wna16_gemm_kernelI6__halfLi4ELi4EEvPKT_PS1_PKjS3_S6_PKfPKiSA_SA_tttjjjtttbb:
.text._Z21moe_wna16_gemm_kernelI6__halfLi4ELi4EEvPKT_PS1_PKjS3_S6_PKfPKiSA_SA_tttjjjtttbb:
        /* <DEDUP_REMOVED lines=43> */
.L_x_456:
        /* <DEDUP_REMOVED lines=79> */
.L_x_455:
        /* <DEDUP_REMOVED lines=15> */
.L_x_454:
[----:B------:R-:W-:Y:S05]  /*0890*/  BSYNC.RECONVERGENT B0 ;  /* 0x0000000000007941 */ /* 0x000fea0003800200 */
.L_x_453:
[----:B------:R-:W-:-:S09]  /*08a0*/  UISETP.NE.AND UP0, UPT, UR5, UR8, UPT ;  /* 0x000000080500728c */ /* 0x000fd2000bf05270 */
[----:B------:R-:W-:Y:S05]  /*08b0*/  BRA.U UP0, `(.L_x_456) ;  /* 0xfffffff9007c7547 */ /* 0x000fea000b83ffff */
[----:B------:R-:W-:-:S05]  /*08c0*/  UMOV UR4, UR8 ;  /* 0x0000000800047c82 */ /* 0x000fca0008000000 */
.L_x_452:
        /* <DEDUP_REMOVED lines=41> */
.L_x_457:
[----:B------:R-:W-:-:S07]  /*0b60*/  MOV R0, 0xb80 ;  /* 0x00000b8000007802 */ /* 0x000fce0000000f00 */
[----:B0--3--:R-:W-:Y:S05]  /*0b70*/  CALL.REL.NOINC `($__internal_37_$__cuda_sm20_div_u64) ;  /* 0x0000002800587944 */ /* 0x009fea0003c00000 */
.L_x_458:
        /* <DEDUP_REMOVED lines=12> */
[----:B0-----:R-:W-:Y:S01]  /*0c40*/  IMAD.MOV.U32 R2, RZ, RZ, RZ ;  /* 0x000000ffff027224 */ /* 0x001fe200078e00ff */
[----:B-1----:R-:W-:-:S05]  /*0c50*/  IADD3 R9, PT, PT, RZ, -R3, RZ ;  /* 0x80000003ff097210 */ /* 0x002fca0007ffe0ff */
[----:B------:R-:W-:-:S04]  /*0c60*/  IMAD R9, R9, R6, RZ ;  /* 0x0000000609097224 */ /* 0x000fc800078e02ff */
[----:B------:R-:W-:-:S06]  /*0c70*/  IMAD.HI.U32 R9, R3, R9, R2 ;  /* 0x0000000903097227 */ /* 0x000fcc00078e0002 */
[----:B------:R-:W-:-:S05]  /*0c80*/  IMAD.HI.U32 R10, R9, R0, RZ ;  /* 0x00000000090a7227 */ /* 0x000fca00078e00ff */
[----:B------:R-:W-:-:S05]  /*0c90*/  IADD3 R3, PT, PT, RZ, -R10, RZ ;  /* 0x8000000aff037210 */ /* 0x000fca0007ffe0ff */
[----:B------:R-:W-:-:S05]  /*0ca0*/  IMAD R3, R6, R3, R0 ;  /* 0x0000000306037224 */ /* 0x000fca00078e0200 */
[----:B------:R-:W-:-:S13]  /*0cb0*/  ISETP.GE.U32.AND P0, PT, R3, R6, PT ;  /* 0x000000060300720c */ /* 0x000fda0003f06070 */
[-C--:B------:R-:W-:Y:S02]  /*0cc0*/  @P0 IADD3 R3, PT, PT, R3, -R6.reuse, RZ ;  /* 0x8000000603030210 */ /* 0x080fe40007ffe0ff */
[----:B------:R-:W-:Y:S02]  /*0cd0*/  @P0 IADD3 R10, PT, PT, R10, 0x1, RZ ;  /* 0x000000010a0a0810 */ /* 0x000fe40007ffe0ff */
[----:B------:R-:W-:Y:S02]  /*0ce0*/  ISETP.GE.U32.AND P1, PT, R3, R6, PT ;  /* 0x000000060300720c */ /* 0x000fe40003f26070 */
[----:B------:R-:W-:-:S11]  /*0cf0*/  ISETP.NE.U32.AND P0, PT, R6, RZ, PT ;  /* 0x000000ff0600720c */ /* 0x000fd60003f05070 */
        /* <DEDUP_REMOVED lines=10> */
[----:B------:R-:W0:Y:S01]  /*0da0*/  @!P1 I2F.F16 R0, 0x8 ;  /* 0x0000000800009906 */ /* 0x000e220000200c00 */
        /* <DEDUP_REMOVED lines=12> */
[----:B0-----:R-:W-:Y:S01]  /*0e70*/  HFMA2 R2, -RZ, RZ, 0, 0 ;  /* 0x00000000ff027431 */ /* 0x001fe200000001ff */
[----:B-1----:R-:W-:-:S05]  /*0e80*/  IADD3 R11, PT, PT, RZ, -R3, RZ ;  /* 0x80000003ff0b7210 */ /* 0x002fca0007ffe0ff */
        /* <DEDUP_REMOVED lines=10> */
[-C--:B------:R-:W-:Y:S02]  /*0f30*/  @!P5 IADD3 R11, PT, PT, R11, -R12.reuse, RZ ;  /* 0x8000000c0b0bd210 */ /* 0x080fe40007ffe0ff */
[----:B------:R-:W-:Y:S01]  /*0f40*/  @!P5 IADD3 R2, PT, PT, R2, 0x1, RZ ;  /* 0x000000010202d810 */ /* 0x000fe20007ffe0ff */
[----:B------:R-:W-:Y:S01]  /*0f50*/  @P2 IMAD.IADD R3, R3, 0x1, -R6 ;  /* 0x0000000103032824 */ /* 0x000fe200078e0a06 */
[----:B------:R-:W-:Y:S02]  /*0f60*/  ISETP.GE.U32.AND P4, PT, R11, R12, PT ;  /* 0x0000000c0b00720c */ /* 0x000fe40003f86070 */
[----:B------:R-:W-:Y:S02]  /*0f70*/  ISETP.NE.AND P5, PT, R6, RZ, PT ;  /* 0x000000ff0600720c */ /* 0x000fe40003fa5270 */
[----:B------:R-:W-:-:S09]  /*0f80*/  @P2 IADD3 R10, PT, PT, R10, 0x1, RZ ;  /* 0x000000010a0a2810 */ /* 0x000fd20007ffe0ff */
[----:B------:R-:W-:Y:S02]  /*0f90*/  @P4 IADD3 R2, PT, PT, R2, 0x1, RZ ;  /* 0x0000000102024810 */ /* 0x000fe40007ffe0ff */
[----:B------:R-:W-:Y:S02]  /*0fa0*/  ISETP.GE.U32.AND P4, PT, R3, R6, PT ;  /* 0x000000060300720c */ /* 0x000fe40003f86070 */
[----:B------:R-:W-:-:S04]  /*0fb0*/  @!P3 IADD3 R2, PT, PT, RZ, -R2, RZ ;  /* 0x80000002ff02b210 */ /* 0x000fc80007ffe0ff */
[----:B------:R-:W-:Y:S02]  /*0fc0*/  SEL R3, R7, R2, !P5 ;  /* 0x0000000207037207 */ /* 0x000fe40006800000 */
[----:B------:R-:W-:Y:S02]  /*0fd0*/  LEA.HI R2, R8, R8, RZ, 0x1 ;  /* 0x0000000808027211 */ /* 0x000fe400078f08ff */
[----:B------:R-:W-:Y:S02]  /*0fe0*/  SHF.R.S32.HI R6, RZ, 0x1f, R3 ;  /* 0x0000001fff067819 */ /* 0x000fe40000011403 */
[----:B------:R-:W-:Y:S01]  /*0ff0*/  SHF.R.S32.HI R2, RZ, 0x1, R2 ;  /* 0x00000001ff027819 */ /* 0x000fe20000011402 */
[----:B------:R-:W-:Y:S01]  /*1000*/  @P4 VIADD R10, R10, 0x1 ;  /* 0x000000010a0a4836 */ /* 0x000fe20000000000 */
[----:B------:R-:W-:Y:S02]  /*1010*/  LEA.HI R6, R6, R3, RZ, 0x2 ;  /* 0x0000000306067211 */ /* 0x000fe400078f10ff */
[----:B------:R-:W-:-:S02]  /*1020*/  SHF.R.U64 R3, R4, 0x3, R5 ;  /* 0x0000000304037819 */ /* 0x000fc40000001205 */
[----:B------:R-:W-:Y:S02]  /*1030*/  SEL R7, R7, R10, !P0 ;  /* 0x0000000a07077207 */ /* 0x000fe40004000000 */
[----:B------:R-:W-:Y:S02]  /*1040*/  SHF.R.S32.HI R6, RZ, 0x2, R6 ;  /* 0x00000002ff067819 */ /* 0x000fe40000011406 */
[----:B------:R-:W-:Y:S02]  /*1050*/  SHF.R.U32.HI R7, RZ, 0x2, R7 ;  /* 0x00000002ff077819 */ /* 0x000fe40000011607 */
[----:B------:R-:W-:-:S03]  /*1060*/  SHF.R.U32.HI R5, RZ, 0x3, R5 ;  /* 0x00000003ff057819 */ /* 0x000fc60000011605 */
[----:B------:R-:W-:-:S05]  /*1070*/  IMAD R2, R2, R7, R6 ;  /* 0x0000000702027224 */ /* 0x000fca00078e0206 */
[----:B------:R-:W-:-:S04]  /*1080*/  IADD3 R3, P0, PT, R2, R3, RZ ;  /* 0x0000000302037210 */ /* 0x000fc80007f1e0ff */
[----:B------:R-:W-:Y:S02]  /*1090*/  LEA.HI.X.SX32 R4, R2, R5, 0x1, P0 ;  /* 0x0000000502047211 */ /* 0x000fe400000f0eff */
[----:B0-----:R-:W-:-:S04]  /*10a0*/  LEA R2, P0, R3, UR6, 0x2 ;  /* 0x0000000603027c11 */ /* 0x001fc8000f8010ff */
[----:B------:R-:W-:-:S05]  /*10b0*/  LEA.HI.X R3, R3, UR7, R4, 0x2, P0 ;  /* 0x0000000703037c11 */ /* 0x000fca00080f1404 */
[----:B------:R-:W2:Y:S04]  /*10c0*/  LDG.E.CONSTANT R2, desc[UR16][R2.64] ;  /* 0x0000001002027981 */ /* 0x000ea8000c1e9900 */
[----:B--2---:R0:W-:Y:S02]  /*10d0*/  STL [R1+0x118], R2 ;  /* 0x0001180201007387 */ /* 0x0041e40000100800 */
.L_x_459:
        /* <DEDUP_REMOVED lines=8> */
.L_x_469:
        /* <DEDUP_REMOVED lines=22> */
.L_x_461:
[----:B0-----:R-:W-:-:S07]  /*12c0*/  MOV R6, 0x12e0 ;  /* 0x000012e000067802 */ /* 0x001fce0000000f00 */
[----:B------:R-:W-:Y:S05]  /*12d0*/  CALL.REL.NOINC `($__internal_38_$__cuda_sm20_rem_u16) ;  /* 0x0000002400987944 */ /* 0x000fea0003c00000 */
[----:B------:R-:W-:-:S04]  /*12e0*/  UPRMT UR18, UR18, 0x9910, URZ ;  /* 0x0000991012127896 */ /* 0x000fc800080000ff */
[----:B------:R-:W-:-:S09]  /*12f0*/  UISETP.NE.AND UP0, UPT, UR18, URZ, UPT ;  /* 0x000000ff1200728c */ /* 0x000fd2000bf05270 */
[----:B------:R-:W-:Y:S05]  /*1300*/  BRA.U UP0, `(.L_x_462) ;  /* 0x00000001004c7547 */ /* 0x000fea000b800000 */
[----:B------:R-:W0:Y:S01]  /*1310*/  LDCU.S8 UR18, c[0x0][0x3e2] ;  /* 0x00007c40ff1277ac */ /* 0x000e220008000200 */
[----:B------:R-:W-:Y:S02]  /*1320*/  MOV R4, 0x1360 ;  /* 0x0000136000047802 */ /* 0x000fe40000000f00 */
[----:B0-----:R-:W-:Y:S01]  /*1330*/  ISETP.NE.AND P1, PT, RZ, UR18, PT ;  /* 0x00000012ff007c0c */ /* 0x001fe2000bf25270 */
[----:B------:R-:W-:-:S12]  /*1340*/  ULOP3.LUT UR18, UR5, 0xffff, URZ, 0xc0, !UPT ;  /* 0x0000ffff05127892 */ /* 0x000fd8000f8ec0ff */
[----:B------:R-:W-:Y:S05]  /*1350*/  CALL.REL.NOINC `($__internal_36_$__cuda_sm20_div_u16) ;  /* 0x0000002000147944 */ /* 0x000fea0003c00000 */
        /* <DEDUP_REMOVED lines=12> */
[----:B0-----:R-:W0:Y:S02]  /*1420*/  @P1 I2F.F16 R4, R4 ;  /* 0x0000000400041306 */ /* 0x001e240000200c00 */
[----:B0-----:R-:W-:-:S07]  /*1430*/  @P1 PRMT R2, R4, 0x5410, R4 ;  /* 0x0000541004021816 */ /* 0x001fce0000000004 */
.L_x_462:
        /* <DEDUP_REMOVED lines=33> */
.L_x_466:
        /* <DEDUP_REMOVED lines=64> */
.L_x_465:
        /* <DEDUP_REMOVED lines=65> */
.L_x_464:
        /* <DEDUP_REMOVED lines=22> */
.L_x_468:
        /* <DEDUP_REMOVED lines=69> */
.L_x_467:
        /* <DEDUP_REMOVED lines=70> */
.L_x_463:
[----:B------:R-:W0:Y:S01]  /*2870*/  LDCU UR15, c[0x0][0x3e0] ;  /* 0x00007c00ff0f77ac */ /* 0x000e220008000800 */
[----:B------:R-:W-:Y:S02]  /*2880*/  UIADD3 UR5, UPT, UPT, UR5, 0x1, URZ ;  /* 0x0000000105057890 */ /* 0x000fe4000fffe0ff */
[----:B0-----:R-:W-:-:S04]  /*2890*/  ULOP3.LUT UR15, UR15, 0xffff, URZ, 0xc0, !UPT ;  /* 0x0000ffff0f0f7892 */ /* 0x001fc8000f8ec0ff */
[----:B------:R-:W-:-:S04]  /*28a0*/  USHF.R.U32.HI UR6, URZ, 0x3, UR15 ;  /* 0x00000003ff067899 */ /* 0x000fc8000801160f */
[----:B------:R-:W-:-:S09]  /*28b0*/  UISETP.NE.AND UP0, UPT, UR5, UR6, UPT ;  /* 0x000000060500728c */ /* 0x000fd2000bf05270 */
[----:B------:R-:W-:Y:S05]  /*28c0*/  BRA.U UP0, `(.L_x_469) ;  /* 0xffffffe900247547 */ /* 0x000fea000b83ffff */
.L_x_460:
        /* <DEDUP_REMOVED lines=15> */
.L_x_479:
        /* <DEDUP_REMOVED lines=27> */
.L_x_472:
[----:B-----5:R-:W-:-:S05]  /*2b70*/  HADD2 R14, R17, R16.H0_H0 ;  /* 0x20000010110e7230 */ /* 0x020fca0000000000 */
[----:B------:R-:W-:-:S05]  /*2b80*/  PRMT R9, R17, R18, R14 ;  /* 0x0000001211097216 */ /* 0x000fca000000000e */
[----:B------:R-:W2:Y:S02]  /*2b90*/  ATOM.E.CAS.STRONG.GPU PT, R14, [R12], R17, R9 ;  /* 0x000000110c0e738b */ /* 0x000ea400001ee109 */
[----:B--2---:R-:W-:Y:S02]  /*2ba0*/  ISETP.NE.U32.AND P1, PT, R14, R17, PT ;  /* 0x000000110e00720c */ /* 0x004fe40003f25070 */
[----:B------:R-:W-:-:S11]  /*2bb0*/  MOV R17, R14 ;  /* 0x0000000e00117202 */ /* 0x000fd60000000f00 */
[----:B------:R-:W-:Y:S05]  /*2bc0*/  @P1 BRA `(.L_x_472) ;  /* 0xfffffffc00e81947 */ /* 0x000fea000383ffff */
[----:B------:R-:W-:Y:S05]  /*2bd0*/  BSYNC.RECONVERGENT B0 ;  /* 0x0000000000007941 */ /* 0x000fea0003800200 */
.L_x_471:
        /* <DEDUP_REMOVED lines=18> */
.L_x_474:
[----:B-----5:R-:W-:-:S05]  /*2d00*/  HADD2 R14, R15, R16.H0_H0 ;  /* 0x200000100f0e7230 */ /* 0x020fca0000000000 */
[----:B0-----:R-:W-:-:S05]  /*2d10*/  PRMT R9, R15, R17, R14 ;  /* 0x000000110f097216 */ /* 0x001fca000000000e */
[----:B------:R-:W2:Y:S02]  /*2d20*/  ATOM.E.CAS.STRONG.GPU PT, R14, [R12], R15, R9 ;  /* 0x0000000f0c0e738b */ /* 0x000ea400001ee109 */
[----:B--2---:R-:W-:Y:S02]  /*2d30*/  ISETP.NE.U32.AND P1, PT, R14, R15, PT ;  /* 0x0000000f0e00720c */ /* 0x004fe40003f25070 */
[----:B------:R-:W-:-:S11]  /*2d40*/  MOV R15, R14 ;  /* 0x0000000e000f7202 */ /* 0x000fd60000000f00 */
[----:B------:R-:W-:Y:S05]  /*2d50*/  @P1 BRA `(.L_x_474) ;  /* 0xfffffffc00e81947 */ /* 0x000fea000383ffff */
[----:B------:R-:W-:Y:S05]  /*2d60*/  BSYNC.RECONVERGENT B0 ;  /* 0x0000000000007941 */ /* 0x000fea0003800200 */
.L_x_473:
        /* <DEDUP_REMOVED lines=19> */
.L_x_476:
[----:B-----5:R-:W-:-:S05]  /*2ea0*/  HADD2 R14, R15, R16.H0_H0 ;  /* 0x200000100f0e7230 */ /* 0x020fca0000000000 */
[----:B0-----:R-:W-:-:S05]  /*2eb0*/  PRMT R9, R15, R17, R14 ;  /* 0x000000110f097216 */ /* 0x001fca000000000e */
[----:B------:R-:W2:Y:S02]  /*2ec0*/  ATOM.E.CAS.STRONG.GPU PT, R14, [R12], R15, R9 ;  /* 0x0000000f0c0e738b */ /* 0x000ea400001ee109 */
[----:B--2---:R-:W-:Y:S01]  /*2ed0*/  ISETP.NE.U32.AND P1, PT, R14, R15, PT ;  /* 0x0000000f0e00720c */ /* 0x004fe20003f25070 */
[----:B------:R-:W-:-:S12]  /*2ee0*/  IMAD.MOV.U32 R15, RZ, RZ, R14 ;  /* 0x000000ffff0f7224 */ /* 0x000fd800078e000e */
[----:B------:R-:W-:Y:S05]  /*2ef0*/  @P1 BRA `(.L_x_476) ;  /* 0xfffffffc00e81947 */ /* 0x000fea000383ffff */
[----:B------:R-:W-:Y:S05]  /*2f00*/  BSYNC.RECONVERGENT B0 ;  /* 0x0000000000007941 */ /* 0x000fea0003800200 */
.L_x_475:
        /* <DEDUP_REMOVED lines=19> */
.L_x_478:
[----:B-----5:R-:W-:-:S05]  /*3040*/  HADD2 R10, R11, R12.H0_H0 ;  /* 0x2000000c0b0a7230 */ /* 0x020fca0000000000 */
[----:B------:R-:W-:-:S05]  /*3050*/  PRMT R3, R11, R13, R10 ;  /* 0x0000000d0b037216 */ /* 0x000fca000000000a */
[----:B------:R-:W2:Y:S02]  /*3060*/  ATOM.E.CAS.STRONG.GPU PT, R10, [R4], R11, R3 ;  /* 0x0000000b040a738b */ /* 0x000ea400001ee103 */
[----:B--2---:R-:W-:Y:S02]  /*3070*/  ISETP.NE.U32.AND P1, PT, R10, R11, PT ;  /* 0x0000000b0a00720c */ /* 0x004fe40003f25070 */
[----:B------:R-:W-:-:S11]  /*3080*/  MOV R11, R10 ;  /* 0x0000000a000b7202 */ /* 0x000fd60000000f00 */
[----:B------:R-:W-:Y:S05]  /*3090*/  @P1 BRA `(.L_x_478) ;  /* 0xfffffffc00e81947 */ /* 0x000fea000383ffff */
[----:B------:R-:W-:Y:S05]  /*30a0*/  BSYNC.RECONVERGENT B0 ;  /* 0x0000000000007941 */ /* 0x000fea0003800200 */
.L_x_477:
[----:B------:R-:W-:Y:S01]  /*30b0*/  UIADD3 UR6, UPT, UPT, UR6, 0x4, URZ ;  /* 0x0000000406067890 */ /* 0x000fe2000fffe0ff */
[----:B0-----:R-:W-:Y:S01]  /*30c0*/  VIADD R0, R0, 0x10 ;  /* 0x0000001000007836 */ /* 0x001fe20000000000 */
[----:B------:R-:W-:Y:S02]  /*30d0*/  IADD3 R2, PT, PT, R2, 0x4, RZ ;  /* 0x0000000402027810 */ /* 0x000fe40007ffe0ff */
[----:B------:R-:W-:-:S09]  /*30e0*/  UISETP.NE.AND UP0, UPT, UR6, URZ, UPT ;  /* 0x000000ff0600728c */ /* 0x000fd2000bf05270 */
[----:B------:R-:W-:Y:S05]  /*30f0*/  BRA.U UP0, `(.L_x_479) ;  /* 0xfffffff900307547 */ /* 0x000fea000b83ffff */
.L_x_470:
        /* <DEDUP_REMOVED lines=8> */
.L_x_482:
        /* <DEDUP_REMOVED lines=21> */
[----:B------:R-:W-:-:S07]  /*32d0*/  F2FP.F16.F32.PACK_AB R2, RZ, R0 ;  /* 0x00000000ff02723e */ /* 0x000fce00000000ff */
.L_x_481:
[----:B0----5:R-:W-:-:S05]  /*32e0*/  HADD2 R0, R3, R2.H0_H0 ;  /* 0x2000000203007230 */ /* 0x021fca0000000000 */
[----:B------:R-:W-:-:S05]  /*32f0*/  PRMT R5, R3, R4, R0 ;  /* 0x0000000403057216 */ /* 0x000fca0000000000 */
[----:B------:R-:W2:Y:S02]  /*3300*/  ATOM.E.CAS.STRONG.GPU PT, R0, [R10], R3, R5 ;  /* 0x000000030a00738b */ /* 0x000ea400001ee105 */
[----:B--2---:R-:W-:Y:S02]  /*3310*/  ISETP.NE.U32.AND P0, PT, R0, R3, PT ;  /* 0x000000030000720c */ /* 0x004fe40003f05070 */
[----:B------:R-:W-:-:S11]  /*3320*/  MOV R3, R0 ;  /* 0x0000000000037202 */ /* 0x000fd60000000f00 */
[----:B------:R-:W-:Y:S05]  /*3330*/  @P0 BRA `(.L_x_481) ;  /* 0xfffffffc00e80947 */ /* 0x000fea000383ffff */
[----:B------:R-:W-:Y:S05]  /*3340*/  BSYNC.RECONVERGENT B0 ;  /* 0x0000000000007941 */ /* 0x000fea0003800200 */
.L_x_480:
[----:B------:R-:W-:Y:S01]  /*3350*/  UIADD3 UR4, UPT, UPT, UR4, 0x1, URZ ;  /* 0x0000000104047890 */ /* 0x000fe2000fffe0ff */
[----:B------:R-:W-:Y:S01]  /*3360*/  IADD3 R9, PT, PT, R9, 0x1, RZ ;  /* 0x0000000109097810 */ /* 0x000fe20007ffe0ff */
[----:B------:R-:W-:Y:S02]  /*3370*/  UIADD3 UR7, UPT, UPT, UR7, 0x4, URZ ;  /* 0x0000000407077890 */ /* 0x000fe4000fffe0ff */
[----:B------:R-:W-:-:S09]  /*3380*/  UISETP.NE.AND UP0, UPT, UR4, URZ, UPT ;  /* 0x000000ff0400728c */ /* 0x000fd2000bf05270 */
[----:B------:R-:W-:Y:S05]  /*3390*/  BRA.U UP0, `(.L_x_482) ;  /* 0xfffffffd00787547 */ /* 0x000fea000b83ffff */
[----:B------:R-:W-:Y:S05]  /*33a0*/  EXIT ;  /* 0x000000000000794d */ /* 0x000fea0003800000 */
        .weak           $__internal_36_$__cuda_sm20_div_u16
        .type           $__internal_36_$__cuda_sm20_div_u16,@function
        .size           $__internal_36_$__cuda_sm20_div_u16,($__internal_37_$__cuda_sm20_div_u64 - $__internal_36_$__cuda_sm20_div_u16)
$__internal_36_$__cuda_sm20_div_u16:
[----:B------:R-:W0:Y:S01]  /*33b0*/  I2F.U16 R0, UR6 ;  /* 0x0000000600007d06 */ /* 0x000e220008101000 */
[----:B------:R-:W-:Y:S01]  /*33c0*/  HFMA2 R3, -RZ, RZ, 15, 0 ;  /* 0x4b800000ff037431 */ /* 0x000fe200000001ff */
        /* <DEDUP_REMOVED lines=10> */
[----:B0-----:R-:W-:-:S04]  /*3470*/  FMUL R3, R3, R6 ;  /* 0x0000000603037220 */ /* 0x001fc80000400000 */
[----:B------:R-:W-:-:S04]  /*3480*/  VIADD R3, R3, 0x2 ;  /* 0x0000000203037836 */ /* 0x000fc80000000000 */
[----:B------:R-:W-:-:S06]  /*3490*/  FMUL.RZ R0, R0, R3 ;  /* 0x0000000300007220 */ /* 0x000fcc000040c000 */
[----:B------:R-:W0:Y:S02]  /*34a0*/  F2I.U32.TRUNC.NTZ R0, R0 ;  /* 0x0000000000007305 */ /* 0x000e24000020f000 */
[----:B0-----:R-:W-:Y:S02]  /*34b0*/  LOP3.LUT R3, R0, 0xffff, RZ, 0xc0, !PT ;  /* 0x0000ffff00037812 */ /* 0x001fe400078ec0ff */
[----:B------:R-:W-:Y:S01]  /*34c0*/  @!P0 MOV R3, 0xffffffff ;  /* 0xffffffff00038802 */ /* 0x000fe20000000f00 */
[----:B------:R-:W-:Y:S06]  /*34d0*/  RET.REL.NODEC R4 `(_Z21moe_wna16_gemm_kernelI6__halfLi4ELi4EEvPKT_PS1_PKjS3_S6_PKfPKiSA_SA_tttjjjtttbb) ;  /* 0xffffffc804c87950 */ /* 0x000fec0003c3ffff */
        .weak           $__internal_37_$__cuda_sm20_div_u64
        .type           $__internal_37_$__cuda_sm20_div_u64,@function
        .size           $__internal_37_$__cuda_sm20_div_u64,($__internal_38_$__cuda_sm20_rem_u16 - $__internal_37_$__cuda_sm20_div_u64)
$__internal_37_$__cuda_sm20_div_u64:
        /* <DEDUP_REMOVED lines=69> */
[----:B------:R-:W-:Y:S06]  /*3930*/  RET.REL.NODEC R2 `(_Z21moe_wna16_gemm_kernelI6__halfLi4ELi4EEvPKT_PS1_PKjS3_S6_PKfPKiSA_SA_tttjjjtttbb) ;  /* 0xffffffc402b07950 */ /* 0x000fec0003c3ffff */
        .weak           $__internal_38_$__cuda_sm20_rem_u16
        .type           $__internal_38_$__cuda_sm20_rem_u16,@function
        .size           $__internal_38_$__cuda_sm20_rem_u16,(.L_x_585 - $__internal_38_$__cuda_sm20_rem_u16)
$__internal_38_$__cuda_sm20_rem_u16:
        /* <DEDUP_REMOVED lines=21> */
[----:B------:R-:W-:Y:S05]  /*3a90*/  RET.REL.NODEC R4 `(_Z21moe_wna16_gemm_kernelI6__halfLi4ELi4EEvPKT_PS1_PKjS3_S6_PKfPKiSA_SA_tttjjjtttbb) ;  /* 0xffffffc404587950 */ /* 0x000fea0003c3ffff */
.L_x_483:
        /* <DEDUP_REMOVED lines=14> */
.L_x_585:


//--------------------- .text._Z21moe_wna16_gemm_kernelI6__halfLi4ELi2EEvPKT_PS1_PKjS3_S6_PKfPKiSA_SA_tttjjjtttbb --------------------------
	.section	.text._Z21moe_wna16_gemm_kernelI6__halfLi4ELi2EEvPKT_PS1_PKjS3_S6_PKfPKiSA_SA_tttjjjtttbb,"ax",@progbits
	.align	128
        .global         _Z21moe_wna16_gemm_kernelI6__halfLi4ELi2EEvPKT_PS1_PKjS3_S6_PKfPKiSA_SA_tttjjjtttbb
        .type           _Z21moe_wna16_gemm_kernelI6__halfLi4ELi2EEvPKT_PS1_PKjS3_S6_PKfPKiSA_SA_tttjjjtttbb,@function
        .size           _Z21moe_wna16_gemm_kernelI6__halfLi4ELi2EEvPKT_PS1_PKjS3_S6_PKfPKiSA_SA_tttjjjtttbb,(.L_x_588 - _Z21moe_wna16_gemm_kernelI6__halfLi4ELi2EEvPKT_PS1_PKjS3_S6_PKfPKiSA_SA_tttjjjtttbb)
        .other          _Z21moe_wna16_gemm_kernelI6__halfLi4ELi2EEvPKT_PS1_PKjS3_S6_PKfPKiSA_SA_tttjjjtttbb,@"STO_CUDA_ENTRY STV_DEFAULT"
_Z21moe_wna16_gemm_kernelI6__halfLi4ELi2EEvPKT_PS1_PKjS3_S6_PKfPKiSA_SA_tttjjjtttbb:
.text._Z21moe_wna16_gemm_kernelI6__halfLi4ELi2EEvPKT_PS1_PKjS3_S6_PKfPKiSA_SA_tttjjjtttbb:
        /* <DEDUP_REMOVED lines=43> */
.L_x_488:
        /* <DEDUP_REMOVED lines=79> */
.L_x_487:
        /* <DEDUP_REMOVED lines=15> */
.L_x_486:
[----:B------:R-:W-:Y:S05]  /*0890*/  BSYNC.RECONVERGENT B0 ;  /* 0x0000000000007941 */ /* 0x000fea0003800200 */
.L_x_485:
[----:B------:R-:W-:-:S09]  /*08a0*/  UISETP.NE.AND UP0, UPT, UR5, UR8, UPT ;  /* 0x000000080500728c */ /* 0x000fd2000bf05270 */
[----:B------:R-:W-:Y:S05]  /*08b0*/  BRA.U UP0, `(.L_x_488) ;  /* 0xfffffff9007c7547 */ /* 0x000fea000b83ffff */
[----:B------:R-:W-:-:S05]  /*08c0*/  UMOV UR4, UR8 ;  /* 0x0000000800047c82 */ /* 0x000fca0008000000 */
.L_x_484:
        /* <DEDUP_REMOVED lines=41> */
.L_x_489:
[----:B------:R-:W-:-:S07]  /*0b60*/  MOV R0, 0xb80 ;  /* 0x00000b8000007802 */ /* 0x000fce0000000f00 */
[----:B0--3--:R-:W-:Y:S05]  /*0b70*/  CALL.REL.NOINC `($__internal_40_$__cuda_sm20_div_u64) ;  /* 0x0000002800607944 */ /* 0x009fea0003c00000 */
[----:B------:R-:W-:Y:S02]  /*0b80*/  MOV R2, R4 ;  /* 0x0000000400027202 */ /* 0x000fe40000000f00 */
[----:B------:R-:W-:-:S07]  /*0b90*/  MOV R3, R5 ;  /* 0x0000000500037202 */ /* 0x000fce0000000f00 */
.L_x_490:
        /* <DEDUP_REMOVED lines=10> */
[----:B0-----:R-:W-:Y:S02]  /*0c40*/  HFMA2 R6, -RZ, RZ, 0, 0 ;  /* 0x00000000ff067431 */ /* 0x001fe400000001ff */
        /* <DEDUP_REMOVED lines=43> */
[----:B------:R-:W-:Y:S02]  /*0f00*/  ISETP.GE.U32.AND P4, PT, R4, R5, PT ;  /* 0x000000050400720c */ /* 0x000fe40003f86070 */
[----:B0-----:R-:W-:Y:S01]  /*0f10*/  MOV R10, RZ ;  /* 0x000000ff000a7202 */ /* 0x001fe20000000f00 */
[----:B-1----:R-:W-:-:S04]  /*0f20*/  IMAD.MOV R9, RZ, RZ, -R11 ;  /* 0x000000ffff097224 */ /* 0x002fc800078e0a0b */
[----:B------:R-:W-:-:S06]  /*0f30*/  IMAD R9, R9, R12, RZ ;  /* 0x0000000c09097224 */ /* 0x000fcc00078e02ff */
[----:B------:R-:W-:Y:S01]  /*0f40*/  @P4 IADD3 R4, PT, PT, R4, -R5, RZ ;  /* 0x8000000504044210 */ /* 0x000fe20007ffe0ff */
[----:B------:R-:W-:Y:S02]  /*0f50*/  @P4 VIADD R7, R7, 0x1 ;  /* 0x0000000107074836 */ /* 0x000fe40000000000 */
[----:B------:R-:W-:Y:S01]  /*0f60*/  IMAD.HI.U32 R11, R11, R9, R10 ;  /* 0x000000090b0b7227 */ /* 0x000fe200078e000a */
[----:B------:R-:W-:-:S05]  /*0f70*/  IADD3 R9, PT, PT, RZ, -R13, RZ ;  /* 0x8000000dff097210 */ /* 0x000fca0007ffe0ff */
[----:B------:R-:W-:-:S04]  /*0f80*/  IMAD.HI.U32 R11, R11, R14, RZ ;  /* 0x0000000e0b0b7227 */ /* 0x000fc800078e00ff */
[----:B------:R-:W-:-:S05]  /*0f90*/  IMAD R9, R11, R9, R14 ;  /* 0x000000090b097224 */ /* 0x000fca00078e020e */
[----:B------:R-:W-:-:S13]  /*0fa0*/  ISETP.GT.U32.AND P2, PT, R12, R9, PT ;  /* 0x000000090c00720c */ /* 0x000fda0003f44070 */
[----:B------:R-:W-:Y:S01]  /*0fb0*/  @!P2 IMAD.IADD R9, R9, 0x1, -R12 ;  /* 0x000000010909a824 */ /* 0x000fe200078e0a0c */
[----:B------:R-:W-:Y:S02]  /*0fc0*/  @!P2 IADD3 R11, PT, PT, R11, 0x1, RZ ;  /* 0x000000010b0ba810 */ /* 0x000fe40007ffe0ff */
[----:B------:R-:W-:Y:S02]  /*0fd0*/  ISETP.GE.U32.AND P2, PT, R4, R5, PT ;  /* 0x000000050400720c */ /* 0x000fe40003f46070 */
[----:B------:R-:W-:Y:S02]  /*0fe0*/  ISETP.GE.U32.AND P5, PT, R9, R12, PT ;  /* 0x0000000c0900720c */ /* 0x000fe40003fa6070 */
[----:B------:R-:W-:Y:S02]  /*0ff0*/  LOP3.LUT R9, R5, UR11, RZ, 0x3c, !PT ;  /* 0x0000000b05097c12 */ /* 0x000fe4000f8e3cff */
[----:B------:R-:W-:Y:S02]  /*1000*/  LEA.HI R4, R8, R8, RZ, 0x1 ;  /* 0x0000000808047211 */ /* 0x000fe400078f08ff */
[----:B------:R-:W-:-:S02]  /*1010*/  ISETP.GE.AND P3, PT, R9, RZ, PT ;  /* 0x000000ff0900720c */ /* 0x000fc40003f66270 */
[----:B------:R-:W-:-:S03]  /*1020*/  SHF.R.S32.HI R4, RZ, 0x1, R4 ;  /* 0x00000001ff047819 */ /* 0x000fc60000011404 */
[----:B------:R-:W-:Y:S02]  /*1030*/  @P2 IADD3 R7, PT, PT, R7, 0x1, RZ ;  /* 0x0000000107072810 */ /* 0x000fe40007ffe0ff */
        /* <DEDUP_REMOVED lines=12> */
.L_x_491:
        /* <DEDUP_REMOVED lines=8> */
.L_x_501:
        /* <DEDUP_REMOVED lines=22> */
.L_x_493:
[----:B0-----:R-:W-:-:S07]  /*12e0*/  MOV R6, 0x1300 ;  /* 0x0000130000067802 */ /* 0x001fce0000000f00 */
[----:B-1----:R-:W-:Y:S05]  /*12f0*/  CALL.REL.NOINC `($__internal_41_$__cuda_sm20_rem_u16) ;  /* 0x0000002400987944 */ /* 0x002fea0003c00000 */
[----:B------:R-:W-:-:S04]  /*1300*/  UPRMT UR18, UR18, 0x9910, URZ ;  /* 0x0000991012127896 */ /* 0x000fc800080000ff */
[----:B------:R-:W-:-:S09]  /*1310*/  UISETP.NE.AND UP0, UPT, UR18, URZ, UPT ;  /* 0x000000ff1200728c */ /* 0x000fd2000bf05270 */
[----:B------:R-:W-:Y:S05]  /*1320*/  BRA.U UP0, `(.L_x_494) ;  /* 0x00000001004c7547 */ /* 0x000fea000b800000 */
[----:B------:R-:W0:Y:S01]  /*1330*/  LDCU.S8 UR18, c[0x0][0x3e2] ;  /* 0x00007c40ff1277ac */ /* 0x000e220008000200 */
[----:B------:R-:W-:Y:S02]  /*1340*/  MOV R4, 0x1380 ;  /* 0x0000138000047802 */ /* 0x000fe40000000f00 */
[----:B0-----:R-:W-:Y:S01]  /*1350*/  ISETP.NE.AND P1, PT, RZ, UR18, PT ;  /* 0x00000012ff007c0c */ /* 0x001fe2000bf25270 */
[----:B------:R-:W-:-:S12]  /*1360*/  ULOP3.LUT UR18, UR5, 0xffff, URZ, 0xc0, !UPT ;  /* 0x0000ffff05127892 */ /* 0x000fd8000f8ec0ff */
[----:B------:R-:W-:Y:S05]  /*1370*/  CALL.REL.NOINC `($__internal_39_$__cuda_sm20_div_u16) ;  /* 0x0000002000147944 */ /* 0x000fea0003c00000 */
[----:B------:R-:W-:-:S04]  /*1380*/  LOP3.LUT R0, R3, 0xffff, RZ, 0xc0, !PT ;  /* 0x0000ffff03007812 */ /* 0x000fc800078ec0ff */
[----:B------:R-:W-:-:S05]  /*1390*/  @P1 IADD3 R5, PT, PT, R1, R0, RZ ;  /* 0x0000000001051210 */ /* 0x000fca0007ffe0ff */
        /* <DEDUP_REMOVED lines=12> */
.L_x_494:
[----:B------:R-:W-:-:S09]  /*1460*/  UISETP.NE.AND UP0, UPT, UR4, URZ, UPT ;  /* 0x000000ff0400728c */ /* 0x000fd2000bf05270 */
[----:B------:R-:W-:Y:S05]  /*1470*/  BRA.U !UP0, `(.L_x_495) ;  /* 0x0000001508047547 */ /* 0x000fea000b800000 */
[----:B------:R-:W-:-:S09]  /*1480*/  ULEA UR6, UR20, UR27, 0x2 ;  /* 0x0000001b14067291 */ /* 0x000fd2000f8e10ff */
[----:B------:R-:W2:Y:S01]  /*1490*/  LDL R3, [UR6] ;  /* 0x00000006ff037983 */ /* 0x000ea20008100800 */
[----:B------:R-:W-:Y:S01]  /*14a0*/  HFMA2 R5, -RZ, RZ, 1024, 1024 ;  /* 0x64006400ff057431 */ /* 0x000fe200000001ff */
[----:B------:R-:W-:Y:S01]  /*14b0*/  UISETP.NE.AND UP0, UPT, UR5, URZ, UPT ;  /* 0x000000ff0500728c */ /* 0x000fe2000bf05270 */
[----:B------:R-:W-:Y:S01]  /*14c0*/  IMAD.MOV.U32 R6, RZ, RZ, 0x2c00 ;  /* 0x00002c00ff067424 */ /* 0x000fe200078e00ff */
        /* <DEDUP_REMOVED lines=26> */
.L_x_498:
        /* <DEDUP_REMOVED lines=64> */
.L_x_497:
        /* <DEDUP_REMOVED lines=65> */
.L_x_496:
        /* <DEDUP_REMOVED lines=22> */
.L_x_500:
        /* <DEDUP_REMOVED lines=69> */
.L_x_499:
        /* <DEDUP_REMOVED lines=70> */
.L_x_495:
[----:B------:R-:W0:Y:S01]  /*2890*/  LDCU UR15, c[0x0][0x3e0] ;  /* 0x00007c00ff0f77ac */ /* 0x000e220008000800 */
[----:B------:R-:W-:Y:S02]  /*28a0*/  UIADD3 UR5, UPT, UPT, UR5, 0x1, URZ ;  /* 0x0000000105057890 */ /* 0x000fe4000fffe0ff */
[----:B0-----:R-:W-:-:S04]  /*28b0*/  ULOP3.LUT UR15, UR15, 0xffff, URZ, 0xc0, !UPT ;  /* 0x0000ffff0f0f7892 */ /* 0x001fc8000f8ec0ff */
[----:B------:R-:W-:-:S04]  /*28c0*/  USHF.R.U32.HI UR6, URZ, 0x3, UR15 ;  /* 0x00000003ff067899 */ /* 0x000fc8000801160f */
[----:B------:R-:W-:-:S09]  /*28d0*/  UISETP.NE.AND UP0, UPT, UR5, UR6, UPT ;  /* 0x000000060500728c */ /* 0x000fd2000bf05270 */
[----:B------:R-:W-:Y:S05]  /*28e0*/  BRA.U UP0, `(.L_x_501) ;  /* 0xffffffe900247547 */ /* 0x000fea000b83ffff */
.L_x_492:
        /* <DEDUP_REMOVED lines=10> */
[----:B------:R-:W-:Y:S01]  /*2990*/  MOV R2, UR7 ;  /* 0x0000000700027c02 */ /* 0x000fe20008000f00 */
[----:B------:R-:W-:Y:S02]  /*29a0*/  UIADD3 UR6, UPT, UPT, URZ, -UR6, URZ ;  /* 0x80000006ff067290 */ /* 0x000fe4000fffe0ff */
[----:B0-----:R-:W-:Y:S02]  /*29b0*/  UISETP.NE.AND UP0, UPT, UR5, URZ, UPT ;  /* 0x000000ff0500728c */ /* 0x001fe4000bf05270 */
[----:B------:R-:W-:-:S04]  /*29c0*/  ULOP3.LUT UR5, UR4, 0x7ffffffc, URZ, 0xc0, !UPT ;  /* 0x7ffffffc04057892 */ /* 0x000fc8000f8ec0ff */
[----:B------:R-:W-:-:S13]  /*29d0*/  PLOP3.LUT P0, PT, PT, PT, UP0, 0x80, 0x8 ;  /* 0x000000000008781c */ /* 0x000fda0003f0f008 */
.L_x_511:
        /* <DEDUP_REMOVED lines=27> */
.L_x_504:
[----:B-----5:R-:W-:-:S05]  /*2b90*/  HADD2 R14, R17, R16.H0_H0 ;  /* 0x20000010110e7230 */ /* 0x020fca0000000000 */
[----:B------:R-:W-:-:S05]  /*2ba0*/  PRMT R9, R17, R18, R14 ;  /* 0x0000001211097216 */ /* 0x000fca000000000e */
[----:B------:R-:W2:Y:S02]  /*2bb0*/  ATOM.E.CAS.STRONG.GPU PT, R14, [R12], R17, R9 ;  /* 0x000000110c0e738b */ /* 0x000ea400001ee109 */
[----:B--2---:R-:W-:Y:S02]  /*2bc0*/  ISETP.NE.U32.AND P1, PT, R14, R17, PT ;  /* 0x000000110e00720c */ /* 0x004fe40003f25070 */
[----:B------:R-:W-:-:S11]  /*2bd0*/  MOV R17, R14 ;  /* 0x0000000e00117202 */ /* 0x000fd60000000f00 */
[----:B------:R-:W-:Y:S05]  /*2be0*/  @P1 BRA `(.L_x_504) ;  /* 0xfffffffc00e81947 */ /* 0x000fea000383ffff */
[----:B------:R-:W-:Y:S05]  /*2bf0*/  BSYNC.RECONVERGENT B0 ;  /* 0x0000000000007941 */ /* 0x000fea0003800200 */
.L_x_503:
        /* <DEDUP_REMOVED lines=18> */
.L_x_506:
[----:B-----5:R-:W-:-:S05]  /*2d20*/  HADD2 R14, R15, R16.H0_H0 ;  /* 0x200000100f0e7230 */ /* 0x020fca0000000000 */
[----:B0-----:R-:W-:-:S05]  /*2d30*/  PRMT R9, R15, R17, R14 ;  /* 0x000000110f097216 */ /* 0x001fca000000000e */
[----:B------:R-:W2:Y:S02]  /*2d40*/  ATOM.E.CAS.STRONG.GPU PT, R14, [R12], R15, R9 ;  /* 0x0000000f0c0e738b */ /* 0x000ea400001ee109 */
[----:B--2---:R-:W-:Y:S02]  /*2d50*/  ISETP.NE.U32.AND P1, PT, R14, R15, PT ;  /* 0x0000000f0e00720c */ /* 0x004fe40003f25070 */
[----:B------:R-:W-:-:S11]  /*2d60*/  MOV R15, R14 ;  /* 0x0000000e000f7202 */ /* 0x000fd60000000f00 */
[----:B------:R-:W-:Y:S05]  /*2d70*/  @P1 BRA `(.L_x_506) ;  /* 0xfffffffc00e81947 */ /* 0x000fea000383ffff */
[----:B------:R-:W-:Y:S05]  /*2d80*/  BSYNC.RECONVERGENT B0 ;  /* 0x0000000000007941 */ /* 0x000fea0003800200 */
.L_x_505:
        /* <DEDUP_REMOVED lines=19> */
.L_x_508:
[----:B-----5:R-:W-:-:S05]  /*2ec0*/  HADD2 R14, R15, R16.H0_H0 ;  /* 0x200000100f0e7230 */ /* 0x020fca0000000000 */
[----:B0-----:R-:W-:-:S05]  /*2ed0*/  PRMT R9, R15, R17, R14 ;  /* 0x000000110f097216 */ /* 0x001fca000000000e */
[----:B------:R-:W2:Y:S02]  /*2ee0*/  ATOM.E.CAS.STRONG.GPU PT, R14, [R12], R15, R9 ;  /* 0x0000000f0c0e738b */ /* 0x000ea400001ee109 */
[----:B--2---:R-:W-:Y:S02]  /*2ef0*/  ISETP.NE.U32.AND P1, PT, R14, R15, PT ;  /* 0x0000000f0e00720c */ /* 0x004fe40003f25070 */
[----:B------:R-:W-:-:S11]  /*2f00*/  MOV R15, R14 ;  /* 0x0000000e000f7202 */ /* 0x000fd60000000f00 */
[----:B------:R-:W-:Y:S05]  /*2f10*/  @P1 BRA `(.L_x_508) ;  /* 0xfffffffc00e81947 */ /* 0x000fea000383ffff */
[----:B------:R-:W-:Y:S05]  /*2f20*/  BSYNC.RECONVERGENT B0 ;  /* 0x0000000000007941 */ /* 0x000fea0003800200 */
.L_x_507:
        /* <DEDUP_REMOVED lines=18> */
[----:B------:R-:W-:-:S07]  /*3050*/  F2FP.F16.F32.PACK_AB R12, RZ, R9 ;  /* 0x00000009ff0c723e */ /* 0x000fce00000000ff */
.L_x_510:
[----:B-----5:R-:W-:-:S05]  /*3060*/  HADD2 R10, R11, R12.H0_H0 ;  /* 0x2000000c0b0a7230 */ /* 0x020fca0000000000 */
[----:B------:R-:W-:-:S05]  /*3070*/  PRMT R3, R11, R13, R10 ;  /* 0x0000000d0b037216 */ /* 0x000fca000000000a */
[----:B------:R-:W2:Y:S02]  /*3080*/  ATOM.E.CAS.STRONG.GPU PT, R10, [R4], R11, R3 ;  /* 0x0000000b040a738b */ /* 0x000ea400001ee103 */
[----:B--2---:R-:W-:Y:S02]  /*3090*/  ISETP.NE.U32.AND P1, PT, R10, R11, PT ;  /* 0x0000000b0a00720c */ /* 0x004fe40003f25070 */
[----:B------:R-:W-:-:S11]  /*30a0*/  MOV R11, R10 ;  /* 0x0000000a000b7202 */ /* 0x000fd60000000f00 */
[----:B------:R-:W-:Y:S05]  /*30b0*/  @P1 BRA `(.L_x_510) ;  /* 0xfffffffc00e81947 */ /* 0x000fea000383ffff */
[----:B------:R-:W-:Y:S05]  /*30c0*/  BSYNC.RECONVERGENT B0 ;  /* 0x0000000000007941 */ /* 0x000fea0003800200 */
.L_x_509:
[----:B------:R-:W-:Y:S01]  /*30d0*/  UIADD3 UR6, UPT, UPT, UR6, 0x4, URZ ;  /* 0x0000000406067890 */ /* 0x000fe2000fffe0ff */
[----:B0-----:R-:W-:Y:S02]  /*30e0*/  IADD3 R0, PT, PT, R0, 0x10, RZ ;  /* 0x0000001000007810 */ /* 0x001fe40007ffe0ff */
[----:B------:R-:W-:Y:S01]  /*30f0*/  IADD3 R2, PT, PT, R2, 0x4, RZ ;  /* 0x0000000402027810 */ /* 0x000fe20007ffe0ff */
[----:B------:R-:W-:-:S09]  /*3100*/  UISETP.NE.AND UP0, UPT, UR6, URZ, UPT ;  /* 0x000000ff0600728c */ /* 0x000fd2000bf05270 */
[----:B------:R-:W-:Y:S05]  /*3110*/  BRA.U UP0, `(.L_x_511) ;  /* 0xfffffff900307547 */ /* 0x000fea000b83ffff */
.L_x_502:
        /* <DEDUP_REMOVED lines=8> */
.L_x_514:
        /* <DEDUP_REMOVED lines=10> */
[----:B--2---:R-:W-:-:S04]  /*3240*/  IMAD.WIDE.U32 R6, R11, 0x2, R6 ;  /* 0x000000020b067825 */ /* 0x004fc800078e0006 */
[----:B------:R-:W-:Y:S01]  /*3250*/  IMAD.MOV.U32 R11, RZ, RZ, R7 ;  /* 0x000000ffff0b7224 */ /* 0x000fe200078e0007 */
[C---:B------:R-:W-:Y:S02]  /*3260*/  LOP3.LUT R10, R6.reuse, 0xfffffffd, RZ, 0xc0, !PT ;  /* 0xfffffffd060a7812 */ /* 0x040fe400078ec0ff */
        /* <DEDUP_REMOVED lines=9> */
.L_x_513:
[----:B0----5:R-:W-:-:S05]  /*3300*/  HADD2 R0, R3, R2.H0_H0 ;  /* 0x2000000203007230 */ /* 0x021fca0000000000 */
[----:B------:R-:W-:-:S05]  /*3310*/  PRMT R5, R3, R4, R0 ;  /* 0x0000000403057216 */ /* 0x000fca0000000000 */
[----:B------:R-:W2:Y:S02]  /*3320*/  ATOM.E.CAS.STRONG.GPU PT, R0, [R10], R3, R5 ;  /* 0x000000030a00738b */ /* 0x000ea400001ee105 */
[----:B--2---:R-:W-:Y:S02]  /*3330*/  ISETP.NE.U32.AND P0, PT, R0, R3, PT ;  /* 0x000000030000720c */ /* 0x004fe40003f05070 */
[----:B------:R-:W-:-:S11]  /*3340*/  MOV R3, R0 ;  /* 0x0000000000037202 */ /* 0x000fd60000000f00 */
[----:B------:R-:W-:Y:S05]  /*3350*/  @P0 BRA `(.L_x_513) ;  /* 0xfffffffc00e80947 */ /* 0x000fea000383ffff */
[----:B------:R-:W-:Y:S05]  /*3360*/  BSYNC.RECONVERGENT B0 ;  /* 0x0000000000007941 */ /* 0x000fea0003800200 */
.L_x_512:
[----:B------:R-:W-:Y:S01]  /*3370*/  UIADD3 UR4, UPT, UPT, UR4, 0x1, URZ ;  /* 0x0000000104047890 */ /* 0x000fe2000fffe0ff */
[----:B------:R-:W-:Y:S01]  /*3380*/  IADD3 R9, PT, PT, R9, 0x1, RZ ;  /* 0x0000000109097810 */ /* 0x000fe20007ffe0ff */
[----:B------:R-:W-:Y:S02]  /*3390*/  UIADD3 UR7, UPT, UPT, UR7, 0x4, URZ ;  /* 0x0000000407077890 */ /* 0x000fe4000fffe0ff */
[----:B------:R-:W-:-:S09]  /*33a0*/  UISETP.NE.AND UP0, UPT, UR4, URZ, UPT ;  /* 0x000000ff0400728c */ /* 0x000fd2000bf05270 */
[----:B------:R-:W-:Y:S05]  /*33b0*/  BRA.U UP0, `(.L_x_514) ;  /* 0xfffffffd00787547 */ /* 0x000fea000b83ffff */
[----:B------:R-:W-:Y:S05]  /*33c0*/  EXIT ;  /* 0x000000000000794d */ /* 0x000fea0003800000 */
        .weak           $__internal_39_$__cuda_sm20_div_u16
        .type           $__internal_39_$__cuda_sm20_div_u16,@function
        .size           $__internal_39_$__cuda_sm20_div_u16,($__internal_40_$__cuda_sm20_div_u64 - $__internal_39_$__cuda_sm20_div_u16)
$__internal_39_$__cuda_sm20_div_u16:
        /* <DEDUP_REMOVED lines=18> */
[----:B------:R-:W-:Y:S06]  /*34f0*/  RET.REL.NODEC R4 `(_Z21moe_wna16_gemm_kernelI6__halfLi4ELi2EEvPKT_PS1_PKjS3_S6_PKfPKiSA_SA_tttjjjtttbb) ;  /* 0xffffffc804c07950 */ /* 0x000fec0003c3ffff */
        .weak           $__internal_40_$__cuda_sm20_div_u64
        .type           $__internal_40_$__cuda_sm20_div_u64,@function
        .size           $__internal_40_$__cuda_sm20_div_u64,($__internal_41_$__cuda_sm20_rem_u16 - $__internal_40_$__cuda_sm20_div_u64)
$__internal_40_$__cuda_sm20_div_u64:
        /* <DEDUP_REMOVED lines=69> */
[----:B------:R-:W-:Y:S06]  /*3950*/  RET.REL.NODEC R2 `(_Z21moe_wna16_gemm_kernelI6__halfLi4ELi2EEvPKT_PS1_PKjS3_S6_PKfPKiSA_SA_tttjjjtttbb) ;  /* 0xffffffc402a87950 */ /* 0x000fec0003c3ffff */
        .weak           $__internal_41_$__cuda_sm20_rem_u16
        .type           $__internal_41_$__cuda_sm20_rem_u16,@function
        .size           $__internal_41_$__cuda_sm20_rem_u16,(.L_x_588 - $__internal_41_$__cuda_sm20_rem_u16)
$__internal_41_$__cuda_sm20_rem_u16:
        /* <DEDUP_REMOVED lines=21> */
[----:B------:R-:W-:Y:S05]  /*3ab0*/  RET.REL.NODEC R4 `(_Z21moe_wna16_gemm_kernelI6__halfLi4ELi2EEvPKT_PS1_PKjS3_S6_PKfPKiSA_SA_tttjjjtttbb) ;  /* 0xffffffc404507950 */ /* 0x000fea0003c3ffff */
.L_x_515:
        /* <DEDUP_REMOVED lines=12> */
.L_x_588:


//--------------------- .text._Z21moe_wna16_gemm_kernelI6__halfLi4ELi1EEvPKT_PS1_PKjS3_S6_PKfPKiSA_SA_tttjjjtttbb --------------------------
	.section	.text._Z21moe_wna16_gemm_kernelI6__halfLi4ELi1EEvPKT_PS1_PKjS3_S6_PKfPKiSA_SA_tttjjjtttbb,"ax",@progbits
	.align	128
        .global         _Z21moe_wna16_gemm_kernelI6__halfLi4ELi1EEvPKT_PS1_PKjS3_S6_PKfPKiSA_SA_tttjjjtttbb
        .type           _Z21moe_wna16_gemm_kernelI6__halfLi4ELi1EEvPKT_PS1_PKjS3_S6_PKfPKiSA_SA_tttjjjtttbb,@function
        .size           _Z21moe_wna16_gemm_kernelI6__halfLi4ELi1EEvPKT_PS1_PKjS3_S6_PKfPKiSA_SA_tttjjjtttbb,(.L_x_590 - _Z21moe_wna16_gemm_kernelI6__halfLi4ELi1EEvPKT_PS1_PKjS3_S6_PKfPKiSA_SA_tttjjjtttbb)
        .other          _Z21moe_wna16_gemm_kernelI6__halfLi4ELi1EEvPKT_PS1_PKjS3_S6_PKfPKiSA_SA_tttjjjtttbb,@"STO_CUDA_ENTRY STV_DEFAULT"
_Z21moe_wna16_gemm_kernelI6__halfLi4ELi1EEvPKT_PS1_PKjS3_S6_PKfPKiSA_SA_tttjjjtttbb:
.text._Z21moe_wna16_gemm_kernelI6__halfLi4ELi1EEvPKT_PS1_PKjS3_S6_PKfPKiSA_SA_tttjjjtttbb:
        /* <DEDUP_REMOVED lines=58> */
[-C--:B------:R-:W-:Y:S02]  /*03a0*/  @!P1 IADD3 R2, PT, PT, R2, -R9.reuse, RZ ;  /* 0x8000000902029210 */ /* 0x080fe40007ffe0ff */
[----:B------:R-:W-:Y:S02]  /*03b0*/  @!P1 IADD3 R7, PT, PT, R7, 0x1, RZ ;  /* 0x0000000107079810 */ /* 0x000fe40007ffe0ff */
[----:B------:R-:W-:Y:S02]  /*03c0*/  ISETP.GE.U32.AND P0, PT, R2, R9, PT ;  /* 0x000000090200720c */ /* 0x000fe40003f06070 */
[----:B------:R-:W-:Y:S02]  /*03d0*/  SHF.R.U32.HI R2, RZ, 0x1, R4 ;  /* 0x00000001ff027819 */ /* 0x000fe40000011604 */
[----:B------:R-:W-:Y:S02]  /*03e0*/  ISETP.NE.AND P1, PT, RZ, UR13, PT ;  /* 0x0000000dff007c0c */ /* 0x000fe4000bf25270 */
[----:B------:R-:W-:-:S04]  /*03f0*/  LOP3.LUT R5, R2, 0x3, RZ, 0xc0, !PT ;  /* 0x0000000302057812 */ /* 0x000fc800078ec0ff */
[----:B------:R-:W-:-:S03]  /*0400*/  LOP3.LUT R6, R5, 0x3f8, R4, 0xf8, !PT ;  /* 0x000003f805067812 */ /* 0x000fc600078ef804 */
[----:B------:R-:W-:Y:S01]  /*0410*/  @P0 VIADD R7, R7, 0x1 ;  /* 0x0000000107070836 */ /* 0x000fe20000000000 */
[----:B------:R-:W-:Y:S02]  /*0420*/  LOP3.LUT R5, R6, 0x4, R3, 0xf8, !PT ;  /* 0x0000000406057812 */ /* 0x000fe400078ef803 */
[----:B0-----:R-:W-:Y:S02]  /*0430*/  LOP3.LUT R3, R8, 0xffff, RZ, 0xc0, !PT ;  /* 0x0000ffff08037812 */ /* 0x001fe400078ec0ff */
[----:B------:R-:W-:Y:S01]  /*0440*/  MOV R2, R7 ;  /* 0x0000000700027202 */ /* 0x000fe20000000f00 */
[----:B------:R-:W-:-:S03]  /*0450*/  VIADD R5, R5, UR11 ;  /* 0x0000000b05057c36 */ /* 0x000fc60008000000 */
[----:B------:R-:W-:Y:S02]  /*0460*/  @!P2 IADD3 R2, PT, PT, RZ, -R2, RZ ;  /* 0x80000002ff02a210 */ /* 0x000fe40007ffe0ff */
[----:B------:R-:W-:-:S07]  /*0470*/  @!P1 LOP3.LUT R2, RZ, UR13, RZ, 0x33, !PT ;  /* 0x0000000dff029c12 */ /* 0x000fce000f8e33ff */
.L_x_520:
[----:B0-----:R-:W0:Y:S01]  /*0480*/  LDCU.64 UR6, c[0x0][0x3b0] ;  /* 0x00007600ff0677ac */ /* 0x001e220008000a00 */
[----:B------:R-:W-:-:S04]  /*0490*/  UIADD3 UR4, UPT, UPT, UR20, UR5, URZ ;  /* 0x0000000514047290 */ /* 0x000fc8000fffe0ff */
[----:B0-----:R-:W-:Y:S01]  /*04a0*/  UIMAD.WIDE UR6, UR4, 0x4, UR6 ;  /* 0x00000004040678a5 */ /* 0x001fe2000f8e0206 */
[----:B------:R-:W-:-:S06]  /*04b0*/  IABS R12, R3 ;  /* 0x00000003000c7213 */ /* 0x000fcc0000000000 */
[----:B------:R-:W0:Y:S01]  /*04c0*/  LDCU UR4, c[0x0][0x3d0] ;  /* 0x00007a00ff0477ac */ /* 0x000e220008000800 */
[----:B---3--:R-:W-:Y:S02]  /*04d0*/  MOV R6, UR6 ;  /* 0x0000000600067c02 */ /* 0x008fe40008000f00 */
[----:B------:R-:W-:-:S05]  /*04e0*/  MOV R7, UR7 ;  /* 0x0000000700077c02 */ /* 0x000fca0008000f00 */
[----:B------:R1:W2:Y:S01]  /*04f0*/  LDG.E.CONSTANT R6, desc[UR18][R6.64] ;  /* 0x0000001206067981 */ /* 0x0002a2000c1e9900 */
[----:B------:R-:W3:Y:S01]  /*0500*/  I2F.RP R10, R12 ;  /* 0x0000000c000a7306 */ /* 0x000ee20000209400 */
[----:B------:R-:W-:-:S04]  /*0510*/  IABS R13, R3 ;  /* 0x00000003000d7213 */ /* 0x000fc80000000000 */
[----:B-1----:R-:W-:-:S03]  /*0520*/  IADD3 R7, PT, PT, RZ, -R13, RZ ;  /* 0x8000000dff077210 */ /* 0x002fc60007ffe0ff */
[----:B---3--:R-:W1:Y:S02]  /*0530*/  MUFU.RCP R10, R10 ;  /* 0x0000000a000a7308 */ /* 0x008e640000001000 */
[----:B-1----:R-:W-:-:S06]  /*0540*/  IADD3 R8, PT, PT, R10, 0xffffffe, RZ ;  /* 0x0ffffffe0a087810 */ /* 0x002fcc0007ffe0ff */
[----:B------:R1:W3:Y:S02]  /*0550*/  F2I.FTZ.U32.TRUNC.NTZ R9, R8 ;  /* 0x0000000800097305 */ /* 0x0002e4000021f000 */
[----:B-1----:R-:W-:Y:S02]  /*0560*/  HFMA2 R8, -RZ, RZ, 0, 0 ;  /* 0x00000000ff087431 */ /* 0x002fe400000001ff */
        /* <DEDUP_REMOVED lines=13> */
[----:B------:R-:W-:-:S04]  /*0640*/  @P0 IADD3 R9, PT, PT, R9, 0x1, RZ ;  /* 0x0000000109090810 */ /* 0x000fc80007ffe0ff */
[----:B------:R-:W-:Y:S02]  /*0650*/  @!P2 IADD3 R9, PT, PT, RZ, -R9, RZ ;  /* 0x80000009ff09a210 */ /* 0x000fe40007ffe0ff */
        /* <DEDUP_REMOVED lines=19> */
.L_x_519:
[----:B0-----:R-:W-:-:S04]  /*0790*/  IMAD R9, R11, UR13, RZ ;  /* 0x0000000d0b097c24 */ /* 0x001fc8000f8e02ff */
[----:B------:R-:W-:-:S05]  /*07a0*/  IMAD.IADD R10, R9, 0x1, R4 ;  /* 0x00000001090a7824 */ /* 0x000fca00078e0204 */
[----:B------:R-:W-:-:S04]  /*07b0*/  IADD3 R8, PT, PT, R10, UR11, RZ ;  /* 0x0000000b0a087c10 */ /* 0x000fc8000fffe0ff */
[----:B------:R-:W-:-:S04]  /*07c0*/  ISETP.GE.U32.AND P0, PT, R8, UR15, PT ;  /* 0x0000000f08007c0c */ /* 0x000fc8000bf06070 */
[----:B------:R-:W-:-:S13]  /*07d0*/  ISETP.GE.OR P0, PT, R10, UR9, P0 ;  /* 0x000000090a007c0c */ /* 0x000fda0008706670 */
[----:B------:R-:W-:Y:S05]  /*07e0*/  @P0 BRA `(.L_x_518) ;  /* 0x0000000000240947 */ /* 0x000fea0003800000 */
[----:B------:R-:W-:-:S05]  /*07f0*/  IADD3 R9, PT, PT, R12, R9, RZ ;  /* 0x000000090c097210 */ /* 0x000fca0007ffe0ff */
[----:B---3--:R-:W-:-:S06]  /*0800*/  IMAD.WIDE R8, R9, 0x2, R6 ;  /* 0x0000000209087825 */ /* 0x008fcc00078e0206 */
[----:B------:R-:W2:Y:S01]  /*0810*/  LDG.E.U16.CONSTANT R9, desc[UR18][R8.64] ;  /* 0x0000001208097981 */ /* 0x000ea2000c1e9500 */
[----:B------:R-:W-:Y:S02]  /*0820*/  IADD3 R10, PT, PT, R10, UR14, RZ ;  /* 0x0000000e0a0a7c10 */ /* 0x000fe4000fffe0ff */
[----:B------:R-:W-:Y:S02]  /*0830*/  IADD3 R11, PT, PT, R11, 0x1, RZ ;  /* 0x000000010b0b7810 */ /* 0x000fe40007ffe0ff */
[----:B------:R-:W-:Y:S02]  /*0840*/  LEA R10, R10, UR4, 0x1 ;  /* 0x000000040a0a7c11 */ /* 0x000fe4000f8e08ff */
[----:B------:R-:W-:-:S03]  /*0850*/  ISETP.NE.AND P0, PT, R11, R2, PT ;  /* 0x000000020b00720c */ /* 0x000fc60003f05270 */
[----:B--2---:R0:W-:Y:S10]  /*0860*/  STS.U16 [R10], R9 ;  /* 0x000000090a007388 */ /* 0x0041f40000000400 */
[----:B------:R-:W-:Y:S05]  /*0870*/  @P0 BRA `(.L_x_519) ;  /* 0xfffffffc00c40947 */ /* 0x000fea000383ffff */
.L_x_518:
[----:B------:R-:W-:Y:S05]  /*0880*/  BSYNC.RECONVERGENT B0 ;  /* 0x0000000000007941 */ /* 0x000fea0003800200 */
.L_x_517:
[----:B------:R-:W-:-:S09]  /*0890*/  UISETP.NE.AND UP0, UPT, UR5, UR8, UPT ;  /* 0x000000080500728c */ /* 0x000fd2000bf05270 */
[----:B------:R-:W-:Y:S05]  /*08a0*/  BRA.U UP0, `(.L_x_520) ;  /* 0xfffffff900f47547 */ /* 0x000fea000b83ffff */
[----:B------:R-:W-:-:S05]  /*08b0*/  UMOV UR4, UR8 ;  /* 0x0000000800047c82 */ /* 0x000fca0008000000 */
.L_x_516:
        /* <DEDUP_REMOVED lines=14> */
[----:B------:R-:W-:-:S05]  /*09a0*/  IMAD.U32 R3, RZ, RZ, UR5 ;  /* 0x00000005ff037e24 */ /* 0x000fca000f8e00ff */
[----:B------:R-:W-:-:S04]  /*09b0*/  IADD3 R3, PT, PT, R3, UR13, RZ ;  /* 0x0000000d03037c10 */ /* 0x000fc8000fffe0ff */
        /* <DEDUP_REMOVED lines=8> */
[----:B-1----:R-:W-:-:S05]  /*0a40*/  IADD3 R7, PT, PT, RZ, -R3, RZ ;  /* 0x80000003ff077210 */ /* 0x002fca0007ffe0ff */
[----:B------:R-:W-:-:S04]  /*0a50*/  IMAD R7, R7, UR6, RZ ;  /* 0x0000000607077c24 */ /* 0x000fc8000f8e02ff */
[----:B------:R-:W-:Y:S01]  /*0a60*/  IMAD.HI.U32 R2, R3, R7, R2 ;  /* 0x0000000703027227 */ /* 0x000fe200078e0002 */
[----:B------:R-:W-:Y:S02]  /*0a70*/  MOV R3, UR13 ;  /* 0x0000000d00037c02 */ /* 0x000fe40008000f00 */
[----:B------:R-:W-:-:S03]  /*0a80*/  MOV R7, RZ ;  /* 0x000000ff00077202 */ /* 0x000fc60000000f00 */
[----:B------:R-:W-:-:S04]  /*0a90*/  IMAD.HI.U32 R6, R2, UR12, RZ ;  /* 0x0000000c02067c27 */ /* 0x000fc8000f8e00ff */
[----:B------:R-:W-:Y:S01]  /*0aa0*/  IMAD.U32 R2, RZ, RZ, UR12 ;  /* 0x0000000cff027e24 */ /* 0x000fe2000f8e00ff */
[----:B------:R-:W-:-:S05]  /*0ab0*/  IADD3 R3, PT, PT, RZ, -R6, RZ ;  /* 0x80000006ff037210 */ /* 0x000fca0007ffe0ff */
[----:B------:R-:W-:-:S05]  /*0ac0*/  IMAD R2, R3, UR6, R2 ;  /* 0x0000000603027c24 */ /* 0x000fca000f8e0202 */
[----:B------:R-:W-:-:S13]  /*0ad0*/  ISETP.GE.U32.AND P0, PT, R2, UR6, PT ;  /* 0x0000000602007c0c */ /* 0x000fda000bf06070 */
[----:B------:R-:W-:Y:S02]  /*0ae0*/  @P0 IADD3 R2, PT, PT, R2, -UR6, RZ ;  /* 0x8000000602020c10 */ /* 0x000fe4000fffe0ff */
[----:B------:R-:W-:Y:S02]  /*0af0*/  @P0 IADD3 R6, PT, PT, R6, 0x1, RZ ;  /* 0x0000000106060810 */ /* 0x000fe40007ffe0ff */
[----:B------:R-:W-:-:S13]  /*0b00*/  ISETP.GE.U32.AND P1, PT, R2, UR6, PT ;  /* 0x0000000602007c0c */ /* 0x000fda000bf26070 */
[----:B------:R-:W-:Y:S01]  /*0b10*/  @P1 VIADD R6, R6, 0x1 ;  /* 0x0000000106061836 */ /* 0x000fe20000000000 */
[----:B------:R-:W-:Y:S01]  /*0b20*/  @!P2 LOP3.LUT R6, RZ, UR6, RZ, 0x33, !PT ;  /* 0x00000006ff06ac12 */ /* 0x000fe2000f8e33ff */
[----:B------:R-:W-:Y:S06]  /*0b30*/  BRA `(.L_x_522) ;  /* 0x0000000000087947 */ /* 0x000fec0003800000 */
.L_x_521:
[----:B------:R-:W-:-:S07]  /*0b40*/  MOV R2, 0xb60 ;  /* 0x00000b6000027802 */ /* 0x000fce0000000f00 */
[----:B0--3--:R-:W-:Y:S05]  /*0b50*/  CALL.REL.NOINC `($__internal_42_$__cuda_sm20_div_u64) ;  /* 0x0000002400ec7944 */ /* 0x009fea0003c00000 */
.L_x_522:
        /* <DEDUP_REMOVED lines=10> */
[----:B0-----:R-:W-:Y:S01]  /*0c00*/  IMAD.MOV.U32 R8, RZ, RZ, RZ ;  /* 0x000000ffff087224 */ /* 0x001fe200078e00ff */
[----:B-1----:R-:W-:-:S05]  /*0c10*/  IADD3 R2, PT, PT, RZ, -R9, RZ ;  /* 0x80000009ff027210 */ /* 0x002fca0007ffe0ff */
        /* <DEDUP_REMOVED lines=12> */
[----:B------:R-:W-:-:S04]  /*0ce0*/  @P1 IADD3 R5, PT, PT, R5, 0x1, RZ ;  /* 0x0000000105051810 */ /* 0x000fc80007ffe0ff */
        /* <DEDUP_REMOVED lines=9> */
[----:B------:R-:W1:Y:S01]  /*0d80*/  @!P1 I2F.F16 R5, 0x8 ;  /* 0x0000000800059906 */ /* 0x000e620000200c00 */
[----:B------:R-:W-:Y:S01]  /*0d90*/  @!P1 IMAD.MOV.U32 R12, RZ, RZ, RZ ;  /* 0x000000ffff0c9224 */ /* 0x000fe200078e00ff */
        /* <DEDUP_REMOVED lines=11> */
[----:B--2---:R-:W-:Y:S01]  /*0e50*/  IADD3 R10, PT, PT, R12, 0xffffffe, RZ ;  /* 0x0ffffffe0c0a7810 */ /* 0x004fe20007ffe0ff */
[----:B------:R-:W-:-:S05]  /*0e60*/  IMAD.MOV R12, RZ, RZ, -R17 ;  /* 0x000000ffff0c7224 */ /* 0x000fca00078e0a11 */
[----:B------:R2:W3:Y:S02]  /*0e70*/  F2I.FTZ.U32.TRUNC.NTZ R11, R10 ;  /* 0x0000000a000b7305 */ /* 0x0004e4000021f000 */
[----:B--2---:R-:W-:Y:S01]  /*0e80*/  HFMA2 R10, -RZ, RZ, 0, 0 ;  /* 0x00000000ff0a7431 */ /* 0x004fe200000001ff */
[----:B---3--:R-:W-:-:S05]  /*0e90*/  IADD3 R14, PT, PT, RZ, -R11, RZ ;  /* 0x8000000bff0e7210 */ /* 0x008fca0007ffe0ff */
[----:B------:R-:W-:Y:S01]  /*0ea0*/  IMAD R15, R14, R13, RZ ;  /* 0x0000000d0e0f7224 */ /* 0x000fe200078e02ff */
[----:B------:R-:W-:-:S03]  /*0eb0*/  MOV R14, R16 ;  /* 0x00000010000e7202 */ /* 0x000fc60000000f00 */
[----:B------:R-:W-:Y:S01]  /*0ec0*/  IMAD.HI.U32 R11, R11, R15, R10 ;  /* 0x0000000f0b0b7227 */ /* 0x000fe200078e000a */
[----:B------:R-:W-:-:S05]  /*0ed0*/  IADD3 R10, PT, PT, RZ, -R9, RZ ;  /* 0x80000009ff0a7210 */ /* 0x000fca0007ffe0ff */
[----:B------:R-:W-:-:S04]  /*0ee0*/  IMAD.HI.U32 R11, R11, R14, RZ ;  /* 0x0000000e0b0b7227 */ /* 0x000fc800078e00ff */
[----:B------:R-:W-:Y:S02]  /*0ef0*/  IMAD R12, R11, R12, R14 ;  /* 0x0000000c0b0c7224 */ /* 0x000fe400078e020e */
[----:B------:R-:W-:-:S03]  /*0f00*/  IMAD R10, R3, R10, UR12 ;  /* 0x0000000c030a7e24 */ /* 0x000fc6000f8e020a */
[----:B------:R-:W-:Y:S02]  /*0f10*/  ISETP.GT.U32.AND P6, PT, R13, R12, PT ;  /* 0x0000000c0d00720c */ /* 0x000fe40003fc4070 */
[----:B------:R-:W-:-:S11]  /*0f20*/  ISETP.GE.U32.AND P4, PT, R10, R3, PT ;  /* 0x000000030a00720c */ /* 0x000fd60003f86070 */
[----:B------:R-:W-:Y:S02]  /*0f30*/  @!P6 IADD3 R12, PT, PT, R12, -R13, RZ ;  /* 0x8000000d0c0ce210 */ /* 0x000fe40007ffe0ff */
[----:B------:R-:W-:Y:S02]  /*0f40*/  @P4 IADD3 R10, PT, PT, R10, -R3, RZ ;  /* 0x800000030a0a4210 */ /* 0x000fe40007ffe0ff */
[----:B------:R-:W-:Y:S02]  /*0f50*/  ISETP.GE.U32.AND P5, PT, R12, R13, PT ;  /* 0x0000000d0c00720c */ /* 0x000fe40003fa6070 */
[----:B------:R-:W-:Y:S02]  /*0f60*/  LOP3.LUT R12, R3, UR11, RZ, 0x3c, !PT ;  /* 0x0000000b030c7c12 */ /* 0x000fe4000f8e3cff */
[----:B------:R-:W-:Y:S02]  /*0f70*/  ISETP.GE.U32.AND P2, PT, R10, R3, PT ;  /* 0x000000030a00720c */ /* 0x000fe40003f46070 */
[----:B------:R-:W-:-:S02]  /*0f80*/  ISETP.GE.AND P3, PT, R12, RZ, PT ;  /* 0x000000ff0c00720c */ /* 0x000fc40003f66270 */
[----:B------:R-:W-:Y:S02]  /*0f90*/  @!P6 IADD3 R11, PT, PT, R11, 0x1, RZ ;  /* 0x000000010b0be810 */ /* 0x000fe40007ffe0ff */
[----:B------:R-:W-:Y:S02]  /*0fa0*/  @P4 IADD3 R9, PT, PT, R9, 0x1, RZ ;  /* 0x0000000109094810 */ /* 0x000fe40007ffe0ff */
[----:B------:R-:W-:Y:S01]  /*0fb0*/  ISETP.NE.AND P4, PT, R3, RZ, PT ;  /* 0x000000ff0300720c */ /* 0x000fe20003f85270 */
[----:B------:R-:W-:Y:S01]  /*0fc0*/  @P5 VIADD R11, R11, 0x1 ;  /* 0x000000010b0b5836 */ /* 0x000fe20000000000 */
[----:B------:R-:W-:-:S03]  /*0fd0*/  LEA.HI R3, R0, R0, RZ, 0x1 ;  /* 0x0000000000037211 */ /* 0x000fc600078f08ff */
[----:B------:R-:W-:Y:S02]  /*0fe0*/  @P2 IADD3 R9, PT, PT, R9, 0x1, RZ ;  /* 0x0000000109092810 */ /* 0x000fe40007ffe0ff */
[----:B------:R-:W-:Y:S02]  /*0ff0*/  @!P3 IADD3 R11, PT, PT, RZ, -R11, RZ ;  /* 0x8000000bff0bb210 */ /* 0x000fe40007ffe0ff */
[C---:B------:R-:W-:Y:S02]  /*1000*/  SEL R10, R8.reuse, R9, !P0 ;  /* 0x00000009080a7207 */ /* 0x040fe40004000000 */
[----:B------:R-:W-:Y:S02]  /*1010*/  SEL R8, R8, R11, !P4 ;  /* 0x0000000b08087207 */ /* 0x000fe40006000000 */
[----:B------:R-:W-:-:S05]  /*1020*/  SHF.R.S32.HI R3, RZ, 0x1, R3 ;  /* 0x00000001ff037819 */ /* 0x000fca0000011403 */
[----:B------:R-:W-:Y:S01]  /*1030*/  IMAD R3, R3, R10, R8 ;  /* 0x0000000a03037224 */ /* 0x000fe200078e0208 */
[----:B------:R-:W-:-:S04]  /*1040*/  LOP3.LUT R8, R7, 0x7fffffff, RZ, 0xc0, !PT ;  /* 0x7fffffff07087812 */ /* 0x000fc800078ec0ff */
[----:B0-----:R-:W-:Y:S02]  /*1050*/  IADD3 R6, P0, P2, R3, UR6, R6 ;  /* 0x0000000603067c10 */ /* 0x001fe4000fa1e006 */
[----:B------:R-:W-:-:S04]  /*1060*/  SHF.R.S32.HI R3, RZ, 0x1f, R3 ;  /* 0x0000001fff037819 */ /* 0x000fc80000011403 */
[----:B------:R-:W-:-:S05]  /*1070*/  IADD3.X R7, PT, PT, R3, UR7, R8, P0, P2 ;  /* 0x0000000703077c10 */ /* 0x000fca00087e4408 */
[----:B------:R0:W5:Y:S02]  /*1080*/  LDG.E.U8.CONSTANT R12, desc[UR18][R6.64] ;  /* 0x00000012060c7981 */ /* 0x000164000c1e9100 */
.L_x_523:
        /* <DEDUP_REMOVED lines=19> */
.L_x_532:
        /* <DEDUP_REMOVED lines=18> */
[----:B------:R-:W-:-:S03]  /*12e0*/  MOV R5, UR15 ;  /* 0x0000000f00057c02 */ /* 0x000fc60008000f00 */
[----:B------:R-:W-:-:S06]  /*12f0*/  IMAD.WIDE R4, R7, 0x10, R4 ;  /* 0x0000001007047825 */ /* 0x000fcc00078e0204 */
[----:B------:R-:W2:Y:S04]  /*1300*/  LDG.E.128.CONSTANT R4, desc[UR18][R4.64] ;  /* 0x0000001204047981 */ /* 0x000ea8000c1e9d00 */
[----:B--2---:R2:W-:Y:S02]  /*1310*/  STL.128 [R1+0x100], R4 ;  /* 0x0001000401007387 */ /* 0x0045e40000100c00 */
.L_x_525:
[----:B------:R-:W-:-:S07]  /*1320*/  MOV R9, 0x1340 ;  /* 0x0000134000097802 */ /* 0x000fce0000000f00 */
[----:B012---:R-:W-:Y:S05]  /*1330*/  CALL.REL.NOINC `($__internal_43_$__cuda_sm20_rem_u16) ;  /* 0x0000002400047944 */ /* 0x007fea0003c00000 */
        /* <DEDUP_REMOVED lines=10> */
[----:B------:R-:W-:Y:S01]  /*13e0*/  UISETP.NE.AND UP0, UPT, UR5, URZ, UPT ;  /* 0x000000ff0500728c */ /* 0x000fe2000bf05270 */
[----:B------:R-:W-:Y:S01]  /*13f0*/  MOV R9, 0x64006400 ;  /* 0x6400640000097802 */ /* 0x000fe20000000f00 */
[----:B------:R-:W-:Y:S01]  /*1400*/  HFMA2 R6, -RZ, RZ, 0, 0.0625 ;  /* 0x00002c00ff067431 */ /* 0x000fe200000001ff */
[----:B--2---:R-:W-:Y:S02]  /*1410*/  SHF.R.S32.HI R5, RZ, 0x8, R4 ;  /* 0x00000008ff057819 */ /* 0x004fe40000011404 */
[C-C-:B------:R-:W-:Y:S02]  /*1420*/  LOP3.LUT R12, R4.reuse, 0xf000f0, R9.reuse, 0xea, !PT ;  /* 0x00f000f0040c7812 */ /* 0x140fe400078eea09 */
[C-C-:B------:R-:W-:Y:S02]  /*1430*/  LOP3.LUT R11, R5.reuse, 0xf000f0, R9.reuse, 0xea, !PT ;  /* 0x00f000f0050b7812 */ /* 0x140fe400078eea09 */
[--C-:B------:R-:W-:Y:S01]  /*1440*/  LOP3.LUT R10, R4, 0xf000f, R9.reuse, 0xea, !PT ;  /* 0x000f000f040a7812 */ /* 0x100fe200078eea09 */
[-C--:B------:R-:W-:Y:S01]  /*1450*/  HFMA2 R12, R12, R6.reuse.H0_H0, -64, -64 ;  /* 0xd400d4000c0c7431 */ /* 0x080fe20000040006 */
[----:B------:R-:W-:Y:S01]  /*1460*/  LOP3.LUT R9, R5, 0xf000f, R9, 0xea, !PT ;  /* 0x000f000f05097812 */ /* 0x000fe200078eea09 */
[----:B------:R-:W-:-:S02]  /*1470*/  HFMA2 R11, R11, R6.H0_H0, -64, -64 ;  /* 0xd400d4000b0b7431 */ /* 0x000fc40000040006 */
        /* <DEDUP_REMOVED lines=12> */
[-C--:B------:R-:W-:Y:S01]  /*1540*/  HMUL2 R13, R13, R2.reuse.H0_H0 ;  /* 0x200000020d0d7232 */ /* 0x080fe20000000000 */
[----:B------:R-:W-:Y:S01]  /*1550*/  ULOP3.LUT UR23, UR4, 0x7ffffffc, URZ, 0xc0, !UPT ;  /* 0x7ffffffc04177892 */ /* 0x000fe2000f8ec0ff */
[----:B------:R-:W-:-:S02]  /*1560*/  HMUL2 R14, R14, R2.H0_H0 ;  /* 0x200000020e0e7232 */ /* 0x000fc40000000000 */
[-C--:B------:R-:W-:Y:S02]  /*1570*/  HMUL2 R15, R15, R2.reuse.H0_H0 ;  /* 0x200000020f0f7232 */ /* 0x080fe40000000000 */
[----:B------:R-:W-:Y:S01]  /*1580*/  HMUL2 R16, R16, R2.H0_H0 ;  /* 0x2000000210107232 */ /* 0x000fe20000000000 */
[----:B0-----:R-:W-:-:S03]  /*1590*/  ULEA UR25, UR14, UR6, 0x18 ;  /* 0x000000060e197291 */ /* 0x001fc6000f8ec0ff */
[----:B------:R-:W-:-:S09]  /*15a0*/  UMOV UR6, URZ ;  /* 0x000000ff00067c82 */ /* 0x000fd20008000000 */
.L_x_529:
        /* <DEDUP_REMOVED lines=25> */
[----:B0-----:R-:W-:-:S04]  /*1740*/  HFMA2 R7, R13, R4, RZ ;  /* 0x000000040d077231 */ /* 0x001fc800000000ff */
[----:B------:R-:W-:Y:S02]  /*1750*/  HFMA2 R17, R14, R5, R7 ;  /* 0x000000050e117231 */ /* 0x000fe40000000007 */
[----:B------:R-:W0:Y:S01]  /*1760*/  LDS.64 R4, [UR15+0x8] ;  /* 0x0000080fff047984 */ /* 0x000e220008000a00 */
[----:B-1----:R-:W-:-:S03]  /*1770*/  HFMA2 R20, R13, R20, RZ.H0_H0 ;  /* 0x000000140d147231 */ /* 0x002fc600000400ff */
[----:B------:R-:W1:Y:S01]  /*1780*/  LDS R7, [UR16+0x8] ;  /* 0x00000810ff077984 */ /* 0x000e620008000800 */
[----:B--2---:R-:W-:-:S03]  /*1790*/  HFMA2 R18, R13, R6, RZ ;  /* 0x000000060d127231 */ /* 0x004fc600000000ff */
[----:B------:R-:W2:Y:S01]  /*17a0*/  LDS R6, [UR17+0x8] ;  /* 0x00000811ff067984 */ /* 0x000ea20008000800 */
[----:B---3--:R-:W-:-:S03]  /*17b0*/  HFMA2 R19, R14, R19, R20 ;  /* 0x000000130e137231 */ /* 0x008fc60000000014 */
[----:B------:R-:W3:Y:S01]  /*17c0*/  LDS R20, [UR14+0x8] ;  /* 0x0000080eff147984 */ /* 0x000ee20008000800 */
[C---:B----4-:R-:W-:Y:S02]  /*17d0*/  HFMA2 R18, R14.reuse, R25, R18 ;  /* 0x000000190e127231 */ /* 0x050fe40000000012 */
[----:B-----5:R-:W-:Y:S02]  /*17e0*/  HFMA2 R25, R13, R21, RZ ;  /* 0x000000150d197231 */ /* 0x020fe400000000ff */
[----:B------:R-:W4:Y:S01]  /*17f0*/  LDS R21, [UR14+0xc] ;  /* 0x00000c0eff157984 */ /* 0x000f220008000800 */
[----:B------:R-:W-:Y:S01]  /*1800*/  ULEA UR14, UR6, UR21, 0x2 ;  /* 0x00000015060e7291 */ /* 0x000fe2000f8e10ff */
[----:B------:R-:W-:Y:S01]  /*1810*/  HFMA2 R23, R14, R23, R25 ;  /* 0x000000170e177231 */ /* 0x000fe20000000019 */
[----:B------:R-:W-:-:S04]  /*1820*/  UIADD3 UR6, UPT, UPT, UR6, 0x4, URZ ;  /* 0x0000000406067890 */ /* 0x000fc8000fffe0ff */
[----:B------:R-:W-:Y:S01]  /*1830*/  UISETP.NE.AND UP0, UPT, UR6, UR23, UPT ;  /* 0x000000170600728c */ /* 0x000fe2000bf05270 */
[----:B0-----:R-:W-:-:S04]  /*1840*/  HFMA2 R17, R15, R4, R17 ;  /* 0x000000040f117231 */ /* 0x001fc80000000011 */
[----:B------:R-:W-:Y:S02]  /*1850*/  HFMA2 R17, R16, R5, R17 ;  /* 0x0000000510117231 */ /* 0x000fe40000000011 */
[----:B-1----:R-:W-:-:S03]  /*1860*/  HFMA2 R18, R15, R7, R18 ;  /* 0x000000070f127231 */ /* 0x002fc60000000012 */
[----:B------:R-:W-:Y:S02]  /*1870*/  HADD2.F32 R4, -RZ, R17.H0_H0 ;  /* 0x20000011ff047230 */ /* 0x000fe40000004100 */
[C---:B--2---:R-:W-:Y:S02]  /*1880*/  HFMA2 R19, R15.reuse, R6, R19 ;  /* 0x000000060f137231 */ /* 0x044fe40000000013 */
[C---:B------:R-:W-:Y:S02]  /*1890*/  HFMA2 R18, R16.reuse, R24, R18 ;  /* 0x0000001810127231 */ /* 0x040fe40000000012 */
[----:B------:R-:W-:Y:S02]  /*18a0*/  HADD2.F32 R17, -RZ, R17.H1_H1 ;  /* 0x30000011ff117230 */ /* 0x000fe40000004100 */
[----:B---3--:R-:W-:Y:S02]  /*18b0*/  HFMA2 R23, R15, R20, R23 ;  /* 0x000000140f177231 */ /* 0x008fe40000000017 */
[----:B------:R-:W-:-:S02]  /*18c0*/  HFMA2 R19, R16, R22, R19 ;  /* 0x0000001610137231 */ /* 0x000fc40000000013 */
[--C-:B------:R-:W-:Y:S02]  /*18d0*/  HADD2.F32 R5, -RZ, R18.reuse.H0_H0 ;  /* 0x20000012ff057230 */ /* 0x100fe40000004100 */
[----:B------:R-:W-:Y:S01]  /*18e0*/  FADD.FTZ R4, R4, R17 ;  /* 0x0000001104047221 */ /* 0x000fe20000010000 */
[----:B------:R-:W-:Y:S02]  /*18f0*/  HADD2.F32 R18, -RZ, R18.H1_H1 ;  /* 0x30000012ff127230 */ /* 0x000fe40000004100 */
[----:B------:R-:W-:Y:S02]  /*1900*/  HADD2.F32 R6, -RZ, R19.H0_H0 ;  /* 0x20000013ff067230 */ /* 0x000fe40000004100 */
[----:B----4-:R-:W-:Y:S02]  /*1910*/  HFMA2 R23, R16, R21, R23 ;  /* 0x0000001510177231 */ /* 0x010fe40000000017 */
[----:B------:R-:W-:Y:S02]  /*1920*/  HADD2.F32 R19, -RZ, R19.H1_H1 ;  /* 0x30000013ff137230 */ /* 0x000fe40000004100 */
[----:B------:R-:W-:Y:S01]  /*1930*/  FADD.FTZ R5, R5, R18 ;  /* 0x0000001205057221 */ /* 0x000fe20000010000 */
[----:B------:R-:W-:-:S02]  /*1940*/  HADD2.F32 R7, -RZ, R23.H0_H0 ;  /* 0x20000017ff077230 */ /* 0x000fc40000004100 */
[----:B------:R-:W-:Y:S01]  /*1950*/  FADD.FTZ R6, R6, R19 ;  /* 0x0000001306067221 */ /* 0x000fe20000010000 */
[----:B------:R-:W-:-:S05]  /*1960*/  HADD2.F32 R20, -RZ, R23.H1_H1 ;  /* 0x30000017ff147230 */ /* 0x000fca0000004100 */
[----:B------:R-:W-:-:S05]  /*1970*/  FADD.FTZ R7, R7, R20 ;  /* 0x0000001407077221 */ /* 0x000fca0000010000 */
[----:B------:R0:W-:Y:S01]  /*1980*/  STL.128 [UR14], R4 ;  /* 0x00000004ff007987 */ /* 0x0001e20008100c0e */
[----:B------:R-:W-:Y:S05]  /*1990*/  BRA.U UP0, `(.L_x_529) ;  /* 0xfffffffd00047547 */ /* 0x000fea000b83ffff */
[----:B------:R-:W-:-:S05]  /*19a0*/  UMOV UR6, UR23 ;  /* 0x0000001700067c82 */ /* 0x000fca0008000000 */
.L_x_528:
        /* <DEDUP_REMOVED lines=8> */
[-C--:B------:R-:W-:Y:S02]  /*1a30*/  HMUL2 R7, R7, R2.reuse.H0_H0 ;  /* 0x2000000207077232 */ /* 0x080fe40000000000 */
        /* <DEDUP_REMOVED lines=56> */
.L_x_527:
        /* <DEDUP_REMOVED lines=9> */
[-C--:B------:R-:W-:Y:S01]  /*1e50*/  HMUL2 R13, R13, R2.reuse.H0_H0 ;  /* 0x200000020d0d7232 */ /* 0x080fe20000000000 */
        /* <DEDUP_REMOVED lines=12> */
.L_x_531:
        /* <DEDUP_REMOVED lines=26> */
[C---:B0-----:R-:W-:Y:S02]  /*20c0*/  HFMA2 R22, R13.reuse, R20, RZ.H0_H0 ;  /* 0x000000140d167231 */ /* 0x041fe400000400ff */
[----:B-1----:R-:W-:-:S02]  /*20d0*/  HFMA2 R19, R13, R14, RZ ;  /* 0x0000000e0d137231 */ /* 0x002fc400000000ff */
[----:B---3--:R-:W-:Y:S02]  /*20e0*/  HFMA2 R20, R13, R24, RZ.H0_H0 ;  /* 0x000000180d147231 */ /* 0x008fe400000400ff */
[C---:B------:R-:W-:Y:S01]  /*20f0*/  HFMA2 R19, R16.reuse, R15, R19 ;  /* 0x0000000f10137231 */ /* 0x040fe20000000013 */
[----:B------:R-:W0:Y:S01]  /*2100*/  LDS R24, [UR25+0x8] ;  /* 0x00000819ff187984 */ /* 0x000e220008000800 */
[----:B----4-:R-:W-:-:S03]  /*2110*/  HFMA2 R22, R16, R21, R22 ;  /* 0x0000001510167231 */ /* 0x010fc60000000016 */
[----:B------:R-:W1:Y:S01]  /*2120*/  LDS R21, [UR17+0x8] ;  /* 0x00000811ff157984 */ /* 0x000e620008000800 */
[----:B-----5:R-:W-:-:S03]  /*2130*/  HFMA2 R20, R16, R25, R20 ;  /* 0x0000001910147231 */ /* 0x020fc60000000014 */
[----:B------:R-:W3:Y:S01]  /*2140*/  LDS R25, [UR23+0x8] ;  /* 0x00000817ff197984 */ /* 0x000ee20008000800 */
[----:B------:R-:W-:-:S03]  /*2150*/  HFMA2 R23, R13, R23, RZ ;  /* 0x000000170d177231 */ /* 0x000fc600000000ff */
[----:B------:R-:W4:Y:S01]  /*2160*/  LDS.64 R14, [UR16+0x8] ;  /* 0x00000810ff0e7984 */ /* 0x000f220008000a00 */
[----:B------:R-:W-:-:S04]  /*2170*/  HFMA2 R23, R16, R27, R23 ;  /* 0x0000001b10177231 */ /* 0x000fc80000000017 */
[C---:B0-----:R-:W-:Y:S02]  /*2180*/  HFMA2 R23, R17.reuse, R24, R23 ;  /* 0x0000001811177231 */ /* 0x041fe40000000017 */
[C---:B-1----:R-:W-:Y:S02]  /*2190*/  HFMA2 R22, R17.reuse, R21, R22 ;  /* 0x0000001511167231 */ /* 0x042fe40000000016 */
[C---:B---3--:R-:W-:Y:S02]  /*21a0*/  HFMA2 R20, R17.reuse, R25, R20 ;  /* 0x0000001911147231 */ /* 0x048fe40000000014 */
[----:B------:R-:W0:Y:S01]  /*21b0*/  LDS R25, [UR17+0xc] ;  /* 0x00000c11ff197984 */ /* 0x000e220008000800 */
[----:B----4-:R-:W-:-:S03]  /*21c0*/  HFMA2 R21, R17, R14, R19 ;  /* 0x0000000e11157231 */ /* 0x010fc60000000013 */
[----:B------:R-:W1:Y:S01]  /*21d0*/  LDS R19, [UR23+0xc] ;  /* 0x00000c17ff137984 */ /* 0x000e620008000800 */
[----:B------:R-:W-:-:S03]  /*21e0*/  HFMA2 R21, R18, R15, R21 ;  /* 0x0000000f12157231 */ /* 0x000fc60000000015 */
[----:B------:R-:W3:Y:S01]  /*21f0*/  LDS R14, [UR25+0xc] ;  /* 0x00000c19ff0e7984 */ /* 0x000ee20008000800 */
[C---:B0-----:R-:W-:Y:S02]  /*2200*/  HFMA2 R22, R18.reuse, R25, R22 ;  /* 0x0000001912167231 */ /* 0x041fe40000000016 */
[----:B-1----:R-:W-:-:S03]  /*2210*/  HFMA2 R20, R18, R19, R20 ;  /* 0x0000001312147231 */ /* 0x002fc60000000014 */
[--C-:B------:R-:W-:Y:S02]  /*2220*/  HADD2.F32 R15, -RZ, R22.reuse.H0_H0 ;  /* 0x20000016ff0f7230 */ /* 0x100fe40000004100 */
[----:B------:R-:W-:Y:S02]  /*2230*/  HADD2.F32 R22, -RZ, R22.H1_H1 ;  /* 0x30000016ff167230 */ /* 0x000fe40000004100 */
[----:B---3--:R-:W-:Y:S02]  /*2240*/  HFMA2 R23, R18, R14, R23 ;  /* 0x0000000e12177231 */ /* 0x008fe40000000017 */
[----:B------:R-:W-:Y:S02]  /*2250*/  HADD2.F32 R14, -RZ, R21.H0_H0 ;  /* 0x20000015ff0e7230 */ /* 0x000fe40000004100 */
[----:B------:R-:W-:Y:S02]  /*2260*/  HADD2.F32 R19, -RZ, R20.H0_H0 ;  /* 0x20000014ff137230 */ /* 0x000fe40000004100 */
[----:B------:R-:W-:Y:S01]  /*2270*/  FADD.FTZ R22, R15, R22 ;  /* 0x000000160f167221 */ /* 0x000fe20000010000 */
[----:B------:R-:W-:-:S02]  /*2280*/  HADD2.F32 R24, -RZ, R23.H0_H0 ;  /* 0x20000017ff187230 */ /* 0x000fc40000004100 */
[----:B------:R-:W-:Y:S02]  /*2290*/  HADD2.F32 R21, -RZ, R21.H1_H1 ;  /* 0x30000015ff157230 */ /* 0x000fe40000004100 */
        /* <DEDUP_REMOVED lines=13> */
.L_x_530:
        /* <DEDUP_REMOVED lines=70> */
.L_x_526:
[----:B------:R-:W5:Y:S01]  /*27d0*/  LDCU UR13, c[0x0][0x3e0] ;  /* 0x00007c00ff0d77ac */ /* 0x000f620008000800 */
[----:B------:R-:W-:Y:S02]  /*27e0*/  UIADD3 UR5, UPT, UPT, UR5, 0x1, URZ ;  /* 0x0000000105057890 */ /* 0x000fe4000fffe0ff */
[----:B-----5:R-:W-:-:S04]  /*27f0*/  ULOP3.LUT UR13, UR13, 0xffff, URZ, 0xc0, !UPT ;  /* 0x0000ffff0d0d7892 */ /* 0x020fc8000f8ec0ff */
[----:B------:R-:W-:-:S04]  /*2800*/  USHF.R.U32.HI UR6, URZ, 0x3, UR13 ;  /* 0x00000003ff067899 */ /* 0x000fc8000801160d */
[----:B------:R-:W-:-:S09]  /*2810*/  UISETP.NE.AND UP0, UPT, UR5, UR6, UPT ;  /* 0x000000060500728c */ /* 0x000fd2000bf05270 */
[----:B------:R-:W-:Y:S05]  /*2820*/  BRA.U UP0, `(.L_x_532) ;  /* 0xffffffe900647547 */ /* 0x000fea000b83ffff */
.L_x_524:
        /* <DEDUP_REMOVED lines=15> */
.L_x_542:
        /* <DEDUP_REMOVED lines=12> */
[----:B----4-:R-:W-:-:S05]  /*29e0*/  IMAD.WIDE.U32 R10, R11, 0x2, R6 ;  /* 0x000000020b0a7825 */ /* 0x010fca00078e0006 */
[----:B------:R-:W-:Y:S01]  /*29f0*/  MOV R13, R11 ;  /* 0x0000000b000d7202 */ /* 0x000fe20000000f00 */
[----:B0-----:R-:W0:Y:S01]  /*2a00*/  LDC.S8 R14, c[0x0][0x3e3] ;  /* 0x0000f8c0ff0e7b82 */ /* 0x001e220000000200 */
[----:B------:R-:W-:-:S04]  /*2a10*/  LOP3.LUT R8, R10, 0x2, RZ, 0xc0, !PT ;  /* 0x000000020a087812 */ /* 0x000fc800078ec0ff */
[----:B------:R-:W-:Y:S01]  /*2a20*/  ISETP.EQ.U32.AND P1, PT, R8, RZ, PT ;  /* 0x000000ff0800720c */ /* 0x000fe20003f22070 */
[----:B------:R-:W-:Y:S01]  /*2a30*/  IMAD.MOV.U32 R8, RZ, RZ, 0x3254 ;  /* 0x00003254ff087424 */ /* 0x000fe200078e00ff */
[----:B------:R-:W-:Y:S01]  /*2a40*/  BSSY.RECONVERGENT B0, `(.L_x_534) ;  /* 0x000000f000007945 */ /* 0x000fe20003800200 */
[----:B------:R-:W-:Y:S01]  /*2a50*/  IADD3 R19, PT, PT, R3, -0x2, RZ ;  /* 0xfffffffe03137810 */ /* 0x000fe20007ffe0ff */
[----:B---3--:R-:W-:Y:S01]  /*2a60*/  @P0 FMUL.FTZ R17, R15, R12 ;  /* 0x0000000c0f110220 */ /* 0x008fe20000410000 */
[----:B------:R-:W-:-:S04]  /*2a70*/  LOP3.LUT R12, R10, 0xfffffffd, RZ, 0xc0, !PT ;  /* 0xfffffffd0a0c7812 */ /* 0x000fc800078ec0ff */
[----:B------:R1:W-:Y:S04]  /*2a80*/  @P0 STL [R2+-0x8], R17 ;  /* 0xfffff81102000387 */ /* 0x0003e80000100800 */
[----:B------:R2:W5:Y:S01]  /*2a90*/  LD.E R9, desc[UR18][R12.64] ;  /* 0x000000120c097980 */ /* 0x000562000c101900 */
[----:B------:R-:W-:Y:S02]  /*2aa0*/  F2FP.F16.F32.PACK_AB R16, RZ, R17 ;  /* 0x00000011ff10723e */ /* 0x000fe400000000ff */
[----:B0-----:R-:W-:Y:S02]  /*2ab0*/  ISETP.NE.AND P0, PT, R14, RZ, PT ;  /* 0x000000ff0e00720c */ /* 0x001fe40003f05270 */
[----:B-1----:R-:W-:-:S11]  /*2ac0*/  SEL R17, R8, 0x7610, P1 ;  /* 0x0000761008117807 */ /* 0x002fd60000800000 */
.L_x_535:
[----:B-----5:R-:W-:-:S05]  /*2ad0*/  HADD2 R14, R9, R16.H0_H0 ;  /* 0x20000010090e7230 */ /* 0x020fca0000000000 */
[----:B------:R-:W-:-:S05]  /*2ae0*/  PRMT R15, R9, R17, R14 ;  /* 0x00000011090f7216 */ /* 0x000fca000000000e */
[----:B------:R-:W3:Y:S02]  /*2af0*/  ATOM.E.CAS.STRONG.GPU PT, R14, [R12], R9, R15 ;  /* 0x000000090c0e738b */ /* 0x000ee400001ee10f */
[----:B---3--:R-:W-:Y:S02]  /*2b00*/  ISETP.NE.U32.AND P1, PT, R14, R9, PT ;  /* 0x000000090e00720c */ /* 0x008fe40003f25070 */
[----:B------:R-:W-:-:S11]  /*2b10*/  MOV R9, R14 ;  /* 0x0000000e00097202 */ /* 0x000fd60000000f00 */
[----:B------:R-:W-:Y:S05]  /*2b20*/  @P1 BRA `(.L_x_535) ;  /* 0xfffffffc00e81947 */ /* 0x000fea000383ffff */
[----:B------:R-:W-:Y:S05]  /*2b30*/  BSYNC.RECONVERGENT B0 ;  /* 0x0000000000007941 */ /* 0x000fea0003800200 */
.L_x_534:
        /* <DEDUP_REMOVED lines=17> */
[----:B------:R-:W-:-:S07]  /*2c50*/  F2FP.F16.F32.PACK_AB R16, RZ, R9 ;  /* 0x00000009ff10723e */ /* 0x000fce00000000ff */
.L_x_537:
[----:B-----5:R-:W-:-:S05]  /*2c60*/  HADD2 R14, R15, R16.H0_H0 ;  /* 0x200000100f0e7230 */ /* 0x020fca0000000000 */
[----:B0-----:R-:W-:-:S05]  /*2c70*/  PRMT R9, R15, R17, R14 ;  /* 0x000000110f097216 */ /* 0x001fca000000000e */
[----:B------:R-:W2:Y:S02]  /*2c80*/  ATOM.E.CAS.STRONG.GPU PT, R14, [R12], R15, R9 ;  /* 0x0000000f0c0e738b */ /* 0x000ea400001ee109 */
[----:B--2---:R-:W-:Y:S02]  /*2c90*/  ISETP.NE.U32.AND P1, PT, R14, R15, PT ;  /* 0x0000000f0e00720c */ /* 0x004fe40003f25070 */
[----:B------:R-:W-:-:S11]  /*2ca0*/  MOV R15, R14 ;  /* 0x0000000e000f7202 */ /* 0x000fd60000000f00 */
[----:B------:R-:W-:Y:S05]  /*2cb0*/  @P1 BRA `(.L_x_537) ;  /* 0xfffffffc00e81947 */ /* 0x000fea000383ffff */
[----:B------:R-:W-:Y:S05]  /*2cc0*/  BSYNC.RECONVERGENT B0 ;  /* 0x0000000000007941 */ /* 0x000fea0003800200 */
.L_x_536:
        /* <DEDUP_REMOVED lines=19> */
.L_x_539:
[----:B-----5:R-:W-:-:S05]  /*2e00*/  HADD2 R14, R15, R16.H0_H0 ;  /* 0x200000100f0e7230 */ /* 0x020fca0000000000 */
[----:B0-----:R-:W-:-:S05]  /*2e10*/  PRMT R9, R15, R17, R14 ;  /* 0x000000110f097216 */ /* 0x001fca000000000e */
[----:B------:R-:W2:Y:S02]  /*2e20*/  ATOM.E.CAS.STRONG.GPU PT, R14, [R12], R15, R9 ;  /* 0x0000000f0c0e738b */ /* 0x000ea400001ee109 */
[----:B--2---:R-:W-:Y:S02]  /*2e30*/  ISETP.NE.U32.AND P1, PT, R14, R15, PT ;  /* 0x0000000f0e00720c */ /* 0x004fe40003f25070 */
[----:B------:R-:W-:-:S11]  /*2e40*/  MOV R15, R14 ;  /* 0x0000000e000f7202 */ /* 0x000fd60000000f00 */
[----:B------:R-:W-:Y:S05]  /*2e50*/  @P1 BRA `(.L_x_539) ;  /* 0xfffffffc00e81947 */ /* 0x000fea000383ffff */
[----:B------:R-:W-:Y:S05]  /*2e60*/  BSYNC.RECONVERGENT B0 ;  /* 0x0000000000007941 */ /* 0x000fea0003800200 */
.L_x_538:
        /* <DEDUP_REMOVED lines=17> */
[----:B------:R-:W-:Y:S02]  /*2f80*/  F2FP.F16.F32.PACK_AB R10, RZ, R9 ;  /* 0x00000009ff0a723e */ /* 0x000fe400000000ff */
[----:B------:R-:W-:-:S07]  /*2f90*/  SEL R12, R8, 0x7610, P1 ;  /* 0x00007610080c7807 */ /* 0x000fce0000800000 */
.L_x_541:
[----:B-----5:R-:W-:-:S05]  /*2fa0*/  HADD2 R8, R11, R10.H0_H0 ;  /* 0x2000000a0b087230 */ /* 0x020fca0000000000 */
[----:B0-----:R-:W-:-:S05]  /*2fb0*/  PRMT R9, R11, R12, R8 ;  /* 0x0000000c0b097216 */ /* 0x001fca0000000008 */
[----:B------:R-:W2:Y:S02]  /*2fc0*/  ATOM.E.CAS.STRONG.GPU PT, R8, [R4], R11, R9 ;  /* 0x0000000b0408738b */ /* 0x000ea400001ee109 */
[----:B--2---:R-:W-:Y:S01]  /*2fd0*/  ISETP.NE.U32.AND P1, PT, R8, R11, PT ;  /* 0x0000000b0800720c */ /* 0x004fe20003f25070 */
[----:B------:R-:W-:-:S12]  /*2fe0*/  IMAD.MOV.U32 R11, RZ, RZ, R8 ;  /* 0x000000ffff0b7224 */ /* 0x000fd800078e0008 */
[----:B------:R-:W-:Y:S05]  /*2ff0*/  @P1 BRA `(.L_x_541) ;  /* 0xfffffffc00e81947 */ /* 0x000fea000383ffff */
[----:B------:R-:W-:Y:S05]  /*3000*/  BSYNC.RECONVERGENT B0 ;  /* 0x0000000000007941 */ /* 0x000fea0003800200 */
.L_x_540:
[----:B------:R-:W-:Y:S01]  /*3010*/  UIADD3 UR6, UPT, UPT, UR6, 0x4, URZ ;  /* 0x0000000406067890 */ /* 0x000fe2000fffe0ff */
[----:B------:R-:W-:Y:S02]  /*3020*/  IADD3 R2, PT, PT, R2, 0x10, RZ ;  /* 0x0000001002027810 */ /* 0x000fe40007ffe0ff */
[----:B------:R-:W-:Y:S01]  /*3030*/  IADD3 R3, PT, PT, R3, 0x4, RZ ;  /* 0x0000000403037810 */ /* 0x000fe20007ffe0ff */
[----:B------:R-:W-:-:S09]  /*3040*/  UISETP.NE.AND UP0, UPT, UR6, URZ, UPT ;  /* 0x000000ff0600728c */ /* 0x000fd2000bf05270 */
[----:B------:R-:W-:Y:S05]  /*3050*/  BRA.U UP0, `(.L_x_542) ;  /* 0xfffffff900307547 */ /* 0x000fea000b83ffff */
.L_x_533:
        /* <DEDUP_REMOVED lines=8> */
.L_x_545:
        /* <DEDUP_REMOVED lines=10> */
[----:B--2---:R-:W-:-:S03]  /*3180*/  IMAD.WIDE.U32 R6, R9, 0x2, R6 ;  /* 0x0000000209067825 */ /* 0x004fc600078e0006 */
[C---:B------:R-:W-:Y:S02]  /*3190*/  LOP3.LUT R8, R6.reuse, 0xfffffffd, RZ, 0xc0, !PT ;  /* 0xfffffffd06087812 */ /* 0x040fe400078ec0ff */
[----:B------:R-:W-:Y:S02]  /*31a0*/  MOV R9, R7 ;  /* 0x0000000700097202 */ /* 0x000fe40000000f00 */
[----:B------:R-:W-:Y:S01]  /*31b0*/  LOP3.LUT R2, R6, 0x2, RZ, 0xc0, !PT ;  /* 0x0000000206027812 */ /* 0x000fe200078ec0ff */
[----:B------:R-:W-:Y:S01]  /*31c0*/  IMAD.MOV.U32 R12, RZ, RZ, 0x3254 ;  /* 0x00003254ff0c7424 */ /* 0x000fe200078e00ff */
[----:B------:R-:W-:Y:S02]  /*31d0*/  BSSY.RECONVERGENT B0, `(.L_x_543) ;  /* 0x000000d000007945 */ /* 0x000fe40003800200 */
[----:B------:R-:W-:-:S04]  /*31e0*/  ISETP.EQ.U32.AND P0, PT, R2, RZ, PT ;  /* 0x000000ff0200720c */ /* 0x000fc80003f02070 */
[----:B------:R-:W-:Y:S01]  /*31f0*/  SEL R12, R12, 0x7610, P0 ;  /* 0x000076100c0c7807 */ /* 0x000fe20000000000 */
[----:B---3--:R-:W-:-:S05]  /*3200*/  @P1 FMUL.FTZ R10, R5, R10 ;  /* 0x0000000a050a1220 */ /* 0x008fca0000410000 */
[----:B------:R0:W-:Y:S04]  /*3210*/  @P1 STL [UR7], R10 ;  /* 0x0000000aff001987 */ /* 0x0001e80008100807 */
[----:B------:R0:W5:Y:S01]  /*3220*/  LD.E R3, desc[UR18][R8.64] ;  /* 0x0000001208037980 */ /* 0x000162000c101900 */
[----:B------:R-:W-:-:S07]  /*3230*/  F2FP.F16.F32.PACK_AB R4, RZ, R10 ;  /* 0x0000000aff04723e */ /* 0x000fce00000000ff */
.L_x_544:
[----:B-----5:R-:W-:-:S05]  /*3240*/  HADD2 R2, R3, R4.H0_H0 ;  /* 0x2000000403027230 */ /* 0x020fca0000000000 */
[----:B------:R-:W-:-:S05]  /*3250*/  PRMT R5, R3, R12, R2 ;  /* 0x0000000c03057216 */ /* 0x000fca0000000002 */
[----:B------:R-:W2:Y:S02]  /*3260*/  ATOM.E.CAS.STRONG.GPU PT, R2, [R8], R3, R5 ;  /* 0x000000030802738b */ /* 0x000ea400001ee105 */
[----:B--2---:R-:W-:Y:S02]  /*3270*/  ISETP.NE.U32.AND P0, PT, R2, R3, PT ;  /* 0x000000030200720c */ /* 0x004fe40003f05070 */
[----:B------:R-:W-:-:S11]  /*3280*/  MOV R3, R2 ;  /* 0x0000000200037202 */ /* 0x000fd60000000f00 */
[----:B------:R-:W-:Y:S05]  /*3290*/  @P0 BRA `(.L_x_544) ;  /* 0xfffffffc00e80947 */ /* 0x000fea000383ffff */
[----:B------:R-:W-:Y:S05]  /*32a0*/  BSYNC.RECONVERGENT B0 ;  /* 0x0000000000007941 */ /* 0x000fea0003800200 */
.L_x_543:
[----:B------:R-:W-:Y:S01]  /*32b0*/  UIADD3 UR4, UPT, UPT, UR4, 0x1, URZ ;  /* 0x0000000104047890 */ /* 0x000fe2000fffe0ff */
[----:B------:R-:W-:Y:S01]  /*32c0*/  IADD3 R11, PT, PT, R11, 0x1, RZ ;  /* 0x000000010b0b7810 */ /* 0x000fe20007ffe0ff */
[----:B------:R-:W-:Y:S02]  /*32d0*/  UIADD3 UR7, UPT, UPT, UR7, 0x4, URZ ;  /* 0x0000000407077890 */ /* 0x000fe4000fffe0ff */
[----:B------:R-:W-:-:S09]  /*32e0*/  UISETP.NE.AND UP0, UPT, UR4, URZ, UPT ;  /* 0x000000ff0400728c */ /* 0x000fd2000bf05270 */
[----:B------:R-:W-:Y:S05]  /*32f0*/  BRA.U UP0, `(.L_x_545) ;  /* 0xfffffffd00787547 */ /* 0x000fea000b83ffff */
[----:B------:R-:W-:Y:S05]  /*3300*/  EXIT ;  /* 0x000000000000794d */ /* 0x000fea0003800000 */
        .weak           $__internal_42_$__cuda_sm20_div_u64
        .type           $__internal_42_$__cuda_sm20_div_u64,@function
        .size           $__internal_42_$__cuda_sm20_div_u64,($__internal_43_$__cuda_sm20_rem_u16 - $__internal_42_$__cuda_sm20_div_u64)
$__internal_42_$__cuda_sm20_div_u64:
        /* <DEDUP_REMOVED lines=31> */
[----:B------:R-:W-:Y:S01]  /*3500*/  HFMA2 R7, -RZ, RZ, 0, 0 ;  /* 0x00000000ff077431 */ /* 0x000fe200000001ff */
[----:B------:R-:W-:Y:S01]  /*3510*/  IADD3.X R5, PT, PT, R6, R5, RZ, P0, !PT ;  /* 0x0000000506057210 */ /* 0x000fe200007fe4ff */
[----:B------:R-:W-:-:S03]  /*3520*/  IMAD.HI.U32 R6, R8, UR12, RZ ;  /* 0x0000000c08067c27 */ /* 0x000fc6000f8e00ff */
[----:B------:R-:W-:Y:S01]  /*3530*/  IADD3.X R10, PT, PT, RZ, RZ, R5, P2, P1 ;  /* 0x000000ffff0a7210 */ /* 0x000fe200017e2405 */
[----:B------:R-:W-:-:S04]  /*3540*/  IMAD.WIDE.U32 R6, R8, R3, R6 ;  /* 0x0000000308067225 */ /* 0x000fc800078e0006 */
[C---:B------:R-:W-:Y:S02]  /*3550*/  IMAD R9, R10.reuse, R3, RZ ;  /* 0x000000030a097224 */ /* 0x040fe400078e02ff */
[----:B------:R-:W-:-:S04]  /*3560*/  IMAD.HI.U32 R6, P0, R10, UR12, R6 ;  /* 0x0000000c0a067c27 */ /* 0x000fc8000f800006 */
[----:B------:R-:W-:Y:S01]  /*3570*/  IMAD.HI.U32 R5, R10, R3, RZ ;  /* 0x000000030a057227 */ /* 0x000fe200078e00ff */
[----:B------:R-:W-:-:S03]  /*3580*/  IADD3 R8, P1, PT, R9, R6, RZ ;  /* 0x0000000609087210 */ /* 0x000fc60007f3e0ff */
[----:B------:R-:W-:Y:S02]  /*3590*/  IMAD.X R5, RZ, RZ, R5, P0 ;  /* 0x000000ffff057224 */ /* 0x000fe400000e0605 */
[----:B------:R-:W-:-:S03]  /*35a0*/  IMAD.WIDE.U32 R6, R8, UR6, RZ ;  /* 0x0000000608067c25 */ /* 0x000fc6000f8e00ff */
[----:B------:R-:W-:Y:S02]  /*35b0*/  IADD3.X R5, PT, PT, RZ, R5, RZ, P1, !PT ;  /* 0x00000005ff057210 */ /* 0x000fe40000ffe4ff */
        /* <DEDUP_REMOVED lines=16> */
[----:B------:R-:W-:Y:S02]  /*36c0*/  ISETP.NE.U32.AND P1, PT, RZ, UR6, PT ;  /* 0x00000006ff007c0c */ /* 0x000fe4000bf25070 */
[-C--:B------:R-:W-:Y:S02]  /*36d0*/  IADD3.X R7, PT, PT, RZ, R8.reuse, RZ, P2, !PT ;  /* 0x00000008ff077210 */ /* 0x080fe400017fe4ff */
[----:B------:R-:W-:Y:S01]  /*36e0*/  SEL R6, R6, R3, P0 ;  /* 0x0000000306067207 */ /* 0x000fe20000000000 */
[----:B------:R-:W-:Y:S01]  /*36f0*/  IMAD.MOV.U32 R3, RZ, RZ, 0x0 ;  /* 0x00000000ff037424 */ /* 0x000fe200078e00ff */
[----:B------:R-:W-:Y:S02]  /*3700*/  ISETP.NE.AND.EX P1, PT, RZ, RZ, PT, P1 ;  /* 0x000000ffff00720c */ /* 0x000fe40003f25310 */
[----:B------:R-:W-:-:S02]  /*3710*/  SEL R7, R7, R8, P0 ;  /* 0x0000000807077207 */ /* 0x000fc40000000000 */
[----:B------:R-:W-:Y:S02]  /*3720*/  SEL R6, R6, 0xffffffff, P1 ;  /* 0xffffffff06067807 */ /* 0x000fe40000800000 */
[----:B------:R-:W-:Y:S01]  /*3730*/  SEL R7, R7, 0xffffffff, P1 ;  /* 0xffffffff07077807 */ /* 0x000fe20000800000 */
[----:B------:R-:W-:Y:S06]  /*3740*/  RET.REL.NODEC R2 `(_Z21moe_wna16_gemm_kernelI6__halfLi4ELi1EEvPKT_PS1_PKjS3_S6_PKfPKiSA_SA_tttjjjtttbb) ;  /* 0xffffffc8022c7950 */ /* 0x000fec0003c3ffff */
        .weak           $__internal_43_$__cuda_sm20_rem_u16
        .type           $__internal_43_$__cuda_sm20_rem_u16,@function
        .size           $__internal_43_$__cuda_sm20_rem_u16,(.L_x_590 - $__internal_43_$__cuda_sm20_rem_u16)
$__internal_43_$__cuda_sm20_rem_u16:
        /* <DEDUP_REMOVED lines=10> */
[----:B0-----:R-:W-:-:S05]  /*37f0*/  FMUL R5, R5, R6 ;  /* 0x0000000605057220 */ /* 0x001fca0000400000 */
[----:B------:R-:W-:-:S05]  /*3800*/  IADD3 R5, PT, PT, R5, 0x2, RZ ;  /* 0x0000000205057810 */ /* 0x000fca0007ffe0ff */
        /* <DEDUP_REMOVED lines=9> */
[----:B------:R-:W-:Y:S05]  /*38a0*/  RET.REL.NODEC R4 `(_Z21moe_wna16_gemm_kernelI6__halfLi4ELi1EEvPKT_PS1_PKjS3_S6_PKfPKiSA_SA_tttjjjtttbb) ;  /* 0xffffffc404d47950 */ /* 0x000fea0003c3ffff */
.L_x_546:
        /* <DEDUP_REMOVED lines=13> */
.L_x_590:


//--------------------- .nv.shared._Z21moe_wna16_gemm_kernelI13__nv_bfloat16Li8ELi8EEvPKT_PS1_PKjS3_S6_PKfPKiSA_SA_tttjjjtttbb --------------------------
	.section	.nv.shared._Z21moe_wna16_gemm_kernelI13__nv_bfloat16Li8ELi8EEvPKT_PS1_PKjS3_S6_PKfPKiSA_SA_tttjjjtttbb,"aw",@nobits
	.sectionflags	@""
	.align	16
	.zero		1024


//--------------------- .nv.shared.reserved.0     --------------------------
	.section	.nv.shared.reserved.0,"aw",@nobits
	.weak		__nv_reservedSMEM_offset_0_alias
	.size		__nv_reservedSMEM_offset_0_alias, 0, 64
	.other		__nv_reservedSMEM_offset_0_alias,@"STO_CUDA_RESERVED_SHARED STV_DEFAULT"
__nv_reservedSMEM_offset_0_alias:
	.zero		0
	.zero		64


//--------------------- .nv.global                --------------------------
	.section	.nv.global,"aw",@nobits
.nv.global:
	.type		_ZN43_INTERNAL_27fab942_12_moe_wna16_cu_addae3ac4cuda3std3__48in_placeE,@object
	.size		_ZN43_INTERNAL_27fab942_12_moe_wna16_cu_addae3ac4cuda3std3__48in_placeE,(_ZN43_INTERNAL_27fab942_12_moe_wna16_cu_addae3ac4cuda3std6ranges3__45__cpo8distanceE - _ZN43_INTERNAL_27fab942_12_moe_wna16_cu_addae3ac4cuda3std3__48in_placeE)
_ZN43_INTERNAL_27fab942_12_moe_wna16_cu_addae3ac4cuda3std3__48in_placeE:
	.zero		1
	.type		_ZN43_INTERNAL_27fab942_12_moe_wna16_cu_addae3ac4cuda3std6ranges3__45__cpo8distanceE,@object
	.size		_ZN43_INTERNAL_27fab942_12_moe_wna16_cu_addae3ac4cuda3std6ranges3__45__cpo8distanceE,(_ZN43_INTERNAL_27fab942_12_moe_wna16_cu_addae3ac4cuda3std3__45__cpo6cbeginE - _ZN43_INTERNAL_27fab942_12_moe_wna16_cu_addae3ac4cuda3std6ranges3__45__cpo8distanceE)
_ZN43_INTERNAL_27fab942_12_moe_wna16_cu_addae3ac4cuda3std6ranges3__45__cpo8distanceE:
	.zero		1
	.type		_ZN43_INTERNAL_27fab942_12_moe_wna16_cu_addae3ac4cuda3std3__45__cpo6cbeginE,@object
	.size		_ZN43_INTERNAL_27fab942_12_moe_wna16_cu_addae3ac4cuda3std3__45__cpo6cbeginE,(_ZN43_INTERNAL_27fab942_12_moe_wna16_cu_addae3ac4cuda3std6ranges3__45__cpo7advanceE - _ZN43_INTERNAL_27fab942_12_moe_wna16_cu_addae3ac4cuda3std3__45__cpo6cbeginE)
_ZN43_INTERNAL_27fab942_12_moe_wna16_cu_addae3ac4cuda3std3__45__cpo6cbeginE:
	.zero		1
	.type		_ZN43_INTERNAL_27fab942_12_moe_wna16_cu_addae3ac4cuda3std6ranges3__45__cpo7advanceE,@object
	.size		_ZN43_INTERNAL_27fab942_12_moe_wna16_cu_addae3ac4cuda3std6ranges3__45__cpo7advanceE,(_ZN43_INTERNAL_27fab942_12_moe_wna16_cu_addae3ac4cuda3std3__45__cpo7crbeginE - _ZN43_INTERNAL_27fab942_12_moe_wna16_cu_addae3ac4cuda3std6ranges3__45__cpo7advanceE)
_ZN43_INTERNAL_27fab942_12_moe_wna16_cu_addae3ac4cuda3std6ranges3__45__cpo7advanceE:
	.zero		1
	.type		_ZN43_INTERNAL_27fab942_12_moe_wna16_cu_addae3ac4cuda3std3__45__cpo7crbeginE,@object
	.size		_ZN43_INTERNAL_27fab942_12_moe_wna16_cu_addae3ac4cuda3std3__45__cpo7crbeginE,(_ZN43_INTERNAL_27fab942_12_moe_wna16_cu_addae3ac4cuda3std6ranges3__45__cpo4dataE - _ZN43_INTERNAL_27fab942_12_moe_wna16_cu_addae3ac4cuda3std3__45__cpo7crbeginE)
_ZN43_INTERNAL_27fab942_12_moe_wna16_cu_addae3ac4cuda3std3__45__cpo7crbeginE:
	.zero		1
	.type		_ZN43_INTERNAL_27fab942_12_moe_wna16_cu_addae3ac4cuda3std6ranges3__45__cpo4dataE,@object
	.size		_ZN43_INTERNAL_27fab942_12_moe_wna16_cu_addae3ac4cuda3std6ranges3__45__cpo4dataE,(_ZN43_INTERNAL_27fab942_12_moe_wna16_cu_addae3ac4cuda3std6ranges3__45__cpo5beginE - _ZN43_INTERNAL_27fab942_12_moe_wna16_cu_addae3ac4cuda3std6ranges3__45__cpo4dataE)
_ZN43_INTERNAL_27fab942_12_moe_wna16_cu_addae3ac4cuda3std6ranges3__45__cpo4dataE:
	.zero		1
	.type		_ZN43_INTERNAL_27fab942_12_moe_wna16_cu_addae3ac4cuda3std6ranges3__45__cpo5beginE,@object
	.size		_ZN43_INTERNAL_27fab942_12_moe_wna16_cu_addae3ac4cuda3std6ranges3__45__cpo5beginE,(_ZN43_INTERNAL_27fab942_12_moe_wna16_cu_addae3ac4cuda3std3__445_GLOBAL__N__27fab942_12_moe_wna16_cu_addae3ac6ignoreE - _ZN43_INTERNAL_27fab942_12_moe_wna16_cu_addae3ac4cuda3std6ranges3__45__cpo5beginE)
_ZN43_INTERNAL_27fab942_12_moe_wna16_cu_addae3ac4cuda3std6ranges3__45__cpo5beginE:
	.zero		1
	.type		_ZN43_INTERNAL_27fab942_12_moe_wna16_cu_addae3ac4cuda3std3__445_GLOBAL__N__27fab942_12_moe_wna16_cu_addae3ac6ignoreE,@object
	.size		_ZN43_INTERNAL_27fab942_12_moe_wna16_cu_addae3ac4cuda3std3__445_GLOBAL__N__27fab942_12_moe_wna16_cu_addae3ac6ignoreE,(_ZN43_INTERNAL_27fab942_12_moe_wna16_cu_addae3ac4cuda3std6ranges3__45__cpo4sizeE - _ZN43_INTERNAL_27fab942_12_moe_wna16_cu_addae3ac4cuda3std3__445_GLOBAL__N__27fab942_12_moe_wna16_cu_addae3ac6ignoreE)
_ZN43_INTERNAL_27fab942_12_moe_wna16_cu_addae3ac4cuda3std3__445_GLOBAL__N__27fab942_12_moe_wna16_cu_addae3ac6ignoreE:
	.zero		1
	.type		_ZN43_INTERNAL_27fab942_12_moe_wna16_cu_addae3ac4cuda3std6ranges3__45__cpo4sizeE,@object
	.size		_ZN43_INTERNAL_27fab942_12_moe_wna16_cu_addae3ac4cuda3std6ranges3__45__cpo4sizeE,(_ZN43_INTERNAL_27fab942_12_moe_wna16_cu_addae3ac4cuda3std3__45__cpo5beginE - _ZN43_INTERNAL_27fab942_12_moe_wna16_cu_addae3ac4cuda3std6ranges3__45__cpo4sizeE)
_ZN43_INTERNAL_27fab942_12_moe_wna16_cu_addae3ac4cuda3std6ranges3__45__cpo4sizeE:
	.zero		1
	.type		_ZN43_INTERNAL_27fab942_12_moe_wna16_cu_addae3ac4cuda3std3__45__cpo5beginE,@object
	.size		_ZN43_INTERNAL_27fab942_12_moe_wna16_cu_addae3ac4cuda3std3__45__cpo5beginE,(_ZN43_INTERNAL_27fab942_12_moe_wna16_cu_addae3ac4cuda3std6ranges3__45__cpo6cbeginE - _ZN43_INTERNAL_27fab942_12_moe_wna16_cu_addae3ac4cuda3std3__45__cpo5beginE)
_ZN43_INTERNAL_27fab942_12_moe_wna16_cu_addae3ac4cuda3std3__45__cpo5beginE:
	.zero		1
	.type		_ZN43_INTERNAL_27fab942_12_moe_wna16_cu_addae3ac4cuda3std6ranges3__45__cpo6cbeginE,@object
	.size		_ZN43_INTERNAL_27fab942_12_moe_wna16_cu_addae3ac4cuda3std6ranges3__45__cpo6cbeginE,(_ZN43_INTERNAL_27fab942_12_moe_wna16_cu_addae3ac4cuda3std3__45__cpo6rbeginE - _ZN43_INTERNAL_27fab942_12_moe_wna16_cu_addae3ac4cuda3std6ranges3__45__cpo6cbeginE)
_ZN43_INTERNAL_27fab942_12_moe_wna16_cu_addae3ac4cuda3std6ranges3__45__cpo6cbeginE:
	.zero		1
	.type		_ZN43_INTERNAL_27fab942_12_moe_wna16_cu_addae3ac4cuda3std3__45__cpo6rbeginE,@object
	.size		_ZN43_INTERNAL_27fab942_12_moe_wna16_cu_addae3ac4cuda3std3__45__cpo6rbeginE,(_ZN43_INTERNAL_27fab942_12_moe_wna16_cu_addae3ac4cuda3std6ranges3__45__cpo4nextE - _ZN43_INTERNAL_27fab942_12_moe_wna16_cu_addae3ac4cuda3std3__45__cpo6rbeginE)
_ZN43_INTERNAL_27fab942_12_moe_wna16_cu_addae3ac4cuda3std3__45__cpo6rbeginE:
	.zero		1
	.type		_ZN43_INTERNAL_27fab942_12_moe_wna16_cu_addae3ac4cuda3std6ranges3__45__cpo4nextE,@object
	.size		_ZN43_INTERNAL_27fab942_12_moe_wna16_cu_addae3ac4cuda3std6ranges3__45__cpo4nextE,(_ZN43_INTERNAL_27fab942_12_moe_wna16_cu_addae3ac4cuda3std6ranges3__45__cpo4swapE - _ZN43_INTERNAL_27fab942_12_moe_wna16_cu_addae3ac4cuda3std6ranges3__45__cpo4nextE)
_ZN43_INTERNAL_27fab942_12_moe_wna16_cu_addae3ac4cuda3std6ranges3__45__cpo4nextE:
	.zero		1
	.type		_ZN43_INTERNAL_27fab942_12_moe_wna16_cu_addae3ac4cuda3std6ranges3__45__cpo4swapE,@object
	.size		_ZN43_INTERNAL_27fab942_12_moe_wna16_cu_addae3ac4cuda3std6ranges3__45__cpo4swapE,(_ZN43_INTERNAL_27fab942_12_moe_wna16_cu_addae3ac4cuda3std3__420unreachable_sentinelE - _ZN43_INTERNAL_27fab942_12_moe_wna16_cu_addae3ac4cuda3std6ranges3__45__cpo4swapE)
_ZN43_INTERNAL_27fab942_12_moe_wna16_cu_addae3ac4cuda3std6ranges3__45__cpo4swapE:
	.zero		1
	.type		_ZN43_INTERNAL_27fab942_12_moe_wna16_cu_addae3ac4cuda3std3__420unreachable_sentinelE,@object
	.size		_ZN43_INTERNAL_27fab942_12_moe_wna16_cu_addae3ac4cuda3std3__420unreachable_sentinelE,(_ZN43_INTERNAL_27fab942_12_moe_wna16_cu_addae3ac6thrust24THRUST_300001_SM_1030_NS6system6detail10sequential3seqE - _ZN43_INTERNAL_27fab942_12_moe_wna16_cu_addae3ac4cuda3std3__420unreachable_sentinelE)
_ZN43_INTERNAL_27fab942_12_moe_wna16_cu_addae3ac4cuda3std3__420unreachable_sentinelE:
	.zero		1
	.type		_ZN43_INTERNAL_27fab942_12_moe_wna16_cu_addae3ac6thrust24THRUST_300001_SM_1030_NS6system6detail10sequential3seqE,@object
	.size		_ZN43_INTERNAL_27fab942_12_moe_wna16_cu_addae3ac6thrust24THRUST_300001_SM_1030_NS6system6detail10sequential3seqE,(_ZN43_INTERNAL_27fab942_12_moe_wna16_cu_addae3ac4cuda3std3__45__cpo4cendE - _ZN43_INTERNAL_27fab942_12_moe_wna16_cu_addae3ac6thrust24THRUST_300001_SM_1030_NS6system6detail10sequential3seqE)
_ZN43_INTERNAL_27fab942_12_moe_wna16_cu_addae3ac6thrust24THRUST_300001_SM_1030_NS6system6detail10sequential3seqE:
	.zero		1
	.type		_ZN43_INTERNAL_27fab942_12_moe_wna16_cu_addae3ac4cuda3std3__45__cpo4cendE,@object
	.size		_ZN43_INTERNAL_27fab942_12_moe_wna16_cu_addae3ac4cuda3std3__45__cpo4cendE,(_ZN43_INTERNAL_27fab942_12_moe_wna16_cu_addae3ac4cuda3std6ranges3__45__cpo9iter_swapE - _ZN43_INTERNAL_27fab942_12_moe_wna16_cu_addae3ac4cuda3std3__45__cpo4cendE)
_ZN43_INTERNAL_27fab942_12_moe_wna16_cu_addae3ac4cuda3std3__45__cpo4cendE:
	.zero		1
	.type		_ZN43_INTERNAL_27fab942_12_moe_wna16_cu_addae3ac4cuda3std6ranges3__45__cpo9iter_swapE,@object
	.size		_ZN43_INTERNAL_27fab942_12_moe_wna16_cu_addae3ac4cuda3std6ranges3__45__cpo9iter_swapE,(_ZN43_INTERNAL_27fab942_12_moe_wna16_cu_addae3ac4cuda3std3__45__cpo5crendE - _ZN43_INTERNAL_27fab942_12_moe_wna16_cu_addae3ac4cuda3std6ranges3__45__cpo9iter_swapE)
_ZN43_INTERNAL_27fab942_12_moe_wna16_cu_addae3ac4cuda3std6ranges3__45__cpo9iter_swapE:
	.zero		1
	.type		_ZN43_INTERNAL_27fab942_12_moe_wna16_cu_addae3ac4cuda3std3__45__cpo5crendE,@object
	.size		_ZN43_INTERNAL_27fab942_12_moe_wna16_cu_addae3ac4cuda3std3__45__cpo5crendE,(_ZN43_INTERNAL_27fab942_12_moe_wna16_cu_addae3ac4cuda3std6ranges3__45__cpo5cdataE - _ZN43_INTERNAL_27fab942_12_moe_wna16_cu_addae3ac4cuda3std3__45__cpo5crendE)
_ZN43_INTERNAL_27fab942_12_moe_wna16_cu_addae3ac4cuda3std3__45__cpo5crendE:
	.zero		1
	.type		_ZN43_INTERNAL_27fab942_12_moe_wna16_cu_addae3ac4cuda3std6ranges3__45__cpo5cdataE,@object
	.size		_ZN43_INTERNAL_27fab942_12_moe_wna16_cu_addae3ac4cuda3std6ranges3__45__cpo5cdataE,(_ZN43_INTERNAL_27fab942_12_moe_wna16_cu_addae3ac4cuda3std6ranges3__45__cpo3endE - _ZN43_INTERNAL_27fab942_12_moe_wna16_cu_addae3ac4cuda3std6ranges3__45__cpo5cdataE)
_ZN43_INTERNAL_27fab942_12_moe_wna16_cu_addae3ac4cuda3std6ranges3__45__cpo5cdataE:
	.zero		1
	.type		_ZN43_INTERNAL_27fab942_12_moe_wna16_cu_addae3ac4cuda3std6ranges3__45__cpo3endE,@object
	.size		_ZN43_INTERNAL_27fab942_12_moe_wna16_cu_addae3ac4cuda3std6ranges3__45__cpo3endE,(_ZN43_INTERNAL_27fab942_12_moe_wna16_cu_addae3ac4cuda3std3__419piecewise_constructE - _ZN43_INTERNAL_27fab942_12_moe_wna16_cu_addae3ac4cuda3std6ranges3__45__cpo3endE)
_ZN43_INTERNAL_27fab942_12_moe_wna16_cu_addae3ac4cuda3std6ranges3__45__cpo3endE:
	.zero		1
	.type		_ZN43_INTERNAL_27fab942_12_moe_wna16_cu_addae3ac4cuda3std3__419piecewise_constructE,@object
	.size		_ZN43_INTERNAL_27fab942_12_moe_wna16_cu_addae3ac4cuda3std3__419piecewise_constructE,(_ZN43_INTERNAL_27fab942_12_moe_wna16_cu_addae3ac4cuda3std6ranges3__45__cpo5ssizeE - _ZN43_INTERNAL_27fab942_12_moe_wna16_cu_addae3ac4cuda3std3__419piecewise_constructE)
_ZN43_INTERNAL_27fab942_12_moe_wna16_cu_addae3ac4cuda3std3__419piecewise_constructE:
	.zero		1
	.type		_ZN43_INTERNAL_27fab942_12_moe_wna16_cu_addae3ac4cuda3std6ranges3__45__cpo5ssizeE,@object
	.size		_ZN43_INTERNAL_27fab942_12_moe_wna16_cu_addae3ac4cuda3std6ranges3__45__cpo5ssizeE,(_ZN43_INTERNAL_27fab942_12_moe_wna16_cu_addae3ac4cuda3std3__45__cpo3endE - _ZN43_INTERNAL_27fab942_12_moe_wna16_cu_addae3ac4cuda3std6ranges3__45__cpo5ssizeE)
_ZN43_INTERNAL_27fab942_12_moe_wna16_cu_addae3ac4cuda3std6ranges3__45__cpo5ssizeE:
	.zero		1
	.type		_ZN43_INTERNAL_27fab942_12_moe_wna16_cu_addae3ac4cuda3std3__45__cpo3endE,@object
	.size		_ZN43_INTERNAL_27fab942_12_moe_wna16_cu_addae3ac4cuda3std3__45__cpo3endE,(_ZN43_INTERNAL_27fab942_12_moe_wna16_cu_addae3ac4cuda3std6ranges3__45__cpo4cendE - _ZN43_INTERNAL_27fab942_12_moe_wna16_cu_addae3ac4cuda3std3__45__cpo3endE)
_ZN43_INTERNAL_27fab942_12_moe_wna16_cu_addae3ac4cuda3std3__45__cpo3endE:
	.zero		1
	.type		_ZN43_INTERNAL_27fab942_12_moe_wna16_cu_addae3ac4cuda3std6ranges3__45__cpo4cendE,@object
	.size		_ZN43_INTERNAL_27fab942_12_moe_wna16_cu_addae3ac4cuda3std6ranges3__45__cpo4cendE,(_ZN43_INTERNAL_27fab942_12_moe_wna16_cu_addae3ac4cuda3std3__45__cpo4rendE - _ZN43_INTERNAL_27fab942_12_moe_wna16_cu_addae3ac4cuda3std6ranges3__45__cpo4cendE)
_ZN43_INTERNAL_27fab942_12_moe_wna16_cu_addae3ac4cuda3std6ranges3__45__cpo4cendE:
	.zero		1
	.type		_ZN43_INTERNAL_27fab942_12_moe_wna16_cu_addae3ac4cuda3std3__45__cpo4rendE,@object
	.size		_ZN43_INTERNAL_27fab942_12_moe_wna16_cu_addae3ac4cuda3std3__45__cpo4rendE,(_ZN43_INTERNAL_27fab942_12_moe_wna16_cu_addae3ac4cuda3std6ranges3__45__cpo4prevE - _ZN43_INTERNAL_27fab942_12_moe_wna16_cu_addae3ac4cuda3std3__45__cpo4rendE)
_ZN43_INTERNAL_27fab942_12_moe_wna16_cu_addae3ac4cuda3std3__45__cpo4rendE:
	.zero		1
	.type		_ZN43_INTERNAL_27fab942_12_moe_wna16_cu_addae3ac4cuda3std6ranges3__45__cpo4prevE,@object
	.size		_ZN43_INTERNAL_27fab942_12_moe_wna16_cu_addae3ac4cuda3std6ranges3__45__cpo4prevE,(_ZN43_INTERNAL_27fab942_12_moe_wna16_cu_addae3ac4cuda3std6ranges3__45__cpo9iter_moveE - _ZN43_INTERNAL_27fab942_12_moe_wna16_cu_addae3ac4cuda3std6ranges3__45__cpo4prevE)
_ZN43_INTERNAL_27fab942_12_moe_wna16_cu_addae3ac4cuda3std6ranges3__45__cpo4prevE:
	.zero		1
	.type		_ZN43_INTERNAL_27fab942_12_moe_wna16_cu_addae3ac4cuda3std6ranges3__45__cpo9iter_moveE,@object
	.size		_ZN43_INTERNAL_27fab942_12_moe_wna16_cu_addae3ac4cuda3std6ranges3__45__cpo9iter_moveE,(.L_13 - _ZN43_INTERNAL_27fab942_12_moe_wna16_cu_addae3ac4cuda3std6ranges3__45__cpo9iter_moveE)
_ZN43_INTERNAL_27fab942_12_moe_wna16_cu_addae3ac4cuda3std6ranges3__45__cpo9iter_moveE:
	.zero		1
.L_13:


//--------------------- .nv.shared._Z21moe_wna16_gemm_kernelI13__nv_bfloat16Li8ELi4EEvPKT_PS1_PKjS3_S6_PKfPKiSA_SA_tttjjjtttbb --------------------------
	.section	.nv.shared._Z21moe_wna16_gemm_kernelI13__nv_bfloat16Li8ELi4EEvPKT_PS1_PKjS3_S6_PKfPKiSA_SA_tttjjjtttbb,"aw",@nobits
	.sectionflags	@""
	.align	16
	.zero		1024


//--------------------- .nv.shared._Z21moe_wna16_gemm_kernelI13__nv_bfloat16Li8ELi2EEvPKT_PS1_PKjS3_S6_PKfPKiSA_SA_tttjjjtttbb --------------------------
	.section	.nv.shared._Z21moe_wna16_gemm_kernelI13__nv_bfloat16Li8ELi2EEvPKT_PS1_PKjS3_S6_PKfPKiSA_SA_tttjjjtttbb,"aw",@nobits
	.sectionflags	@""
	.align	16
	.zero		1024


//--------------------- .nv.shared._Z21moe_wna16_gemm_kernelI13__nv_bfloat16Li8ELi1EEvPKT_PS1_PKjS3_S6_PKfPKiSA_SA_tttjjjtttbb --------------------------
	.section	.nv.shared._Z21moe_wna16_gemm_kernelI13__nv_bfloat16Li8ELi1EEvPKT_PS1_PKjS3_S6_PKfPKiSA_SA_tttjjjtttbb,"aw",@nobits
	.sectionflags	@""
	.align	16
	.zero		1024


//--------------------- .nv.shared._Z21moe_wna16_gemm_kernelI13__nv_bfloat16Li4ELi8EEvPKT_PS1_PKjS3_S6_PKfPKiSA_SA_tttjjjtttbb --------------------------
	.section	.nv.shared._Z21moe_wna16_gemm_kernelI13__nv_bfloat16Li4ELi8EEvPKT_PS1_PKjS3_S6_PKfPKiSA_SA_tttjjjtttbb,"aw",@nobits
	.sectionflags	@""
	.align	16
	.zero		1024


//--------------------- .nv.shared._Z21moe_wna16_gemm_kernelI13__nv_bfloat16Li4ELi4EEvPKT_PS1_PKjS3_S6_PKfPKiSA_SA_tttjjjtttbb --------------------------
	.section	.nv.shared._Z21moe_wna16_gemm_kernelI13__nv_bfloat16Li4ELi4EEvPKT_PS1_PKjS3_S6_PKfPKiSA_SA_tttjjjtttbb,"aw",@nobits
	.sectionflags	@""
	.align	16
	.zero		1024


//--------------------- .nv.shared._Z21moe_wna16_gemm_kernelI13__nv_bfloat16Li4ELi2EEvPKT_PS1_PKjS3_S6_PKfPKiSA_SA_tttjjjtttbb --------------------------
	.section	.nv.shared._Z21moe_wna16_gemm_kernelI13__nv_bfloat16Li4ELi2EEvPKT_PS1_PKjS3_S6_PKfPKiSA_SA_tttjjjtttbb,"aw",@nobits
	.sectionflags	@""
	.align	16
	.zero		1024


//--------------------- .nv.shared._Z21moe_wna16_gemm_kernelI13__nv_bfloat16Li4ELi1EEvPKT_PS1_PKjS3_S6_PKfPKiSA_SA_tttjjjtttbb --------------------------
	.section	.nv.shared._Z21moe_wna16_gemm_kernelI13__nv_bfloat16Li4ELi1EEvPKT_PS1_PKjS3_S6_PKfPKiSA_SA_tttjjjtttbb,"aw",@nobits
	.sectionflags	@""
	.align	16
	.zero		1024


//--------------------- .nv.shared._Z21moe_wna16_gemm_kernelI6__halfLi8ELi8EEvPKT_PS1_PKjS3_S6_PKfPKiSA_SA_tttjjjtttbb --------------------------
	.section	.nv.shared._Z21moe_wna16_gemm_kernelI6__halfLi8ELi8EEvPKT_PS1_PKjS3_S6_PKfPKiSA_SA_tttjjjtttbb,"aw",@nobits
	.sectionflags	@""
	.align	16
	.zero		1024


//--------------------- .nv.shared._Z21moe_wna16_gemm_kernelI6__halfLi8ELi4EEvPKT_PS1_PKjS3_S6_PKfPKiSA_SA_tttjjjtttbb --------------------------
	.section	.nv.shared._Z21moe_wna16_gemm_kernelI6__halfLi8ELi4EEvPKT_PS1_PKjS3_S6_PKfPKiSA_SA_tttjjjtttbb,"aw",@nobits
	.sectionflags	@""
	.align	16
	.zero		1024


//--------------------- .nv.shared._Z21moe_wna16_gemm_kernelI6__halfLi8ELi2EEvPKT_PS1_PKjS3_S6_PKfPKiSA_SA_tttjjjtttbb --------------------------
	.section	.nv.shared._Z21moe_wna16_gemm_kernelI6__halfLi8ELi2EEvPKT_PS1_PKjS3_S6_PKfPKiSA_SA_tttjjjtttbb,"aw",@nobits
	.sectionflags	@""
	.align	16
	.zero		1024


//--------------------- .nv.shared._Z21moe_wna16_gemm_kernelI6__halfLi8ELi1EEvPKT_PS1_PKjS3_S6_PKfPKiSA_SA_tttjjjtttbb --------------------------
	.section	.nv.shared._Z21moe_wna16_gemm_kernelI6__halfLi8ELi1EEvPKT_PS1_PKjS3_S6_PKfPKiSA_SA_tttjjjtttbb,"aw",@nobits
	.sectionflags	@""
	.align	16
	.zero		1024


//--------------------- .nv.shared._Z21moe_wna16_gemm_kernelI6__halfLi4ELi8EEvPKT_PS1_PKjS3_S6_PKfPKiSA_SA_tttjjjtttbb --------------------------
	.section	.nv.shared._Z21moe_wna16_gemm_kernelI6__halfLi4ELi8EEvPKT_PS1_PKjS3_S6_PKfPKiSA_SA_tttjjjtttbb,"aw",@nobits
	.sectionflags	@""
	.align	16
	.zero		1024


//--------------------- .nv.shared._Z21moe_wna16_gemm_kernelI6__halfLi4ELi4EEvPKT_PS1_PKjS3_S6_PKfPKiSA_SA_tttjjjtttbb --------------------------
	.section	.nv.shared._Z21moe_wna16_gemm_kernelI6__halfLi4ELi4EEvPKT_PS1_PKjS3_S6_PKfPKiSA_SA_tttjjjtttbb,"aw",@nobits
	.sectionflags	@""
	.align	16
	.zero		1024


//--------------------- .nv.shared._Z21moe_wna16_gemm_kernelI6__halfLi4ELi2EEvPKT_PS1_PKjS3_S6_PKfPKiSA_SA_tttjjjtttbb --------------------------
	.section	.nv.shared._Z21moe_wna16_gemm_kernelI6__halfLi4ELi2EEvPKT_PS1_PKjS3_S6_PKfPKiSA_SA_tttjjjtttbb,"aw",@nobits
	.sectionflags	@""
	.align	16
	.zero		1024


//--------------------- .nv.shared._Z21moe_wna16_gemm_kernelI6__halfLi4ELi1EEvPKT_PS1_PKjS3_S6_PKfPKiSA_SA_tttjjjtttbb --------------------------
	.section	.nv.shared._Z21moe_wna16_gemm_kernelI6__halfLi4ELi1EEvPKT_PS1_PKjS3_S6_PKfPKiSA_SA_tttjjjtttbb,"aw",@nobits
	.sectionflags	@""
	.align	16
	.zero		1024


//--------------------- .nv.constant0._Z21moe_wna16_gemm_kernelI13__nv_bfloat16Li8ELi8EEvPKT_PS1_PKjS3_S6_PKfPKiSA_SA_tttjjjtttbb --------------------------
	.section	.nv.constant0._Z21moe_wna16_gemm_kernelI13__nv_bfloat16Li8ELi8EEvPKT_PS1_PKjS3_S6_PKfPKiSA_SA_tttjjjtttbb,"a",@progbits
	.sectionflags	@""
	.align	4
.nv.constant0._Z21moe_wna16_gemm_kernelI13__nv_bfloat16Li8ELi8EEvPKT_PS1_PKjS3_S6_PKfPKiSA_SA_tttjjjtttbb:
	.zero		996


//--------------------- .nv.constant0._Z21moe_wna16_gemm_kernelI13__nv_bfloat16Li8ELi4EEvPKT_PS1_PKjS3_S6_PKfPKiSA_SA_tttjjjtttbb --------------------------
	.section	.nv.constant0._Z21moe_wna16_gemm_kernelI13__nv_bfloat16Li8ELi4EEvPKT_PS1_PKjS3_S6_PKfPKiSA_SA_tttjjjtttbb,"a",@progbits
	.sectionflags	@""
	.align	4
.nv.constant0._Z21moe_wna16_gemm_kernelI13__nv_bfloat16Li8ELi4EEvPKT_PS1_PKjS3_S6_PKfPKiSA_SA_tttjjjtttbb:
	.zero		996


//--------------------- .nv.constant0._Z21moe_wna16_gemm_kernelI13__nv_bfloat16Li8ELi2EEvPKT_PS1_PKjS3_S6_PKfPKiSA_SA_tttjjjtttbb --------------------------
	.section	.nv.constant0._Z21moe_wna16_gemm_kernelI13__nv_bfloat16Li8ELi2EEvPKT_PS1_PKjS3_S6_PKfPKiSA_SA_tttjjjtttbb,"a",@progbits
	.sectionflags	@""
	.align	4
.nv.constant0._Z21moe_wna16_gemm_kernelI13__nv_bfloat16Li8ELi2EEvPKT_PS1_PKjS3_S6_PKfPKiSA_SA_tttjjjtttbb:
	.zero		996


//--------------------- .nv.constant0._Z21moe_wna16_gemm_kernelI13__nv_bfloat16Li8ELi1EEvPKT_PS1_PKjS3_S6_PKfPKiSA_SA_tttjjjtttbb --------------------------
	.section	.nv.constant0._Z21moe_wna16_gemm_kernelI13__nv_bfloat16Li8ELi1EEvPKT_PS1_PKjS3_S6_PKfPKiSA_SA_tttjjjtttbb,"a",@progbits
	.sectionflags	@""
	.align	4
.nv.constant0._Z21moe_wna16_gemm_kernelI13__nv_bfloat16Li8ELi1EEvPKT_PS1_PKjS3_S6_PKfPKiSA_SA_tttjjjtttbb:
	.zero		996


//--------------------- .nv.constant0._Z21moe_wna16_gemm_kernelI13__nv_bfloat16Li4ELi8EEvPKT_PS1_PKjS3_S6_PKfPKiSA_SA_tttjjjtttbb --------------------------
	.section	.nv.constant0._Z21moe_wna16_gemm_kernelI13__nv_bfloat16Li4ELi8EEvPKT_PS1_PKjS3_S6_PKfPKiSA_SA_tttjjjtttbb,"a",@progbits
	.sectionflags	@""
	.align	4
.nv.constant0._Z21moe_wna16_gemm_kernelI13__nv_bfloat16Li4ELi8EEvPKT_PS1_PKjS3_S6_PKfPKiSA_SA_tttjjjtttbb:
	.zero		996


//--------------------- .nv.constant0._Z21moe_wna16_gemm_kernelI13__nv_bfloat16Li4ELi4EEvPKT_PS1_PKjS3_S6_PKfPKiSA_SA_tttjjjtttbb --------------------------
	.section	.nv.constant0._Z21moe_wna16_gemm_kernelI13__nv_bfloat16Li4ELi4EEvPKT_PS1_PKjS3_S6_PKfPKiSA_SA_tttjjjtttbb,"a",@progbits
	.sectionflags	@""
	.align	4
.nv.constant0._Z21moe_wna16_gemm_kernelI13__nv_bfloat16Li4ELi4EEvPKT_PS1_PKjS3_S6_PKfPKiSA_SA_tttjjjtttbb:
	.zero		996


//--------------------- .nv.constant0._Z21moe_wna16_gemm_kernelI13__nv_bfloat16Li4ELi2EEvPKT_PS1_PKjS3_S6_PKfPKiSA_SA_tttjjjtttbb --------------------------
	.section	.nv.constant0._Z21moe_wna16_gemm_kernelI13__nv_bfloat16Li4ELi2EEvPKT_PS1_PKjS3_S6_PKfPKiSA_SA_tttjjjtttbb,"a",@progbits
	.sectionflags	@""
	.align	4
.nv.constant0._Z21moe_wna16_gemm_kernelI13__nv_bfloat16Li4ELi2EEvPKT_PS1_PKjS3_S6_PKfPKiSA_SA_tttjjjtttbb:
	.zero		996


//--------------------- .nv.constant0._Z21moe_wna16_gemm_kernelI13__nv_bfloat16Li4ELi1EEvPKT_PS1_PKjS3_S6_PKfPKiSA_SA_tttjjjtttbb --------------------------
	.section	.nv.constant0._Z21moe_wna16_gemm_kernelI13__nv_bfloat16Li4ELi1EEvPKT_PS1_PKjS3_S6_PKfPKiSA_SA_tttjjjtttbb,"a",@progbits
	.sectionflags	@""
	.align	4
.nv.constant0._Z21moe_wna16_gemm_kernelI13__nv_bfloat16Li4ELi1EEvPKT_PS1_PKjS3_S6_PKfPKiSA_SA_tttjjjtttbb:
	.zero		996


//--------------------- .nv.constant0._Z21moe_wna16_gemm_kernelI6__halfLi8ELi8EEvPKT_PS1_PKjS3_S6_PKfPKiSA_SA_tttjjjtttbb --------------------------
	.section	.nv.constant0._Z21moe_wna16_gemm_kernelI6__halfLi8ELi8EEvPKT_PS1_PKjS3_S6_PKfPKiSA_SA_tttjjjtttbb,"a",@progbits
	.sectionflags	@""
	.align	4
.nv.constant0._Z21moe_wna16_gemm_kernelI6__halfLi8ELi8EEvPKT_PS1_PKjS3_S6_PKfPKiSA_SA_tttjjjtttbb:
	.zero		996


//--------------------- .nv.constant0._Z21moe_wna16_gemm_kernelI6__halfLi8ELi4EEvPKT_PS1_PKjS3_S6_PKfPKiSA_SA_tttjjjtttbb --------------------------
	.section	.nv.constant0._Z21moe_wna16_gemm_kernelI6__halfLi8ELi4EEvPKT_PS1_PKjS3_S6_PKfPKiSA_SA_tttjjjtttbb,"a",@progbits
	.sectionflags	@""
	.align	4
.nv.constant0._Z21moe_wna16_gemm_kernelI6__halfLi8ELi4EEvPKT_PS1_PKjS3_S6_PKfPKiSA_SA_tttjjjtttbb:
	.zero		996


//--------------------- .nv.constant0._Z21moe_wna16_gemm_kernelI6__halfLi8ELi2EEvPKT_PS1_PKjS3_S6_PKfPKiSA_SA_tttjjjtttbb --------------------------
	.section	.nv.constant0._Z21moe_wna16_gemm_kernelI6__halfLi8ELi2EEvPKT_PS1_PKjS3_S6_PKfPKiSA_SA_tttjjjtttbb,"a",@progbits
	.sectionflags	@""
	.align	4
.nv.constant0._Z21moe_wna16_gemm_kernelI6__halfLi8ELi2EEvPKT_PS1_PKjS3_S6_PKfPKiSA_SA_tttjjjtttbb:
	.zero		996


//--------------------- .nv.constant0._Z21moe_wna16_gemm_kernelI6__halfLi8ELi1EEvPKT_PS1_PKjS3_S6_PKfPKiSA_SA_tttjjjtttbb --------------------------
	.section	.nv.constant0._Z21moe_wna16_gemm_kernelI6__halfLi8ELi1EEvPKT_PS1_PKjS3_S6_PKfPKiSA_SA_tttjjjtttbb,"a",@progbits
	.sectionflags	@""
	.align	4
.nv.constant0._Z21moe_wna16_gemm_kernelI6__halfLi8ELi1EEvPKT_PS1_PKjS3_S6_PKfPKiSA_SA_tttjjjtttbb:
	.zero		996


//--------------------- .nv.constant0._Z21moe_wna16_gemm_kernelI6__halfLi4ELi8EEvPKT_PS1_PKjS3_S6_PKfPKiSA_SA_tttjjjtttbb --------------------------
	.section	.nv.constant0._Z21moe_wna16_gemm_kernelI6__halfLi4ELi8EEvPKT_PS1_PKjS3_S6_PKfPKiSA_SA_tttjjjtttbb,"a",@progbits
	.sectionflags	@""
	.align	4
.nv.constant0._Z21moe_wna16_gemm_kernelI6__halfLi4ELi8EEvPKT_PS1_PKjS3_S6_PKfPKiSA_SA_tttjjjtttbb:
	.zero		996


//--------------------- .nv.constant0._Z21moe_wna16_gemm_kernelI6__halfLi4ELi4EEvPKT_PS1_PKjS3_S6_PKfPKiSA_SA_tttjjjtttbb --------------------------
	.section	.nv.constant0._Z21moe_wna16_gemm_kernelI6__halfLi4ELi4EEvPKT_PS1_PKjS3_S6_PKfPKiSA_SA_tttjjjtttbb,"a",@progbits
	.sectionflags	@""
	.align	4
.nv.constant0._Z21moe_wna16_gemm_kernelI6__halfLi4ELi4EEvPKT_PS1_PKjS3_S6_PKfPKiSA_SA_tttjjjtttbb:
	.zero		996


//--------------------- .nv.constant0._Z21moe_wna16_gemm_kernelI6__halfLi4ELi2EEvPKT_PS1_PKjS3_S6_PKfPKiSA_SA_tttjjjtttbb --------------------------
	.section	.nv.constant0._Z21moe_wna16_gemm_kernelI6__halfLi4ELi2EEvPKT_PS1_PKjS3_S6_PKfPKiSA_SA_tttjjjtttbb,"a",@progbits
	.sectionflags	@""
	.align	4
.nv.constant0._Z21moe_wna16_gemm_kernelI6__halfLi4ELi2EEvPKT_PS1_PKjS3_S6_PKfPKiSA_SA_tttjjjtttbb:
	.zero		996


//--------------------- .nv.constant0._Z21moe_wna16_gemm_kernelI6__halfLi4ELi1EEvPKT_PS1_PKjS3_S6_PKfPKiSA_SA_tttjjjtttbb --------------------------
	.section	.nv.constant0._Z21moe_wna16_gemm_kernelI6__halfLi4ELi1EEvPKT_PS1_PKjS3_S6_PKfPKiSA_SA_tttjjjtttbb,"a",@progbits
	.sectionflags	@""
	.align	4
.nv.constant0._Z21moe_wna16_gemm_kernelI6__halfLi4ELi1EEvPKT_PS1_PKjS3_S6_PKfPKiSA_SA_tttjjjtttbb:
	.zero		996


//--------------------- SYMBOLS --------------------------

	.type		.nv.reservedSmem.offset0,@object
	.size		.nv.reservedSmem.offset0,0x4
	.type		.nv.reservedSmem.cap,@object
	.size		.nv.reservedSmem.cap,0x4
